	.target	sm_100a

	.elftype	@"ET_EXEC"


//--------------------- .note.nv.tkinfo           --------------------------
	.section	.note.nv.tkinfo,"",@"SHT_NOTE"
	.sectionflags	@"SHF_NOTE_NV_TKINFO"
	.tkinfo
        /*0018*/ 	.word	0x00000002
        /*0030*/ 	.string	""
        /*0030*/ 	.string	"ptxas"
        /*0030*/ 	.string	"Cuda compilation tools, release 13.0, V13.0.88"
        /*0030*/ 	.string	"Build cuda_13.0.r13.0/compiler.36424714_0"
        /*0030*/ 	.string	"-arch sm_100a -m 64 "



//--------------------- .note.nv.cuinfo           --------------------------
	.section	.note.nv.cuinfo,"",@"SHT_NOTE"
	.sectionflags	@"SHF_NOTE_NV_CUINFO"
        /*0018*/ 	.short	0x0002
        /*001a*/ 	.short	0x0064
        /*001c*/ 	.short	0x0082
	.zero		2


//--------------------- .nv.info                  --------------------------
	.section	.nv.info,"",@"SHT_CUDA_INFO"
	.align	4


	//----- nvinfo : EIATTR_REGCOUNT
	.align		4
        /*0000*/ 	.byte	0x04, 0x2f
        /*0002*/ 	.short	(.L_19 - .L_18)
	.align		4
.L_18:
        /*0004*/ 	.word	index@(_ZN7cutlass13device_kernelINS_4conv6kernel13ConvUniversalINS1_16ConvProblemShapeILNS1_8OperatorE2ELi3EEENS1_10collective14CollectiveConvINS1_47MainloopSm100TmaUmmaWarpSpecializedImplicitGemmILS5_2ELi26ELi3ELi1ELi2EN4cute5tupleIJNSA_1CILi2EEENSC_ILi1EEESE_EEEEENSB_IJNSC_ILi128EEENSB_IJSH_EEENSB_IJNSC_ILi32EEEEEEEEENS_10bfloat16_tESM_NSA_8TiledMMAINSA_8MMA_AtomIJNSA_26SM100_MMA_F16BF16_2x1SM_SSISM_SM_fLi128ELi128ELNSA_4UMMA5MajorE1ELSR_1ELNSQ_7ScaleInE0ELSS_0EEEEEENSA_6LayoutINSB_IJSE_SE_SE_EEENSB_IJNSC_ILi0EEESX_SX_EEEEENSB_IJNSA_10UnderscoreES10_S10_EEEEENS7_6detail27Sm100ImplicitGemmTileTraitsINSA_18SM100_TMA_2SM_LOADENSA_14ComposedLayoutINSA_7SwizzleILi3ELi4ELi3EEENSA_18smem_ptr_flag_bitsILi16EEENSV_INSB_IJNSC_ILi64EEENSC_ILi8EEEEEENSB_IJSE_S1B_EEEEEEEvEENS14_INSA_25SM100_TMA_2SM_LOAD_IM2COLES1G_vEEEENS_8epilogue10collective18CollectiveEpilogueINS1L_23Sm100TmaWarpSpecializedILi4ELi2ELi16ELb1ELb0EEEJNSB_IJS1B_SI_SK_EEENSB_IJNSV_IS1B_SE_EENSV_INSB_IJNSC_ILi16EEESD_EEES1E_EEEEESM_NSB_IJlNSB_IJSE_lllEEESX_EEESM_S1X_NS1L_6fusion15FusionCallbacksIS1P_NS1Y_17LinearCombinationISM_fSM_fLNS_15FloatRoundStyleE2EEES1Q_S1V_JEEENSA_5SM1004TMEM4LOAD26SM100_TMEM_LOAD_32dp32b16xENSA_13SM90_TMA_LOADENS16_INS17_ILi1ELi4ELi3EEES1A_NSV_INSB_IJS1C_S1S_EEENSB_IJS1S_SE_EEEEEEENSA_39AutoVectorizingCopyWithAssumedAlignmentILi128EEENSA_14SM90_TMA_STOREES2D_S2F_S2F_EEEvvEEEEvNT_6ParamsE)
        /*0008*/ 	.word	0x0000004b


	//----- nvinfo : EIATTR_FRAME_SIZE
	.align		4
.L_19:
        /*000c*/ 	.byte	0x04, 0x11
        /*000e*/ 	.short	(.L_21 - .L_20)
	.align		4
.L_20:
        /*0010*/ 	.word	index@($__internal_2_$__cuda_sm10x_tcgen05_guardrail_trap_unallocated_columns_being_dealloced)
        /*0014*/ 	.word	0x00000008


	//----- nvinfo : EIATTR_FRAME_SIZE
	.align		4
.L_21:
        /*0018*/ 	.byte	0x04, 0x11
        /*001a*/ 	.short	(.L_23 - .L_22)
	.align		4
.L_22:
        /*001c*/ 	.word	index@($__internal_1_$__cuda_sm10x_tcgen05_guardrail_trap_phase_invalid_during_alloc)
        /*0020*/ 	.word	0x00000008


	//----- nvinfo : EIATTR_FRAME_SIZE
	.align		4
.L_23:
        /*0024*/ 	.byte	0x04, 0x11
        /*0026*/ 	.short	(.L_25 - .L_24)
	.align		4
.L_24:
        /*0028*/ 	.word	index@($__internal_0_$__cuda_sm10x_tcgen05_guardrail_trap_col_being_dealloced_not_returned_by_alloc)
        /*002c*/ 	.word	0x00000008


	//----- nvinfo : EIATTR_FRAME_SIZE
	.align		4
.L_25:
        /*0030*/ 	.byte	0x04, 0x11
        /*0032*/ 	.short	(.L_27 - .L_26)
	.align		4
.L_26:
        /*0034*/ 	.word	index@(_ZN7cutlass13device_kernelINS_4conv6kernel13ConvUniversalINS1_16ConvProblemShapeILNS1_8OperatorE2ELi3EEENS1_10collective14CollectiveConvINS1_47MainloopSm100TmaUmmaWarpSpecializedImplicitGemmILS5_2ELi26ELi3ELi1ELi2EN4cute5tupleIJNSA_1CILi2EEENSC_ILi1EEESE_EEEEENSB_IJNSC_ILi128EEENSB_IJSH_EEENSB_IJNSC_ILi32EEEEEEEEENS_10bfloat16_tESM_NSA_8TiledMMAINSA_8MMA_AtomIJNSA_26SM100_MMA_F16BF16_2x1SM_SSISM_SM_fLi128ELi128ELNSA_4UMMA5MajorE1ELSR_1ELNSQ_7ScaleInE0ELSS_0EEEEEENSA_6LayoutINSB_IJSE_SE_SE_EEENSB_IJNSC_ILi0EEESX_SX_EEEEENSB_IJNSA_10UnderscoreES10_S10_EEEEENS7_6detail27Sm100ImplicitGemmTileTraitsINSA_18SM100_TMA_2SM_LOADENSA_14ComposedLayoutINSA_7SwizzleILi3ELi4ELi3EEENSA_18smem_ptr_flag_bitsILi16EEENSV_INSB_IJNSC_ILi64EEENSC_ILi8EEEEEENSB_IJSE_S1B_EEEEEEEvEENS14_INSA_25SM100_TMA_2SM_LOAD_IM2COLES1G_vEEEENS_8epilogue10collective18CollectiveEpilogueINS1L_23Sm100TmaWarpSpecializedILi4ELi2ELi16ELb1ELb0EEEJNSB_IJS1B_SI_SK_EEENSB_IJNSV_IS1B_SE_EENSV_INSB_IJNSC_ILi16EEESD_EEES1E_EEEEESM_NSB_IJlNSB_IJSE_lllEEESX_EEESM_S1X_NS1L_6fusion15FusionCallbacksIS1P_NS1Y_17LinearCombinationISM_fSM_fLNS_15FloatRoundStyleE2EEES1Q_S1V_JEEENSA_5SM1004TMEM4LOAD26SM100_TMEM_LOAD_32dp32b16xENSA_13SM90_TMA_LOADENS16_INS17_ILi1ELi4ELi3EEES1A_NSV_INSB_IJS1C_S1S_EEENSB_IJS1S_SE_EEEEEEENSA_39AutoVectorizingCopyWithAssumedAlignmentILi128EEENSA_14SM90_TMA_STOREES2D_S2F_S2F_EEEvvEEEEvNT_6ParamsE)
        /*0038*/ 	.word	0x00000008


	//----- nvinfo : EIATTR_MIN_STACK_SIZE
	.align		4
.L_27:
        /*003c*/ 	.byte	0x04, 0x12
        /*003e*/ 	.short	(.L_29 - .L_28)
	.align		4
.L_28:
        /*0040*/ 	.word	index@(_ZN7cutlass13device_kernelINS_4conv6kernel13ConvUniversalINS1_16ConvProblemShapeILNS1_8OperatorE2ELi3EEENS1_10collective14CollectiveConvINS1_47MainloopSm100TmaUmmaWarpSpecializedImplicitGemmILS5_2ELi26ELi3ELi1ELi2EN4cute5tupleIJNSA_1CILi2EEENSC_ILi1EEESE_EEEEENSB_IJNSC_ILi128EEENSB_IJSH_EEENSB_IJNSC_ILi32EEEEEEEEENS_10bfloat16_tESM_NSA_8TiledMMAINSA_8MMA_AtomIJNSA_26SM100_MMA_F16BF16_2x1SM_SSISM_SM_fLi128ELi128ELNSA_4UMMA5MajorE1ELSR_1ELNSQ_7ScaleInE0ELSS_0EEEEEENSA_6LayoutINSB_IJSE_SE_SE_EEENSB_IJNSC_ILi0EEESX_SX_EEEEENSB_IJNSA_10UnderscoreES10_S10_EEEEENS7_6detail27Sm100ImplicitGemmTileTraitsINSA_18SM100_TMA_2SM_LOADENSA_14ComposedLayoutINSA_7SwizzleILi3ELi4ELi3EEENSA_18smem_ptr_flag_bitsILi16EEENSV_INSB_IJNSC_ILi64EEENSC_ILi8EEEEEENSB_IJSE_S1B_EEEEEEEvEENS14_INSA_25SM100_TMA_2SM_LOAD_IM2COLES1G_vEEEENS_8epilogue10collective18CollectiveEpilogueINS1L_23Sm100TmaWarpSpecializedILi4ELi2ELi16ELb1ELb0EEEJNSB_IJS1B_SI_SK_EEENSB_IJNSV_IS1B_SE_EENSV_INSB_IJNSC_ILi16EEESD_EEES1E_EEEEESM_NSB_IJlNSB_IJSE_lllEEESX_EEESM_S1X_NS1L_6fusion15FusionCallbacksIS1P_NS1Y_17LinearCombinationISM_fSM_fLNS_15FloatRoundStyleE2EEES1Q_S1V_JEEENSA_5SM1004TMEM4LOAD26SM100_TMEM_LOAD_32dp32b16xENSA_13SM90_TMA_LOADENS16_INS17_ILi1ELi4ELi3EEES1A_NSV_INSB_IJS1C_S1S_EEENSB_IJS1S_SE_EEEEEEENSA_39AutoVectorizingCopyWithAssumedAlignmentILi128EEENSA_14SM90_TMA_STOREES2D_S2F_S2F_EEEvvEEEEvNT_6ParamsE)
        /*0044*/ 	.word	0x00000008
.L_29:


//--------------------- .nv.compat                --------------------------
	.section	.nv.compat,"",@"SHT_CUDA_COMPAT_INFO"
	.align	4
        /*0000*/ 	.byte	0x02, 0x09, 0x01, 0x00, 0x02, 0x02, 0x02, 0x00, 0x02, 0x05, 0x05, 0x00, 0x03, 0x07, 0x01, 0x01
        /*0010*/ 	.byte	0x02, 0x03, 0x01, 0x00, 0x02, 0x06, 0x01, 0x00, 0x04, 0x0b, 0x08, 0x00, 0x09, 0x00, 0x00, 0x00
        /*0020*/ 	.byte	0x00, 0x00, 0x00, 0x00


//--------------------- .nv.info._ZN7cutlass13device_kernelINS_4conv6kernel13ConvUniversalINS1_16ConvProblemShapeILNS1_8OperatorE2ELi3EEENS1_10collective14CollectiveConvINS1_47MainloopSm100TmaUmmaWarpSpecializedImplicitGemmILS5_2ELi26ELi3ELi1ELi2EN4cute5tupleIJNSA_1CILi2EEENSC_ILi1EEESE_EEEEENSB_IJNSC_ILi128EEENSB_IJSH_EEENSB_IJNSC_ILi32EEEEEEEEENS_10bfloat16_tESM_NSA_8TiledMMAINSA_8MMA_AtomIJNSA_26SM100_MMA_F16BF16_2x1SM_SSISM_SM_fLi128ELi128ELNSA_4UMMA5MajorE1ELSR_1ELNSQ_7ScaleInE0ELSS_0EEEEEENSA_6LayoutINSB_IJSE_SE_SE_EEENSB_IJNSC_ILi0EEESX_SX_EEEEENSB_IJNSA_10UnderscoreES10_S10_EEEEENS7_6detail27Sm100ImplicitGemmTileTraitsINSA_18SM100_TMA_2SM_LOADENSA_14ComposedLayoutINSA_7SwizzleILi3ELi4ELi3EEENSA_18smem_ptr_flag_bitsILi16EEENSV_INSB_IJNSC_ILi64EEENSC_ILi8EEEEEENSB_IJSE_S1B_EEEEEEEvEENS14_INSA_25SM100_TMA_2SM_LOAD_IM2COLES1G_vEEEENS_8epilogue10collective18CollectiveEpilogueINS1L_23Sm100TmaWarpSpecializedILi4ELi2ELi16ELb1ELb0EEEJNSB_IJS1B_SI_SK_EEENSB_IJNSV_IS1B_SE_EENSV_INSB_IJNSC_ILi16EEESD_EEES1E_EEEEESM_NSB_IJlNSB_IJSE_lllEEESX_EEESM_S1X_NS1L_6fusion15FusionCallbacksIS1P_NS1Y_17LinearCombinationISM_fSM_fLNS_15FloatRoundStyleE2EEES1Q_S1V_JEEENSA_5SM1004TMEM4LOAD26SM100_TMEM_LOAD_32dp32b16xENSA_13SM90_TMA_LOADENS16_INS17_ILi1ELi4ELi3EEES1A_NSV_INSB_IJS1C_S1S_EEENSB_IJS1S_SE_EEEEEEENSA_39AutoVectorizingCopyWithAssumedAlignmentILi128EEENSA_14SM90_TMA_STOREES2D_S2F_S2F_EEEvvEEEEvNT_6ParamsE --------------------------
	.section	.nv.info._ZN7cutlass13device_kernelINS_4conv6kernel13ConvUniversalINS1_16ConvProblemShapeILNS1_8OperatorE2ELi3EEENS1_10collective14CollectiveConvINS1_47MainloopSm100TmaUmmaWarpSpecializedImplicitGemmILS5_2ELi26ELi3ELi1ELi2EN4cute5tupleIJNSA_1CILi2EEENSC_ILi1EEESE_EEEEENSB_IJNSC_ILi128EEENSB_IJSH_EEENSB_IJNSC_ILi32EEEEEEEEENS_10bfloat16_tESM_NSA_8TiledMMAINSA_8MMA_AtomIJNSA_26SM100_MMA_F16BF16_2x1SM_SSISM_SM_fLi128ELi128ELNSA_4UMMA5MajorE1ELSR_1ELNSQ_7ScaleInE0ELSS_0EEEEEENSA_6LayoutINSB_IJSE_SE_SE_EEENSB_IJNSC_ILi0EEESX_SX_EEEEENSB_IJNSA_10UnderscoreES10_S10_EEEEENS7_6detail27Sm100ImplicitGemmTileTraitsINSA_18SM100_TMA_2SM_LOADENSA_14ComposedLayoutINSA_7SwizzleILi3ELi4ELi3EEENSA_18smem_ptr_flag_bitsILi16EEENSV_INSB_IJNSC_ILi64EEENSC_ILi8EEEEEENSB_IJSE_S1B_EEEEEEEvEENS14_INSA_25SM100_TMA_2SM_LOAD_IM2COLES1G_vEEEENS_8epilogue10collective18CollectiveEpilogueINS1L_23Sm100TmaWarpSpecializedILi4ELi2ELi16ELb1ELb0EEEJNSB_IJS1B_SI_SK_EEENSB_IJNSV_IS1B_SE_EENSV_INSB_IJNSC_ILi16EEESD_EEES1E_EEEEESM_NSB_IJlNSB_IJSE_lllEEESX_EEESM_S1X_NS1L_6fusion15FusionCallbacksIS1P_NS1Y_17LinearCombinationISM_fSM_fLNS_15FloatRoundStyleE2EEES1Q_S1V_JEEENSA_5SM1004TMEM4LOAD26SM100_TMEM_LOAD_32dp32b16xENSA_13SM90_TMA_LOADENS16_INS17_ILi1ELi4ELi3EEES1A_NSV_INSB_IJS1C_S1S_EEENSB_IJS1S_SE_EEEEEEENSA_39AutoVectorizingCopyWithAssumedAlignmentILi128EEENSA_14SM90_TMA_STOREES2D_S2F_S2F_EEEvvEEEEvNT_6ParamsE,"",@"SHT_CUDA_INFO"
	.sectionflags	@""
	.align	4


	//----- nvinfo : EIATTR_CUDA_API_VERSION
	.align		4
        /*0000*/ 	.byte	0x04, 0x37
        /*0002*/ 	.short	(.L_31 - .L_30)
.L_30:
        /*0004*/ 	.word	0x00000082


	//----- nvinfo : EIATTR_KPARAM_INFO
	.align		4
.L_31:
        /*0008*/ 	.byte	0x04, 0x17
        /*000a*/ 	.short	(.L_33 - .L_32)
.L_32:
        /*000c*/ 	.word	0x00000000
        /*0010*/ 	.short	0x0000
        /*0012*/ 	.short	0x0000
        /*0014*/ 	.byte	0x00, 0xf0, 0x01, 0x24


	//----- nvinfo : EIATTR_AT_ENTRY_FRAGMENTS
	.align		4
.L_33:
        /*0018*/ 	.byte	0x04, 0x4f
        /*001a*/ 	.short	(.L_35 - .L_34)


	//   ....[0]....
.L_34:
        /*001c*/ 	.word	0x00000007


	//----- nvinfo : EIATTR_RESERVED_SMEM_USED
	.align		4
.L_35:
        /*0020*/ 	.byte	0x01, 0x41
	.zero		2


	//----- nvinfo : EIATTR_SPARSE_MMA_MASK
	.align		4
        /*0024*/ 	.byte	0x03, 0x50
        /*0026*/ 	.short	0x0000


	//----- nvinfo : EIATTR_TCGEN05_2CTA_USED
	.align		4
        /*0028*/ 	.byte	0x01, 0x52
	.zero		2


	//----- nvinfo : EIATTR_MAXREG_COUNT
	.align		4
        /*002c*/ 	.byte	0x03, 0x1b
        /*002e*/ 	.short	0x00ff


	//----- nvinfo : EIATTR_NUM_BARRIERS
	.align		4
        /*0030*/ 	.byte	0x02, 0x4c
        /*0032*/ 	.byte	0x07
	.zero		1


	//----- nvinfo : EIATTR_EXTERNS
	.align		4
        /*0034*/ 	.byte	0x04, 0x0f
        /*0036*/ 	.short	(.L_37 - .L_36)


	//   ....[0]....
	.align		4
.L_36:
        /*0038*/ 	.word	index@(__assertfail)


	//----- nvinfo : EIATTR_MERCURY_ISA_VERSION
	.align		4
.L_37:
        /*003c*/ 	.byte	0x03, 0x5f
        /*003e*/ 	.short	0x0101


	//----- nvinfo : EIATTR_INT_WARP_WIDE_INSTR_OFFSETS
	.align		4
        /*0040*/ 	.byte	0x04, 0x31
        /*0042*/ 	.short	(.L_39 - .L_38)


	//   ....[0]....
.L_38:
        /*0044*/ 	.word	0x00000f40


	//   ....[1]....
        /*0048*/ 	.word	0x00000ff0


	//   ....[2]....
        /*004c*/ 	.word	0x000057b0


	//   ....[3]....
        /*0050*/ 	.word	0x000057d0


	//   ....[4]....
        /*0054*/ 	.word	0x00005800


	//   ....[5]....
        /*0058*/ 	.word	0x00006a50


	//   ....[6]....
        /*005c*/ 	.word	0x00006af0


	//   ....[7]....
        /*0060*/ 	.word	0x00006b80


	//   ....[8]....
        /*0064*/ 	.word	0x00006c20


	//   ....[9]....
        /*0068*/ 	.word	0x00006cd0


	//   ....[10]....
        /*006c*/ 	.word	0x00006d90


	//   ....[11]....
        /*0070*/ 	.word	0x00006e00


	//   ....[12]....
        /*0074*/ 	.word	0x00006eb0


	//   ....[13]....
        /*0078*/ 	.word	0x00006f70


	//   ....[14]....
        /*007c*/ 	.word	0x00007030


	//   ....[15]....
        /*0080*/ 	.word	0x00007130


	//   ....[16]....
        /*0084*/ 	.word	0x000071e0


	//----- nvinfo : EIATTR_COOP_GROUP_MASK_REGIDS
	.align		4
.L_39:
        /*0088*/ 	.byte	0x04, 0x29
        /*008a*/ 	.short	(.L_41 - .L_40)


	//   ....[0]....
.L_40:
        /*008c*/ 	.word	0xffffffff


	//   ....[1]....
        /*0090*/ 	.word	0xffffffff


	//   ....[2]....
        /*0094*/ 	.word	0xffffffff


	//   ....[3]....
        /*0098*/ 	.word	0xffffffff


	//   ....[4]....
        /*009c*/ 	.word	0xffffffff


	//   ....[5]....
        /*00a0*/ 	.word	0xffffffff


	//   ....[6]....
        /*00a4*/ 	.word	0xffffffff


	//   ....[7]....
        /*00a8*/ 	.word	0xffffffff


	//   ....[8]....
        /*00ac*/ 	.word	0xffffffff


	//   ....[9]....
        /*00b0*/ 	.word	0xffffffff


	//   ....[10]....
        /*00b4*/ 	.word	0xffffffff


	//   ....[11]....
        /*00b8*/ 	.word	0xffffffff


	//   ....[12]....
        /*00bc*/ 	.word	0xffffffff


	//----- nvinfo : EIATTR_COOP_GROUP_INSTR_OFFSETS
	.align		4
.L_41:
        /*00c0*/ 	.byte	0x04, 0x28
        /*00c2*/ 	.short	(.L_43 - .L_42)


	//   ....[0]....
.L_42:
        /*00c4*/ 	.word	0x000000d0


	//   ....[1]....
        /*00c8*/ 	.word	0x00000540


	//   ....[2]....
        /*00cc*/ 	.word	0x000009d0


	//   ....[3]....
        /*00d0*/ 	.word	0x00000b70


	//   ....[4]....
        /*00d4*/ 	.word	0x00000c70


	//   ....[5]....
        /*00d8*/ 	.word	0x00000dc0


	//   ....[6]....
        /*00dc*/ 	.word	0x00001060


	//   ....[7]....
        /*00e0*/ 	.word	0x00002da0


	//   ....[8]....
        /*00e4*/ 	.word	0x000047a0


	//   ....[9]....
        /*00e8*/ 	.word	0x00004c70


	//   ....[10]....
        /*00ec*/ 	.word	0x00004ca0


	//   ....[11]....
        /*00f0*/ 	.word	0x000056c0


	//   ....[12]....
        /*00f4*/ 	.word	0x000058d0


	//----- nvinfo : EIATTR_VRC_CTA_INIT_COUNT
	.align		4
.L_43:
        /*00f8*/ 	.byte	0x02, 0x4a
        /*00fa*/ 	.byte	0x80
	.zero		1


	//----- nvinfo : EIATTR_SYSCALL_OFFSETS
	.align		4
        /*00fc*/ 	.byte	0x04, 0x46
        /*00fe*/ 	.short	(.L_45 - .L_44)


	//   ....[0]....
.L_44:
        /*0100*/ 	.word	0x000083c0


	//   ....[1]....
        /*0104*/ 	.word	0x000084b0


	//   ....[2]....
        /*0108*/ 	.word	0x00008c20


	//   ....[3]....
        /*010c*/ 	.word	0x00009560


	//   ....[4]....
        /*0110*/ 	.word	0x00009e10


	//   ....[5]....
        /*0114*/ 	.word	0x0000a6a0


	//----- nvinfo : EIATTR_MBARRIER_INSTR_OFFSETS
	.align		4
.L_45:
        /*0118*/ 	.byte	0x04, 0x39
        /*011a*/ 	.short	(.L_47 - .L_46)


	//   ....[0]....
.L_46:
        /*011c*/ 	.word	0x00000670
        /*0120*/ 	.word	0x000000ff
        /*0124*/ 	.word	0x00000000
        /*0128*/ 	.short	0x0100
        /*012a*/ 	.byte	0x04
	.zero		1


	//   ....[1]....
        /*012c*/ 	.word	0x00000680
        /*0130*/ 	.word	0x000000ff
        /*0134*/ 	.word	0x000000d0
        /*0138*/ 	.short	0x0100
        /*013a*/ 	.byte	0x04
	.zero		1


	//   ....[2]....
        /*013c*/ 	.word	0x00000690
        /*0140*/ 	.word	0x000000ff
        /*0144*/ 	.word	0x00000008
        /*0148*/ 	.short	0x0100
        /*014a*/ 	.byte	0x04
	.zero		1


	//   ....[3]....
        /*014c*/ 	.word	0x000006a0
        /*0150*/ 	.word	0x000000ff
        /*0154*/ 	.word	0x000000d8
        /*0158*/ 	.short	0x0100
        /*015a*/ 	.byte	0x04
	.zero		1


	//   ....[4]....
        /*015c*/ 	.word	0x000006b0
        /*0160*/ 	.word	0x000000ff
        /*0164*/ 	.word	0x00000010
        /*0168*/ 	.short	0x0100
        /*016a*/ 	.byte	0x04
	.zero		1


	//   ....[5]....
        /*016c*/ 	.word	0x000006c0
        /*0170*/ 	.word	0x000000ff
        /*0174*/ 	.word	0x000000e0
        /*0178*/ 	.short	0x0100
        /*017a*/ 	.byte	0x04
	.zero		1


	//   ....[6]....
        /*017c*/ 	.word	0x000006d0
        /*0180*/ 	.word	0x000000ff
        /*0184*/ 	.word	0x00000018
        /*0188*/ 	.short	0x0100
        /*018a*/ 	.byte	0x04
	.zero		1


	//   ....[7]....
        /*018c*/ 	.word	0x000006e0
        /*0190*/ 	.word	0x000000ff
        /*0194*/ 	.word	0x000000e8
        /*0198*/ 	.short	0x0100
        /*019a*/ 	.byte	0x04
	.zero		1


	//   ....[8]....
        /*019c*/ 	.word	0x000006f0
        /*01a0*/ 	.word	0x000000ff
        /*01a4*/ 	.word	0x00000020
        /*01a8*/ 	.short	0x0100
        /*01aa*/ 	.byte	0x04
	.zero		1


	//   ....[9]....
        /*01ac*/ 	.word	0x00000700
        /*01b0*/ 	.word	0x000000ff
        /*01b4*/ 	.word	0x000000f0
        /*01b8*/ 	.short	0x0100
        /*01ba*/ 	.byte	0x04
	.zero		1


	//   ....[10]....
        /*01bc*/ 	.word	0x00000710
        /*01c0*/ 	.word	0x000000ff
        /*01c4*/ 	.word	0x00000028
        /*01c8*/ 	.short	0x0100
        /*01ca*/ 	.byte	0x04
	.zero		1


	//   ....[11]....
        /*01cc*/ 	.word	0x00000720
        /*01d0*/ 	.word	0x000000ff
        /*01d4*/ 	.word	0x000000f8
        /*01d8*/ 	.short	0x0100
        /*01da*/ 	.byte	0x04
	.zero		1


	//   ....[12]....
        /*01dc*/ 	.word	0x00000730
        /*01e0*/ 	.word	0x000000ff
        /*01e4*/ 	.word	0x00000030
        /*01e8*/ 	.short	0x0100
        /*01ea*/ 	.byte	0x04
	.zero		1


	//   ....[13]....
        /*01ec*/ 	.word	0x00000740
        /*01f0*/ 	.word	0x000000ff
        /*01f4*/ 	.word	0x00000100
        /*01f8*/ 	.short	0x0100
        /*01fa*/ 	.byte	0x04
	.zero		1


	//   ....[14]....
        /*01fc*/ 	.word	0x00000750
        /*0200*/ 	.word	0x000000ff
        /*0204*/ 	.word	0x00000038
        /*0208*/ 	.short	0x0100
        /*020a*/ 	.byte	0x04
	.zero		1


	//   ....[15]....
        /*020c*/ 	.word	0x00000760
        /*0210*/ 	.word	0x000000ff
        /*0214*/ 	.word	0x00000108
        /*0218*/ 	.short	0x0100
        /*021a*/ 	.byte	0x04
	.zero		1


	//   ....[16]....
        /*021c*/ 	.word	0x00000770
        /*0220*/ 	.word	0x000000ff
        /*0224*/ 	.word	0x00000040
        /*0228*/ 	.short	0x0100
        /*022a*/ 	.byte	0x04
	.zero		1


	//   ....[17]....
        /*022c*/ 	.word	0x00000780
        /*0230*/ 	.word	0x000000ff
        /*0234*/ 	.word	0x00000110
        /*0238*/ 	.short	0x0100
        /*023a*/ 	.byte	0x04
	.zero		1


	//   ....[18]....
        /*023c*/ 	.word	0x00000790
        /*0240*/ 	.word	0x000000ff
        /*0244*/ 	.word	0x00000048
        /*0248*/ 	.short	0x0100
        /*024a*/ 	.byte	0x04
	.zero		1


	//   ....[19]....
        /*024c*/ 	.word	0x000007a0
        /*0250*/ 	.word	0x000000ff
        /*0254*/ 	.word	0x00000118
        /*0258*/ 	.short	0x0100
        /*025a*/ 	.byte	0x04
	.zero		1


	//   ....[20]....
        /*025c*/ 	.word	0x000007b0
        /*0260*/ 	.word	0x000000ff
        /*0264*/ 	.word	0x00000050
        /*0268*/ 	.short	0x0100
        /*026a*/ 	.byte	0x04
	.zero		1


	//   ....[21]....
        /*026c*/ 	.word	0x000007c0
        /*0270*/ 	.word	0x000000ff
        /*0274*/ 	.word	0x00000120
        /*0278*/ 	.short	0x0100
        /*027a*/ 	.byte	0x04
	.zero		1


	//   ....[22]....
        /*027c*/ 	.word	0x000007d0
        /*0280*/ 	.word	0x000000ff
        /*0284*/ 	.word	0x00000058
        /*0288*/ 	.short	0x0100
        /*028a*/ 	.byte	0x04
	.zero		1


	//   ....[23]....
        /*028c*/ 	.word	0x000007e0
        /*0290*/ 	.word	0x000000ff
        /*0294*/ 	.word	0x00000128
        /*0298*/ 	.short	0x0100
        /*029a*/ 	.byte	0x04
	.zero		1


	//   ....[24]....
        /*029c*/ 	.word	0x000007f0
        /*02a0*/ 	.word	0x000000ff
        /*02a4*/ 	.word	0x00000060
        /*02a8*/ 	.short	0x0100
        /*02aa*/ 	.byte	0x04
	.zero		1


	//   ....[25]....
        /*02ac*/ 	.word	0x00000800
        /*02b0*/ 	.word	0x000000ff
        /*02b4*/ 	.word	0x00000130
        /*02b8*/ 	.short	0x0100
        /*02ba*/ 	.byte	0x04
	.zero		1


	//   ....[26]....
        /*02bc*/ 	.word	0x00000810
        /*02c0*/ 	.word	0x000000ff
        /*02c4*/ 	.word	0x00000068
        /*02c8*/ 	.short	0x0100
        /*02ca*/ 	.byte	0x04
	.zero		1


	//   ....[27]....
        /*02cc*/ 	.word	0x00000820
        /*02d0*/ 	.word	0x000000ff
        /*02d4*/ 	.word	0x00000138
        /*02d8*/ 	.short	0x0100
        /*02da*/ 	.byte	0x04
	.zero		1


	//   ....[28]....
        /*02dc*/ 	.word	0x00000830
        /*02e0*/ 	.word	0x000000ff
        /*02e4*/ 	.word	0x00000070
        /*02e8*/ 	.short	0x0100
        /*02ea*/ 	.byte	0x04
	.zero		1


	//   ....[29]....
        /*02ec*/ 	.word	0x00000840
        /*02f0*/ 	.word	0x000000ff
        /*02f4*/ 	.word	0x00000140
        /*02f8*/ 	.short	0x0100
        /*02fa*/ 	.byte	0x04
	.zero		1


	//   ....[30]....
        /*02fc*/ 	.word	0x00000850
        /*0300*/ 	.word	0x000000ff
        /*0304*/ 	.word	0x00000078
        /*0308*/ 	.short	0x0100
        /*030a*/ 	.byte	0x04
	.zero		1


	//   ....[31]....
        /*030c*/ 	.word	0x00000860
        /*0310*/ 	.word	0x000000ff
        /*0314*/ 	.word	0x00000148
        /*0318*/ 	.short	0x0100
        /*031a*/ 	.byte	0x04
	.zero		1


	//   ....[32]....
        /*031c*/ 	.word	0x00000870
        /*0320*/ 	.word	0x000000ff
        /*0324*/ 	.word	0x00000080
        /*0328*/ 	.short	0x0100
        /*032a*/ 	.byte	0x04
	.zero		1


	//   ....[33]....
        /*032c*/ 	.word	0x00000880
        /*0330*/ 	.word	0x000000ff
        /*0334*/ 	.word	0x00000150
        /*0338*/ 	.short	0x0100
        /*033a*/ 	.byte	0x04
	.zero		1


	//   ....[34]....
        /*033c*/ 	.word	0x00000890
        /*0340*/ 	.word	0x000000ff
        /*0344*/ 	.word	0x00000088
        /*0348*/ 	.short	0x0100
        /*034a*/ 	.byte	0x04
	.zero		1


	//   ....[35]....
        /*034c*/ 	.word	0x000008a0
        /*0350*/ 	.word	0x000000ff
        /*0354*/ 	.word	0x00000158
        /*0358*/ 	.short	0x0100
        /*035a*/ 	.byte	0x04
	.zero		1


	//   ....[36]....
        /*035c*/ 	.word	0x000008b0
        /*0360*/ 	.word	0x000000ff
        /*0364*/ 	.word	0x00000090
        /*0368*/ 	.short	0x0100
        /*036a*/ 	.byte	0x04
	.zero		1


	//   ....[37]....
        /*036c*/ 	.word	0x000008c0
        /*0370*/ 	.word	0x000000ff
        /*0374*/ 	.word	0x00000160
        /*0378*/ 	.short	0x0100
        /*037a*/ 	.byte	0x04
	.zero		1


	//   ....[38]....
        /*037c*/ 	.word	0x000008d0
        /*0380*/ 	.word	0x000000ff
        /*0384*/ 	.word	0x00000098
        /*0388*/ 	.short	0x0100
        /*038a*/ 	.byte	0x04
	.zero		1


	//   ....[39]....
        /*038c*/ 	.word	0x000008e0
        /*0390*/ 	.word	0x000000ff
        /*0394*/ 	.word	0x00000168
        /*0398*/ 	.short	0x0100
        /*039a*/ 	.byte	0x04
	.zero		1


	//   ....[40]....
        /*039c*/ 	.word	0x000008f0
        /*03a0*/ 	.word	0x000000ff
        /*03a4*/ 	.word	0x000000a0
        /*03a8*/ 	.short	0x0100
        /*03aa*/ 	.byte	0x04
	.zero		1


	//   ....[41]....
        /*03ac*/ 	.word	0x00000900
        /*03b0*/ 	.word	0x000000ff
        /*03b4*/ 	.word	0x00000170
        /*03b8*/ 	.short	0x0100
        /*03ba*/ 	.byte	0x04
	.zero		1


	//   ....[42]....
        /*03bc*/ 	.word	0x00000910
        /*03c0*/ 	.word	0x000000ff
        /*03c4*/ 	.word	0x000000a8
        /*03c8*/ 	.short	0x0100
        /*03ca*/ 	.byte	0x04
	.zero		1


	//   ....[43]....
        /*03cc*/ 	.word	0x00000920
        /*03d0*/ 	.word	0x000000ff
        /*03d4*/ 	.word	0x00000178
        /*03d8*/ 	.short	0x0100
        /*03da*/ 	.byte	0x04
	.zero		1


	//   ....[44]....
        /*03dc*/ 	.word	0x00000930
        /*03e0*/ 	.word	0x000000ff
        /*03e4*/ 	.word	0x000000b0
        /*03e8*/ 	.short	0x0100
        /*03ea*/ 	.byte	0x04
	.zero		1


	//   ....[45]....
        /*03ec*/ 	.word	0x00000940
        /*03f0*/ 	.word	0x000000ff
        /*03f4*/ 	.word	0x00000180
        /*03f8*/ 	.short	0x0100
        /*03fa*/ 	.byte	0x04
	.zero		1


	//   ....[46]....
        /*03fc*/ 	.word	0x00000950
        /*0400*/ 	.word	0x000000ff
        /*0404*/ 	.word	0x000000b8
        /*0408*/ 	.short	0x0100
        /*040a*/ 	.byte	0x04
	.zero		1


	//   ....[47]....
        /*040c*/ 	.word	0x00000960
        /*0410*/ 	.word	0x000000ff
        /*0414*/ 	.word	0x00000188
        /*0418*/ 	.short	0x0100
        /*041a*/ 	.byte	0x04
	.zero		1


	//   ....[48]....
        /*041c*/ 	.word	0x00000970
        /*0420*/ 	.word	0x000000ff
        /*0424*/ 	.word	0x000000c0
        /*0428*/ 	.short	0x0100
        /*042a*/ 	.byte	0x04
	.zero		1


	//   ....[49]....
        /*042c*/ 	.word	0x00000980
        /*0430*/ 	.word	0x000000ff
        /*0434*/ 	.word	0x00000190
        /*0438*/ 	.short	0x0100
        /*043a*/ 	.byte	0x04
	.zero		1


	//   ....[50]....
        /*043c*/ 	.word	0x00000990
        /*0440*/ 	.word	0x000000ff
        /*0444*/ 	.word	0x000000c8
        /*0448*/ 	.short	0x0100
        /*044a*/ 	.byte	0x04
	.zero		1


	//   ....[51]....
        /*044c*/ 	.word	0x000009a0
        /*0450*/ 	.word	0x000000ff
        /*0454*/ 	.word	0x00000198
        /*0458*/ 	.short	0x0100
        /*045a*/ 	.byte	0x04
	.zero		1


	//   ....[52]....
        /*045c*/ 	.word	0x00000ae0
        /*0460*/ 	.word	0x000000ff
        /*0464*/ 	.word	0x000001a0
        /*0468*/ 	.short	0x0100
        /*046a*/ 	.byte	0x04
	.zero		1


	//   ....[53]....
        /*046c*/ 	.word	0x00000af0
        /*0470*/ 	.word	0x000000ff
        /*0474*/ 	.word	0x000001c0
        /*0478*/ 	.short	0x0100
        /*047a*/ 	.byte	0x04
	.zero		1


	//   ....[54]....
        /*047c*/ 	.word	0x00000b00
        /*0480*/ 	.word	0x000000ff
        /*0484*/ 	.word	0x000001a8
        /*0488*/ 	.short	0x0100
        /*048a*/ 	.byte	0x04
	.zero		1


	//   ....[55]....
        /*048c*/ 	.word	0x00000b10
        /*0490*/ 	.word	0x000000ff
        /*0494*/ 	.word	0x000001c8
        /*0498*/ 	.short	0x0100
        /*049a*/ 	.byte	0x04
	.zero		1


	//   ....[56]....
        /*049c*/ 	.word	0x00000b20
        /*04a0*/ 	.word	0x000000ff
        /*04a4*/ 	.word	0x000001b0
        /*04a8*/ 	.short	0x0100
        /*04aa*/ 	.byte	0x04
	.zero		1


	//   ....[57]....
        /*04ac*/ 	.word	0x00000b30
        /*04b0*/ 	.word	0x000000ff
        /*04b4*/ 	.word	0x000001d0
        /*04b8*/ 	.short	0x0100
        /*04ba*/ 	.byte	0x04
	.zero		1


	//   ....[58]....
        /*04bc*/ 	.word	0x00000b40
        /*04c0*/ 	.word	0x000000ff
        /*04c4*/ 	.word	0x000001b8
        /*04c8*/ 	.short	0x0100
        /*04ca*/ 	.byte	0x04
	.zero		1


	//   ....[59]....
        /*04cc*/ 	.word	0x00000b50
        /*04d0*/ 	.word	0x000000ff
        /*04d4*/ 	.word	0x000001d8
        /*04d8*/ 	.short	0x0100
        /*04da*/ 	.byte	0x04
	.zero		1


	//   ....[60]....
        /*04dc*/ 	.word	0x00000c40
        /*04e0*/ 	.word	0x000000ff
        /*04e4*/ 	.word	0x000001e0
        /*04e8*/ 	.short	0x0100
        /*04ea*/ 	.byte	0x04
	.zero		1


	//   ....[61]....
        /*04ec*/ 	.word	0x00000c50
        /*04f0*/ 	.word	0x000000ff
        /*04f4*/ 	.word	0x000001e8
        /*04f8*/ 	.short	0x0100
        /*04fa*/ 	.byte	0x04
	.zero		1


	//   ....[62]....
        /*04fc*/ 	.word	0x00000d90
        /*0500*/ 	.word	0x000000ff
        /*0504*/ 	.word	0x000001f0
        /*0508*/ 	.short	0x0100
        /*050a*/ 	.byte	0x06
	.zero		1


	//   ....[63]....
        /*050c*/ 	.word	0x00000da0
        /*0510*/ 	.word	0x000000ff
        /*0514*/ 	.word	0x000001f8
        /*0518*/ 	.short	0x0100
        /*051a*/ 	.byte	0x06
	.zero		1


	//   ....[64]....
        /*051c*/ 	.word	0x00000ee0
        /*0520*/ 	.word	0x000000ff
        /*0524*/ 	.word	0x00000200
        /*0528*/ 	.short	0x0100
        /*052a*/ 	.byte	0x04
	.zero		1


	//   ....[65]....
        /*052c*/ 	.word	0x00000ef0
        /*0530*/ 	.word	0x000000ff
        /*0534*/ 	.word	0x00000210
        /*0538*/ 	.short	0x0100
        /*053a*/ 	.byte	0x04
	.zero		1


	//   ....[66]....
        /*053c*/ 	.word	0x00000f00
        /*0540*/ 	.word	0x000000ff
        /*0544*/ 	.word	0x00000208
        /*0548*/ 	.short	0x0100
        /*054a*/ 	.byte	0x04
	.zero		1


	//   ....[67]....
        /*054c*/ 	.word	0x00000f10
        /*0550*/ 	.word	0x000000ff
        /*0554*/ 	.word	0x00000218
        /*0558*/ 	.short	0x0100
        /*055a*/ 	.byte	0x04
	.zero		1


	//   ....[68]....
        /*055c*/ 	.word	0x00001010
        /*0560*/ 	.word	0x000000ff
        /*0564*/ 	.word	0x00000220
        /*0568*/ 	.short	0x0100
        /*056a*/ 	.byte	0x06
	.zero		1


	//   ....[69]....
        /*056c*/ 	.word	0x00001ff0
        /*0570*/ 	.word	0x000000ff
        /*0574*/ 	.word	0x000000d0
        /*0578*/ 	.short	0x010a
        /*057a*/ 	.byte	0x08
	.zero		1


	//   ....[70]....
        /*057c*/ 	.word	0x00002390
        /*0580*/ 	.word	0x000000ff
        /*0584*/ 	.word	0x000000d0
        /*0588*/ 	.short	0x010a
        /*058a*/ 	.byte	0x0b
	.zero		1


	//   ....[71]....
        /*058c*/ 	.word	0x00002540
        /*0590*/ 	.word	0x000000ff
        /*0594*/ 	.word	0x000000d0
        /*0598*/ 	.short	0x010a
        /*059a*/ 	.byte	0x08
	.zero		1


	//   ....[72]....
        /*059c*/ 	.word	0x000027b0
        /*05a0*/ 	.word	0x000000ff
        /*05a4*/ 	.word	0x000001e8
        /*05a8*/ 	.short	0x0101
        /*05aa*/ 	.byte	0x23
	.zero		1


	//   ....[73]....
        /*05ac*/ 	.word	0x000027e0
        /*05b0*/ 	.word	0x000000ff
        /*05b4*/ 	.word	0x000000d0
        /*05b8*/ 	.short	0x010a
        /*05ba*/ 	.byte	0x04
	.zero		1


	//   ....[74]....
        /*05bc*/ 	.word	0x000029a0
        /*05c0*/ 	.word	0x000000ff
        /*05c4*/ 	.word	0x000000d0
        /*05c8*/ 	.short	0x010a
        /*05ca*/ 	.byte	0x0b
	.zero		1


	//   ....[75]....
        /*05cc*/ 	.word	0x00002b50
        /*05d0*/ 	.word	0x000000ff
        /*05d4*/ 	.word	0x000000d0
        /*05d8*/ 	.short	0x010a
        /*05da*/ 	.byte	0x08
	.zero		1


	//   ....[76]....
        /*05dc*/ 	.word	0x00002db0
        /*05e0*/ 	.word	0x000000ff
        /*05e4*/ 	.word	0x000001f0
        /*05e8*/ 	.short	0x010a
        /*05ea*/ 	.byte	0x23
	.zero		1


	//   ....[77]....
        /*05ec*/ 	.word	0x00002e70
        /*05f0*/ 	.word	0x000000ff
        /*05f4*/ 	.word	0x00000000
        /*05f8*/ 	.short	0x0101
        /*05fa*/ 	.byte	0x04
	.zero		1


	//   ....[78]....
        /*05fc*/ 	.word	0x00003460
        /*0600*/ 	.word	0x000000ff
        /*0604*/ 	.word	0x00000000
        /*0608*/ 	.short	0x010a
        /*060a*/ 	.byte	0x04
	.zero		1


	//   ....[79]....
        /*060c*/ 	.word	0x00003500
        /*0610*/ 	.word	0x000000ff
        /*0614*/ 	.word	0x00000000
        /*0618*/ 	.short	0x010a
        /*061a*/ 	.byte	0x05
	.zero		1


	//   ....[80]....
        /*061c*/ 	.word	0x000035a0
        /*0620*/ 	.word	0x000000ff
        /*0624*/ 	.word	0x00000000
        /*0628*/ 	.short	0x010a
        /*062a*/ 	.byte	0x05
	.zero		1


	//   ....[81]....
        /*062c*/ 	.word	0x00003640
        /*0630*/ 	.word	0x000000ff
        /*0634*/ 	.word	0x00000000
        /*0638*/ 	.short	0x010a
        /*063a*/ 	.byte	0x05
	.zero		1


	//   ....[82]....
        /*063c*/ 	.word	0x000036e0
        /*0640*/ 	.word	0x000000ff
        /*0644*/ 	.word	0x00000000
        /*0648*/ 	.short	0x010a
        /*064a*/ 	.byte	0x05
	.zero		1


	//   ....[83]....
        /*064c*/ 	.word	0x00003780
        /*0650*/ 	.word	0x000000ff
        /*0654*/ 	.word	0x00000000
        /*0658*/ 	.short	0x010a
        /*065a*/ 	.byte	0x05
	.zero		1


	//   ....[84]....
        /*065c*/ 	.word	0x00003820
        /*0660*/ 	.word	0x000000ff
        /*0664*/ 	.word	0x00000000
        /*0668*/ 	.short	0x010a
        /*066a*/ 	.byte	0x05
	.zero		1


	//   ....[85]....
        /*066c*/ 	.word	0x000038c0
        /*0670*/ 	.word	0x000000ff
        /*0674*/ 	.word	0x00000000
        /*0678*/ 	.short	0x010a
        /*067a*/ 	.byte	0x05
	.zero		1


	//   ....[86]....
        /*067c*/ 	.word	0x00003960
        /*0680*/ 	.word	0x000000ff
        /*0684*/ 	.word	0x00000000
        /*0688*/ 	.short	0x010a
        /*068a*/ 	.byte	0x05
	.zero		1


	//   ....[87]....
        /*068c*/ 	.word	0x00003a00
        /*0690*/ 	.word	0x000000ff
        /*0694*/ 	.word	0x00000000
        /*0698*/ 	.short	0x010a
        /*069a*/ 	.byte	0x05
	.zero		1


	//   ....[88]....
        /*069c*/ 	.word	0x00003aa0
        /*06a0*/ 	.word	0x000000ff
        /*06a4*/ 	.word	0x00000000
        /*06a8*/ 	.short	0x010a
        /*06aa*/ 	.byte	0x05
	.zero		1


	//   ....[89]....
        /*06ac*/ 	.word	0x00003b40
        /*06b0*/ 	.word	0x000000ff
        /*06b4*/ 	.word	0x00000000
        /*06b8*/ 	.short	0x010a
        /*06ba*/ 	.byte	0x05
	.zero		1


	//   ....[90]....
        /*06bc*/ 	.word	0x00003be0
        /*06c0*/ 	.word	0x000000ff
        /*06c4*/ 	.word	0x00000000
        /*06c8*/ 	.short	0x010a
        /*06ca*/ 	.byte	0x05
	.zero		1


	//   ....[91]....
        /*06cc*/ 	.word	0x00003c80
        /*06d0*/ 	.word	0x000000ff
        /*06d4*/ 	.word	0x00000000
        /*06d8*/ 	.short	0x010a
        /*06da*/ 	.byte	0x05
	.zero		1


	//   ....[92]....
        /*06dc*/ 	.word	0x00003d20
        /*06e0*/ 	.word	0x000000ff
        /*06e4*/ 	.word	0x00000000
        /*06e8*/ 	.short	0x010a
        /*06ea*/ 	.byte	0x05
	.zero		1


	//   ....[93]....
        /*06ec*/ 	.word	0x00003dc0
        /*06f0*/ 	.word	0x000000ff
        /*06f4*/ 	.word	0x00000000
        /*06f8*/ 	.short	0x010a
        /*06fa*/ 	.byte	0x05
	.zero		1


	//   ....[94]....
        /*06fc*/ 	.word	0x00003e60
        /*0700*/ 	.word	0x000000ff
        /*0704*/ 	.word	0x00000000
        /*0708*/ 	.short	0x010a
        /*070a*/ 	.byte	0x05
	.zero		1


	//   ....[95]....
        /*070c*/ 	.word	0x00003f00
        /*0710*/ 	.word	0x000000ff
        /*0714*/ 	.word	0x00000000
        /*0718*/ 	.short	0x010a
        /*071a*/ 	.byte	0x05
	.zero		1


	//   ....[96]....
        /*071c*/ 	.word	0x00003fa0
        /*0720*/ 	.word	0x000000ff
        /*0724*/ 	.word	0x00000000
        /*0728*/ 	.short	0x010a
        /*072a*/ 	.byte	0x05
	.zero		1


	//   ....[97]....
        /*072c*/ 	.word	0x00004040
        /*0730*/ 	.word	0x000000ff
        /*0734*/ 	.word	0x00000000
        /*0738*/ 	.short	0x010a
        /*073a*/ 	.byte	0x05
	.zero		1


	//   ....[98]....
        /*073c*/ 	.word	0x000040e0
        /*0740*/ 	.word	0x000000ff
        /*0744*/ 	.word	0x00000000
        /*0748*/ 	.short	0x010a
        /*074a*/ 	.byte	0x05
	.zero		1


	//   ....[99]....
        /*074c*/ 	.word	0x00004180
        /*0750*/ 	.word	0x000000ff
        /*0754*/ 	.word	0x00000000
        /*0758*/ 	.short	0x010a
        /*075a*/ 	.byte	0x05
	.zero		1


	//   ....[100]....
        /*075c*/ 	.word	0x00004220
        /*0760*/ 	.word	0x000000ff
        /*0764*/ 	.word	0x00000000
        /*0768*/ 	.short	0x010a
        /*076a*/ 	.byte	0x05
	.zero		1


	//   ....[101]....
        /*076c*/ 	.word	0x000042c0
        /*0770*/ 	.word	0x000000ff
        /*0774*/ 	.word	0x00000000
        /*0778*/ 	.short	0x010a
        /*077a*/ 	.byte	0x05
	.zero		1


	//   ....[102]....
        /*077c*/ 	.word	0x00004360
        /*0780*/ 	.word	0x000000ff
        /*0784*/ 	.word	0x00000000
        /*0788*/ 	.short	0x010a
        /*078a*/ 	.byte	0x05
	.zero		1


	//   ....[103]....
        /*078c*/ 	.word	0x00004410
        /*0790*/ 	.word	0x00000000
        /*0794*/ 	.word	0x00000000
        /*0798*/ 	.short	0x010a
        /*079a*/ 	.byte	0xff
	.zero		1


	//   ....[104]....
        /*079c*/ 	.word	0x00004560
        /*07a0*/ 	.word	0x000000ff
        /*07a4*/ 	.word	0x000001f8
        /*07a8*/ 	.short	0x010a
        /*07aa*/ 	.byte	0x04
	.zero		1


	//   ....[105]....
        /*07ac*/ 	.word	0x00004600
        /*07b0*/ 	.word	0x000000ff
        /*07b4*/ 	.word	0x000001f0
        /*07b8*/ 	.short	0x010a
        /*07ba*/ 	.byte	0x04
	.zero		1


	//   ....[106]....
        /*07bc*/ 	.word	0x000046a0
        /*07c0*/ 	.word	0x000000ff
        /*07c4*/ 	.word	0x00000000
        /*07c8*/ 	.short	0x0101
        /*07ca*/ 	.byte	0x05
	.zero		1


	//   ....[107]....
        /*07cc*/ 	.word	0x000046e0
        /*07d0*/ 	.word	0x000000ff
        /*07d4*/ 	.word	0x000001f8
        /*07d8*/ 	.short	0x0106
        /*07da*/ 	.byte	0x04
	.zero		1


	//   ....[108]....
        /*07dc*/ 	.word	0x00004720
        /*07e0*/ 	.word	0x00000000
        /*07e4*/ 	.word	0x000001f8
        /*07e8*/ 	.short	0x010a
        /*07ea*/ 	.byte	0xff
	.zero		1


	//   ....[109]....
        /*07ec*/ 	.word	0x00004970
        /*07f0*/ 	.word	0x000000ff
        /*07f4*/ 	.word	0x00000008
        /*07f8*/ 	.short	0x010a
        /*07fa*/ 	.byte	0x05
	.zero		1


	//   ....[110]....
        /*07fc*/ 	.word	0x00004990
        /*0800*/ 	.word	0x000000ff
        /*0804*/ 	.word	0x00000008
        /*0808*/ 	.short	0x010a
        /*080a*/ 	.byte	0x05
	.zero		1


	//   ....[111]....
        /*080c*/ 	.word	0x00004b20
        /*0810*/ 	.word	0x000000ff
        /*0814*/ 	.word	0x00000008
        /*0818*/ 	.short	0x010a
        /*081a*/ 	.byte	0x05
	.zero		1


	//   ....[112]....
        /*081c*/ 	.word	0x00004b40
        /*0820*/ 	.word	0x000000ff
        /*0824*/ 	.word	0x00000008
        /*0828*/ 	.short	0x010a
        /*082a*/ 	.byte	0x05
	.zero		1


	//   ....[113]....
        /*082c*/ 	.word	0x00004c00
        /*0830*/ 	.word	0x000000ff
        /*0834*/ 	.word	0x00000000
        /*0838*/ 	.short	0x0101
        /*083a*/ 	.byte	0x04
	.zero		1


	//   ....[114]....
        /*083c*/ 	.word	0x00004f10
        /*0840*/ 	.word	0x000000ff
        /*0844*/ 	.word	0x000001f0
        /*0848*/ 	.short	0x010a
        /*084a*/ 	.byte	0x12
	.zero		1


	//   ....[115]....
        /*084c*/ 	.word	0x00004fb0
        /*0850*/ 	.word	0x000000ff
        /*0854*/ 	.word	0x00000000
        /*0858*/ 	.short	0x0101
        /*085a*/ 	.byte	0x1d
	.zero		1


	//   ....[116]....
        /*085c*/ 	.word	0x00004fe0
        /*0860*/ 	.word	0x000000ff
        /*0864*/ 	.word	0x00000210
        /*0868*/ 	.short	0x010a
        /*086a*/ 	.byte	0x17
	.zero		1


	//   ....[117]....
        /*086c*/ 	.word	0x000050c0
        /*0870*/ 	.word	0x000000ff
        /*0874*/ 	.word	0x00000000
        /*0878*/ 	.short	0x010a
        /*087a*/ 	.byte	0x04
	.zero		1


	//   ....[118]....
        /*087c*/ 	.word	0x00005120
        /*0880*/ 	.word	0x000000ff
        /*0884*/ 	.word	0x00000000
        /*0888*/ 	.short	0x010a
        /*088a*/ 	.byte	0x0a
	.zero		1


	//   ....[119]....
        /*088c*/ 	.word	0x00005250
        /*0890*/ 	.word	0x000000ff
        /*0894*/ 	.word	0x00000000
        /*0898*/ 	.short	0x010a
        /*089a*/ 	.byte	0x04
	.zero		1


	//   ....[120]....
        /*089c*/ 	.word	0x000054c0
        /*08a0*/ 	.word	0x000000ff
        /*08a4*/ 	.word	0x00000000
        /*08a8*/ 	.short	0x010a
        /*08aa*/ 	.byte	0x04
	.zero		1


	//   ....[121]....
        /*08ac*/ 	.word	0x00005560
        /*08b0*/ 	.word	0x00000000
        /*08b4*/ 	.word	0x00000000
        /*08b8*/ 	.short	0x010a
        /*08ba*/ 	.byte	0xff
	.zero		1


	//   ....[122]....
        /*08bc*/ 	.word	0x000055a0
        /*08c0*/ 	.word	0x00000000
        /*08c4*/ 	.word	0x00000000
        /*08c8*/ 	.short	0x010a
        /*08ca*/ 	.byte	0xff
	.zero		1


	//   ....[123]....
        /*08cc*/ 	.word	0x00005610
        /*08d0*/ 	.word	0x000000ff
        /*08d4*/ 	.word	0x00000000
        /*08d8*/ 	.short	0x0101
        /*08da*/ 	.byte	0x04
	.zero		1


	//   ....[124]....
        /*08dc*/ 	.word	0x00005650
        /*08e0*/ 	.word	0x000000ff
        /*08e4*/ 	.word	0x00000220
        /*08e8*/ 	.short	0x010a
        /*08ea*/ 	.byte	0x12
	.zero		1


	//   ....[125]....
        /*08ec*/ 	.word	0x000056b0
        /*08f0*/ 	.word	0x000000ff
        /*08f4*/ 	.word	0x00000000
        /*08f8*/ 	.short	0x0101
        /*08fa*/ 	.byte	0x04
	.zero		1


	//   ....[126]....
        /*08fc*/ 	.word	0x00005e30
        /*0900*/ 	.word	0x000000ff
        /*0904*/ 	.word	0x000001f0
        /*0908*/ 	.short	0x010a
        /*090a*/ 	.byte	0x2a
	.zero		1


	//   ....[127]....
        /*090c*/ 	.word	0x00005ec0
        /*0910*/ 	.word	0x000000ff
        /*0914*/ 	.word	0x00000000
        /*0918*/ 	.short	0x0101
        /*091a*/ 	.byte	0x3d
	.zero		1


	//   ....[128]....
        /*091c*/ 	.word	0x00006400
        /*0920*/ 	.word	0x000000ff
        /*0924*/ 	.word	0x000001e8
        /*0928*/ 	.short	0x010a
        /*092a*/ 	.byte	0x2a
	.zero		1


	//   ....[129]....
        /*092c*/ 	.word	0x000069f0
        /*0930*/ 	.word	0x000000ff
        /*0934*/ 	.word	0x000001c0
        /*0938*/ 	.short	0x010a
        /*093a*/ 	.byte	0x2a
	.zero		1


	//   ....[130]....
        /*093c*/ 	.word	0x00006bd0
        /*0940*/ 	.word	0x000000ff
        /*0944*/ 	.word	0x000001a0
        /*0948*/ 	.short	0x010b
        /*094a*/ 	.byte	0x2a
	.zero		1


	//   ....[131]....
        /*094c*/ 	.word	0x00006be0
        /*0950*/ 	.word	0x000000ff
        /*0954*/ 	.word	0x00000000
        /*0958*/ 	.short	0x0101
        /*095a*/ 	.byte	0x42
	.zero		1


	//   ....[132]....
        /*095c*/ 	.word	0x00006bf0
        /*0960*/ 	.word	0x000000ff
        /*0964*/ 	.word	0x000001c8
        /*0968*/ 	.short	0x010a
        /*096a*/ 	.byte	0x2a
	.zero		1


	//   ....[133]....
        /*096c*/ 	.word	0x00006db0
        /*0970*/ 	.word	0x000000ff
        /*0974*/ 	.word	0x000001a8
        /*0978*/ 	.short	0x010b
        /*097a*/ 	.byte	0x2a
	.zero		1


	//   ....[134]....
        /*097c*/ 	.word	0x00006dc0
        /*0980*/ 	.word	0x000000ff
        /*0984*/ 	.word	0x00000000
        /*0988*/ 	.short	0x0101
        /*098a*/ 	.byte	0x41
	.zero		1


	//   ....[135]....
        /*098c*/ 	.word	0x00006dd0
        /*0990*/ 	.word	0x000000ff
        /*0994*/ 	.word	0x000001d0
        /*0998*/ 	.short	0x010a
        /*099a*/ 	.byte	0x2a
	.zero		1


	//   ....[136]....
        /*099c*/ 	.word	0x00006f90
        /*09a0*/ 	.word	0x000000ff
        /*09a4*/ 	.word	0x000001b0
        /*09a8*/ 	.short	0x010b
        /*09aa*/ 	.byte	0x2a
	.zero		1


	//   ....[137]....
        /*09ac*/ 	.word	0x00006fa0
        /*09b0*/ 	.word	0x000000ff
        /*09b4*/ 	.word	0x00000000
        /*09b8*/ 	.short	0x0101
        /*09ba*/ 	.byte	0x40
	.zero		1


	//   ....[138]....
        /*09bc*/ 	.word	0x00006fc0
        /*09c0*/ 	.word	0x000000ff
        /*09c4*/ 	.word	0x000001d8
        /*09c8*/ 	.short	0x010a
        /*09ca*/ 	.byte	0x2a
	.zero		1


	//   ....[139]....
        /*09cc*/ 	.word	0x00007200
        /*09d0*/ 	.word	0x000000ff
        /*09d4*/ 	.word	0x000001b8
        /*09d8*/ 	.short	0x010b
        /*09da*/ 	.byte	0x2a
	.zero		1


	//   ....[140]....
        /*09dc*/ 	.word	0x00007210
        /*09e0*/ 	.word	0x000000ff
        /*09e4*/ 	.word	0x00000000
        /*09e8*/ 	.short	0x0101
        /*09ea*/ 	.byte	0x3f
	.zero		1


	//   ....[141]....
        /*09ec*/ 	.word	0x00007260
        /*09f0*/ 	.word	0x000000ff
        /*09f4*/ 	.word	0x000001c0
        /*09f8*/ 	.short	0x010a
        /*09fa*/ 	.byte	0x2a
	.zero		1


	//   ....[142]....
        /*09fc*/ 	.word	0x00007280
        /*0a00*/ 	.word	0x000000ff
        /*0a04*/ 	.word	0x000001c8
        /*0a08*/ 	.short	0x010a
        /*0a0a*/ 	.byte	0x2a
	.zero		1


	//   ....[143]....
        /*0a0c*/ 	.word	0x000072a0
        /*0a10*/ 	.word	0x000000ff
        /*0a14*/ 	.word	0x000001d0
        /*0a18*/ 	.short	0x010a
        /*0a1a*/ 	.byte	0x2a
	.zero		1


	//   ....[144]....
        /*0a1c*/ 	.word	0x000072e0
        /*0a20*/ 	.word	0x00000000
        /*0a24*/ 	.word	0x000001d8
        /*0a28*/ 	.short	0x010a
        /*0a2a*/ 	.byte	0xff
	.zero		1


	//   ....[145]....
        /*0a2c*/ 	.word	0x00007640
        /*0a30*/ 	.word	0x000000ff
        /*0a34*/ 	.word	0x000001f0
        /*0a38*/ 	.short	0x010a
        /*0a3a*/ 	.byte	0x32
	.zero		1


	//   ....[146]....
        /*0a3c*/ 	.word	0x00007700
        /*0a40*/ 	.word	0x000000ff
        /*0a44*/ 	.word	0x00000000
        /*0a48*/ 	.short	0x0101
        /*0a4a*/ 	.byte	0x04
	.zero		1


	//   ....[147]....
        /*0a4c*/ 	.word	0x00008910
        /*0a50*/ 	.word	0x000000ff
        /*0a54*/ 	.word	0x000001a0
        /*0a58*/ 	.short	0x010a
        /*0a5a*/ 	.byte	0x32
	.zero		1


	//   ....[148]....
        /*0a5c*/ 	.word	0x00008930
        /*0a60*/ 	.word	0x0000003e
        /*0a64*/ 	.word	0x00000200
        /*0a68*/ 	.short	0x010a
        /*0a6a*/ 	.byte	0xff
	.zero		1


	//   ....[149]....
        /*0a6c*/ 	.word	0x00008a50
        /*0a70*/ 	.word	0x000000ff
        /*0a74*/ 	.word	0x000001a0
        /*0a78*/ 	.short	0x010a
        /*0a7a*/ 	.byte	0x32
	.zero		1


	//   ....[150]....
        /*0a7c*/ 	.word	0x00008b00
        /*0a80*/ 	.word	0x0000003e
        /*0a84*/ 	.word	0x00000200
        /*0a88*/ 	.short	0x010a
        /*0a8a*/ 	.byte	0xff
	.zero		1


	//   ....[151]....
        /*0a8c*/ 	.word	0x000092e0
        /*0a90*/ 	.word	0x00000000
        /*0a94*/ 	.word	0x00000000
        /*0a98*/ 	.short	0x0101
        /*0a9a*/ 	.byte	0xff
	.zero		1


	//   ....[152]....
        /*0a9c*/ 	.word	0x000092f0
        /*0aa0*/ 	.word	0x00000004
        /*0aa4*/ 	.word	0x000001a0
        /*0aa8*/ 	.short	0x010a
        /*0aaa*/ 	.byte	0xff
	.zero		1


	//   ....[153]....
        /*0aac*/ 	.word	0x000093b0
        /*0ab0*/ 	.word	0x00000004
        /*0ab4*/ 	.word	0x000001a0
        /*0ab8*/ 	.short	0x010a
        /*0aba*/ 	.byte	0xff
	.zero		1


	//   ....[154]....
        /*0abc*/ 	.word	0x00009b90
        /*0ac0*/ 	.word	0x00000000
        /*0ac4*/ 	.word	0x00000000
        /*0ac8*/ 	.short	0x0101
        /*0aca*/ 	.byte	0xff
	.zero		1


	//   ....[155]....
        /*0acc*/ 	.word	0x00009bb0
        /*0ad0*/ 	.word	0x00000002
        /*0ad4*/ 	.word	0x000001a0
        /*0ad8*/ 	.short	0x010a
        /*0ada*/ 	.byte	0xff
	.zero		1


	//   ....[156]....
        /*0adc*/ 	.word	0x00009c60
        /*0ae0*/ 	.word	0x00000002
        /*0ae4*/ 	.word	0x000001a0
        /*0ae8*/ 	.short	0x010a
        /*0aea*/ 	.byte	0xff
	.zero		1


	//   ....[157]....
        /*0aec*/ 	.word	0x0000a430
        /*0af0*/ 	.word	0x00000000
        /*0af4*/ 	.word	0x00000000
        /*0af8*/ 	.short	0x0101
        /*0afa*/ 	.byte	0xff
	.zero		1


	//   ....[158]....
        /*0afc*/ 	.word	0x0000a450
        /*0b00*/ 	.word	0x00000003
        /*0b04*/ 	.word	0x000001a0
        /*0b08*/ 	.short	0x010a
        /*0b0a*/ 	.byte	0xff
	.zero		1


	//   ....[159]....
        /*0b0c*/ 	.word	0x0000a500
        /*0b10*/ 	.word	0x00000003
        /*0b14*/ 	.word	0x000001a0
        /*0b18*/ 	.short	0x010a
        /*0b1a*/ 	.byte	0xff
	.zero		1


	//   ....[160]....
        /*0b1c*/ 	.word	0x0000a7f0
        /*0b20*/ 	.word	0x0000003e
        /*0b24*/ 	.word	0x00000000
        /*0b28*/ 	.short	0x0101
        /*0b2a*/ 	.byte	0xff
	.zero		1


	//   ....[161]....
        /*0b2c*/ 	.word	0x0000ad10
        /*0b30*/ 	.word	0x00000000
        /*0b34*/ 	.word	0x00000000
        /*0b38*/ 	.short	0x0101
        /*0b3a*/ 	.byte	0xff
	.zero		1


	//   ....[162]....
        /*0b3c*/ 	.word	0x0000af90
        /*0b40*/ 	.word	0x000000ff
        /*0b44*/ 	.word	0x00000000
        /*0b48*/ 	.short	0x0101
        /*0b4a*/ 	.byte	0x04
	.zero		1


	//   ....[163]....
        /*0b4c*/ 	.word	0x0000afc0
        /*0b50*/ 	.word	0x00000000
        /*0b54*/ 	.word	0x000000d0
        /*0b58*/ 	.short	0x010a
        /*0b5a*/ 	.byte	0xff
	.zero		1


	//   ....[164]....
        /*0b5c*/ 	.word	0x0000b020
        /*0b60*/ 	.word	0x00000000
        /*0b64*/ 	.word	0x000000d0
        /*0b68*/ 	.short	0x010a
        /*0b6a*/ 	.byte	0xff
	.zero		1


	//   ....[165]....
        /*0b6c*/ 	.word	0x0000b080
        /*0b70*/ 	.word	0x00000000
        /*0b74*/ 	.word	0x000001f0
        /*0b78*/ 	.short	0x010a
        /*0b7a*/ 	.byte	0xff
	.zero		1


	//   ....[166]....
        /*0b7c*/ 	.word	0x0000b0e0
        /*0b80*/ 	.word	0x00000000
        /*0b84*/ 	.word	0x00000000
        /*0b88*/ 	.short	0x010a
        /*0b8a*/ 	.byte	0xff
	.zero		1


	//   ....[167]....
        /*0b8c*/ 	.word	0x0000b140
        /*0b90*/ 	.word	0x00000000
        /*0b94*/ 	.word	0x00000000
        /*0b98*/ 	.short	0x010a
        /*0b9a*/ 	.byte	0xff
	.zero		1


	//   ....[168]....
        /*0b9c*/ 	.word	0x0000b1a0
        /*0ba0*/ 	.word	0x00000000
        /*0ba4*/ 	.word	0x00000000
        /*0ba8*/ 	.short	0x010a
        /*0baa*/ 	.byte	0xff
	.zero		1


	//   ....[169]....
        /*0bac*/ 	.word	0x0000b200
        /*0bb0*/ 	.word	0x00000000
        /*0bb4*/ 	.word	0x00000000
        /*0bb8*/ 	.short	0x010a
        /*0bba*/ 	.byte	0xff
	.zero		1


	//   ....[170]....
        /*0bbc*/ 	.word	0x0000b260
        /*0bc0*/ 	.word	0x00000000
        /*0bc4*/ 	.word	0x00000000
        /*0bc8*/ 	.short	0x010a
        /*0bca*/ 	.byte	0xff
	.zero		1


	//   ....[171]....
        /*0bcc*/ 	.word	0x0000b2c0
        /*0bd0*/ 	.word	0x00000000
        /*0bd4*/ 	.word	0x00000000
        /*0bd8*/ 	.short	0x010a
        /*0bda*/ 	.byte	0xff
	.zero		1


	//   ....[172]....
        /*0bdc*/ 	.word	0x0000b320
        /*0be0*/ 	.word	0x00000000
        /*0be4*/ 	.word	0x00000000
        /*0be8*/ 	.short	0x010a
        /*0bea*/ 	.byte	0xff
	.zero		1


	//   ....[173]....
        /*0bec*/ 	.word	0x0000b380
        /*0bf0*/ 	.word	0x00000000
        /*0bf4*/ 	.word	0x00000000
        /*0bf8*/ 	.short	0x010a
        /*0bfa*/ 	.byte	0xff
	.zero		1


	//   ....[174]....
        /*0bfc*/ 	.word	0x0000b3e0
        /*0c00*/ 	.word	0x00000000
        /*0c04*/ 	.word	0x00000000
        /*0c08*/ 	.short	0x010a
        /*0c0a*/ 	.byte	0xff
	.zero		1


	//   ....[175]....
        /*0c0c*/ 	.word	0x0000b440
        /*0c10*/ 	.word	0x00000000
        /*0c14*/ 	.word	0x00000000
        /*0c18*/ 	.short	0x010a
        /*0c1a*/ 	.byte	0xff
	.zero		1


	//   ....[176]....
        /*0c1c*/ 	.word	0x0000b4a0
        /*0c20*/ 	.word	0x00000000
        /*0c24*/ 	.word	0x00000000
        /*0c28*/ 	.short	0x010a
        /*0c2a*/ 	.byte	0xff
	.zero		1


	//   ....[177]....
        /*0c2c*/ 	.word	0x0000b500
        /*0c30*/ 	.word	0x00000000
        /*0c34*/ 	.word	0x00000000
        /*0c38*/ 	.short	0x010a
        /*0c3a*/ 	.byte	0xff
	.zero		1


	//   ....[178]....
        /*0c3c*/ 	.word	0x0000b560
        /*0c40*/ 	.word	0x00000000
        /*0c44*/ 	.word	0x00000000
        /*0c48*/ 	.short	0x010a
        /*0c4a*/ 	.byte	0xff
	.zero		1


	//   ....[179]....
        /*0c4c*/ 	.word	0x0000b5c0
        /*0c50*/ 	.word	0x00000000
        /*0c54*/ 	.word	0x00000000
        /*0c58*/ 	.short	0x010a
        /*0c5a*/ 	.byte	0xff
	.zero		1


	//   ....[180]....
        /*0c5c*/ 	.word	0x0000b620
        /*0c60*/ 	.word	0x00000000
        /*0c64*/ 	.word	0x00000000
        /*0c68*/ 	.short	0x010a
        /*0c6a*/ 	.byte	0xff
	.zero		1


	//   ....[181]....
        /*0c6c*/ 	.word	0x0000b680
        /*0c70*/ 	.word	0x00000000
        /*0c74*/ 	.word	0x00000000
        /*0c78*/ 	.short	0x010a
        /*0c7a*/ 	.byte	0xff
	.zero		1


	//   ....[182]....
        /*0c7c*/ 	.word	0x0000b6e0
        /*0c80*/ 	.word	0x00000000
        /*0c84*/ 	.word	0x00000000
        /*0c88*/ 	.short	0x010a
        /*0c8a*/ 	.byte	0xff
	.zero		1


	//   ....[183]....
        /*0c8c*/ 	.word	0x0000b740
        /*0c90*/ 	.word	0x00000000
        /*0c94*/ 	.word	0x00000000
        /*0c98*/ 	.short	0x010a
        /*0c9a*/ 	.byte	0xff
	.zero		1


	//   ....[184]....
        /*0c9c*/ 	.word	0x0000b7a0
        /*0ca0*/ 	.word	0x00000000
        /*0ca4*/ 	.word	0x00000000
        /*0ca8*/ 	.short	0x010a
        /*0caa*/ 	.byte	0xff
	.zero		1


	//   ....[185]....
        /*0cac*/ 	.word	0x0000b800
        /*0cb0*/ 	.word	0x00000000
        /*0cb4*/ 	.word	0x00000000
        /*0cb8*/ 	.short	0x010a
        /*0cba*/ 	.byte	0xff
	.zero		1


	//   ....[186]....
        /*0cbc*/ 	.word	0x0000b860
        /*0cc0*/ 	.word	0x00000000
        /*0cc4*/ 	.word	0x00000000
        /*0cc8*/ 	.short	0x010a
        /*0cca*/ 	.byte	0xff
	.zero		1


	//   ....[187]....
        /*0ccc*/ 	.word	0x0000b8c0
        /*0cd0*/ 	.word	0x00000000
        /*0cd4*/ 	.word	0x00000000
        /*0cd8*/ 	.short	0x010a
        /*0cda*/ 	.byte	0xff
	.zero		1


	//   ....[188]....
        /*0cdc*/ 	.word	0x0000b920
        /*0ce0*/ 	.word	0x00000000
        /*0ce4*/ 	.word	0x00000000
        /*0ce8*/ 	.short	0x010a
        /*0cea*/ 	.byte	0xff
	.zero		1


	//   ....[189]....
        /*0cec*/ 	.word	0x0000b980
        /*0cf0*/ 	.word	0x00000000
        /*0cf4*/ 	.word	0x00000000
        /*0cf8*/ 	.short	0x010a
        /*0cfa*/ 	.byte	0xff
	.zero		1


	//   ....[190]....
        /*0cfc*/ 	.word	0x0000b9e0
        /*0d00*/ 	.word	0x00000000
        /*0d04*/ 	.word	0x00000000
        /*0d08*/ 	.short	0x010a
        /*0d0a*/ 	.byte	0xff
	.zero		1


	//   ....[191]....
        /*0d0c*/ 	.word	0x0000ba40
        /*0d10*/ 	.word	0x00000004
        /*0d14*/ 	.word	0x000001f8
        /*0d18*/ 	.short	0x010a
        /*0d1a*/ 	.byte	0xff
	.zero		1


	//   ....[192]....
        /*0d1c*/ 	.word	0x0000baa0
        /*0d20*/ 	.word	0x00000004
        /*0d24*/ 	.word	0x000001f0
        /*0d28*/ 	.short	0x010a
        /*0d2a*/ 	.byte	0xff
	.zero		1


	//   ....[193]....
        /*0d2c*/ 	.word	0x0000bb00
        /*0d30*/ 	.word	0x00000005
        /*0d34*/ 	.word	0x00000008
        /*0d38*/ 	.short	0x010a
        /*0d3a*/ 	.byte	0xff
	.zero		1


	//   ....[194]....
        /*0d3c*/ 	.word	0x0000bbe0
        /*0d40*/ 	.word	0x00000003
        /*0d44*/ 	.word	0x00000008
        /*0d48*/ 	.short	0x010a
        /*0d4a*/ 	.byte	0xff
	.zero		1


	//   ....[195]....
        /*0d4c*/ 	.word	0x0000bc40
        /*0d50*/ 	.word	0x00000000
        /*0d54*/ 	.word	0x000001f0
        /*0d58*/ 	.short	0x010a
        /*0d5a*/ 	.byte	0xff
	.zero		1


	//   ....[196]....
        /*0d5c*/ 	.word	0x0000bca0
        /*0d60*/ 	.word	0x00000000
        /*0d64*/ 	.word	0x00000210
        /*0d68*/ 	.short	0x010a
        /*0d6a*/ 	.byte	0xff
	.zero		1


	//   ....[197]....
        /*0d6c*/ 	.word	0x0000bd00
        /*0d70*/ 	.word	0x00000000
        /*0d74*/ 	.word	0x00000000
        /*0d78*/ 	.short	0x010a
        /*0d7a*/ 	.byte	0xff
	.zero		1


	//   ....[198]....
        /*0d7c*/ 	.word	0x0000bd60
        /*0d80*/ 	.word	0x00000000
        /*0d84*/ 	.word	0x00000000
        /*0d88*/ 	.short	0x010a
        /*0d8a*/ 	.byte	0xff
	.zero		1


	//   ....[199]....
        /*0d8c*/ 	.word	0x0000bdc0
        /*0d90*/ 	.word	0x00000000
        /*0d94*/ 	.word	0x00000220
        /*0d98*/ 	.short	0x010a
        /*0d9a*/ 	.byte	0xff
	.zero		1


	//   ....[200]....
        /*0d9c*/ 	.word	0x0000be20
        /*0da0*/ 	.word	0x00000000
        /*0da4*/ 	.word	0x000001f0
        /*0da8*/ 	.short	0x010a
        /*0daa*/ 	.byte	0xff
	.zero		1


	//   ....[201]....
        /*0dac*/ 	.word	0x0000be80
        /*0db0*/ 	.word	0x00000003
        /*0db4*/ 	.word	0x000001e8
        /*0db8*/ 	.short	0x010a
        /*0dba*/ 	.byte	0xff
	.zero		1


	//   ....[202]....
        /*0dbc*/ 	.word	0x0000bee0
        /*0dc0*/ 	.word	0x00000000
        /*0dc4*/ 	.word	0x000001c0
        /*0dc8*/ 	.short	0x010a
        /*0dca*/ 	.byte	0xff
	.zero		1


	//   ....[203]....
        /*0dcc*/ 	.word	0x0000bf40
        /*0dd0*/ 	.word	0x00000000
        /*0dd4*/ 	.word	0x000001c8
        /*0dd8*/ 	.short	0x010a
        /*0dda*/ 	.byte	0xff
	.zero		1


	//   ....[204]....
        /*0ddc*/ 	.word	0x0000bfa0
        /*0de0*/ 	.word	0x00000000
        /*0de4*/ 	.word	0x000001d0
        /*0de8*/ 	.short	0x010a
        /*0dea*/ 	.byte	0xff
	.zero		1


	//   ....[205]....
        /*0dec*/ 	.word	0x0000c000
        /*0df0*/ 	.word	0x00000000
        /*0df4*/ 	.word	0x000001d8
        /*0df8*/ 	.short	0x010a
        /*0dfa*/ 	.byte	0xff
	.zero		1


	//   ....[206]....
        /*0dfc*/ 	.word	0x0000c060
        /*0e00*/ 	.word	0x00000000
        /*0e04*/ 	.word	0x000001c0
        /*0e08*/ 	.short	0x010a
        /*0e0a*/ 	.byte	0xff
	.zero		1


	//   ....[207]....
        /*0e0c*/ 	.word	0x0000c0c0
        /*0e10*/ 	.word	0x00000000
        /*0e14*/ 	.word	0x000001c8
        /*0e18*/ 	.short	0x010a
        /*0e1a*/ 	.byte	0xff
	.zero		1


	//   ....[208]....
        /*0e1c*/ 	.word	0x0000c120
        /*0e20*/ 	.word	0x00000000
        /*0e24*/ 	.word	0x000001d0
        /*0e28*/ 	.short	0x010a
        /*0e2a*/ 	.byte	0xff
	.zero		1


	//   ....[209]....
        /*0e2c*/ 	.word	0x0000c180
        /*0e30*/ 	.word	0x00000000
        /*0e34*/ 	.word	0x000001f0
        /*0e38*/ 	.short	0x010a
        /*0e3a*/ 	.byte	0xff
	.zero		1


	//   ....[210]....
        /*0e3c*/ 	.word	0x0000c1e0
        /*0e40*/ 	.word	0x00000002
        /*0e44*/ 	.word	0x000001a0
        /*0e48*/ 	.short	0x010a
        /*0e4a*/ 	.byte	0xff
	.zero		1


	//   ....[211]....
        /*0e4c*/ 	.word	0x0000c230
        /*0e50*/ 	.word	0x0000003e
        /*0e54*/ 	.word	0x00000200
        /*0e58*/ 	.short	0x010a
        /*0e5a*/ 	.byte	0xff
	.zero		1


	//   ....[212]....
        /*0e5c*/ 	.word	0x0000c280
        /*0e60*/ 	.word	0x00000004
        /*0e64*/ 	.word	0x000001a0
        /*0e68*/ 	.short	0x010a
        /*0e6a*/ 	.byte	0xff
	.zero		1


	//   ....[213]....
        /*0e6c*/ 	.word	0x0000c2d0
        /*0e70*/ 	.word	0x00000002
        /*0e74*/ 	.word	0x000001a0
        /*0e78*/ 	.short	0x010a
        /*0e7a*/ 	.byte	0xff
	.zero		1


	//   ....[214]....
        /*0e7c*/ 	.word	0x0000c320
        /*0e80*/ 	.word	0x00000003
        /*0e84*/ 	.word	0x000001a0
        /*0e88*/ 	.short	0x010a
        /*0e8a*/ 	.byte	0xff
	.zero		1


	//----- nvinfo : EIATTR_NUM_MBARRIERS
	.align		4
.L_47:
        /*0e8c*/ 	.byte	0x03, 0x38
        /*0e8e*/ 	.short	0x0045


	//----- nvinfo : EIATTR_EXIT_INSTR_OFFSETS
	.align		4
        /*0e90*/ 	.byte	0x04, 0x1c
        /*0e92*/ 	.short	(.L_49 - .L_48)


	//   ....[0]....
.L_48:
        /*0e94*/ 	.word	0x00004440


	//   ....[1]....
        /*0e98*/ 	.word	0x000046f0


	//   ....[2]....
        /*0e9c*/ 	.word	0x00004750


	//   ....[3]....
        /*0ea0*/ 	.word	0x000058e0


	//   ....[4]....
        /*0ea4*/ 	.word	0x00007310


	//   ....[5]....
        /*0ea8*/ 	.word	0x00007350


	//   ....[6]....
        /*0eac*/ 	.word	0x0000ae70


	//   ....[7]....
        /*0eb0*/ 	.word	0x0000aef0


	//   ....[8]....
        /*0eb4*/ 	.word	0x0000af20


	//   ....[9]....
        /*0eb8*/ 	.word	0x0000afa0


	//----- nvinfo : EIATTR_MAX_THREADS
	.align		4
.L_49:
        /*0ebc*/ 	.byte	0x04, 0x05
        /*0ebe*/ 	.short	(.L_51 - .L_50)
.L_50:
        /*0ec0*/ 	.word	0x00000100
        /*0ec4*/ 	.word	0x00000001
        /*0ec8*/ 	.word	0x00000001


	//----- nvinfo : EIATTR_CRS_STACK_SIZE
	.align		4
.L_51:
        /*0ecc*/ 	.byte	0x04, 0x1e
        /*0ece*/ 	.short	(.L_53 - .L_52)
.L_52:
        /*0ed0*/ 	.word	0x00000000


	//----- nvinfo : EIATTR_CBANK_PARAM_SIZE
	.align		4
.L_53:
        /*0ed4*/ 	.byte	0x03, 0x19
        /*0ed6*/ 	.short	0x0900


	//----- nvinfo : EIATTR_PARAM_CBANK
	.align		4
        /*0ed8*/ 	.byte	0x04, 0x0a
        /*0eda*/ 	.short	(.L_55 - .L_54)
	.align		4
.L_54:
        /*0edc*/ 	.word	index@(.nv.constant0._ZN7cutlass13device_kernelINS_4conv6kernel13ConvUniversalINS1_16ConvProblemShapeILNS1_8OperatorE2ELi3EEENS1_10collective14CollectiveConvINS1_47MainloopSm100TmaUmmaWarpSpecializedImplicitGemmILS5_2ELi26ELi3ELi1ELi2EN4cute5tupleIJNSA_1CILi2EEENSC_ILi1EEESE_EEEEENSB_IJNSC_ILi128EEENSB_IJSH_EEENSB_IJNSC_ILi32EEEEEEEEENS_10bfloat16_tESM_NSA_8TiledMMAINSA_8MMA_AtomIJNSA_26SM100_MMA_F16BF16_2x1SM_SSISM_SM_fLi128ELi128ELNSA_4UMMA5MajorE1ELSR_1ELNSQ_7ScaleInE0ELSS_0EEEEEENSA_6LayoutINSB_IJSE_SE_SE_EEENSB_IJNSC_ILi0EEESX_SX_EEEEENSB_IJNSA_10UnderscoreES10_S10_EEEEENS7_6detail27Sm100ImplicitGemmTileTraitsINSA_18SM100_TMA_2SM_LOADENSA_14ComposedLayoutINSA_7SwizzleILi3ELi4ELi3EEENSA_18smem_ptr_flag_bitsILi16EEENSV_INSB_IJNSC_ILi64EEENSC_ILi8EEEEEENSB_IJSE_S1B_EEEEEEEvEENS14_INSA_25SM100_TMA_2SM_LOAD_IM2COLES1G_vEEEENS_8epilogue10collective18CollectiveEpilogueINS1L_23Sm100TmaWarpSpecializedILi4ELi2ELi16ELb1ELb0EEEJNSB_IJS1B_SI_SK_EEENSB_IJNSV_IS1B_SE_EENSV_INSB_IJNSC_ILi16EEESD_EEES1E_EEEEESM_NSB_IJlNSB_IJSE_lllEEESX_EEESM_S1X_NS1L_6fusion15FusionCallbacksIS1P_NS1Y_17LinearCombinationISM_fSM_fLNS_15FloatRoundStyleE2EEES1Q_S1V_JEEENSA_5SM1004TMEM4LOAD26SM100_TMEM_LOAD_32dp32b16xENSA_13SM90_TMA_LOADENS16_INS17_ILi1ELi4ELi3EEES1A_NSV_INSB_IJS1C_S1S_EEENSB_IJS1S_SE_EEEEEEENSA_39AutoVectorizingCopyWithAssumedAlignmentILi128EEENSA_14SM90_TMA_STOREES2D_S2F_S2F_EEEvvEEEEvNT_6ParamsE)
        /*0ee0*/ 	.short	0x0380
        /*0ee2*/ 	.short	0x0900


	//----- nvinfo : EIATTR_SW_WAR
	.align		4
.L_55:
        /*0ee4*/ 	.byte	0x04, 0x36
        /*0ee6*/ 	.short	(.L_57 - .L_56)
.L_56:
        /*0ee8*/ 	.word	0x00000008
.L_57:


//--------------------- .nv.callgraph             --------------------------
	.section	.nv.callgraph,"",@"SHT_CUDA_CALLGRAPH"
	.align	4
	.sectionentsize	8
	.align		4
        /*0000*/ 	.word	0x00000000
	.align		4
        /*0004*/ 	.word	0xffffffff
	.align		4
        /*0008*/ 	.word	index@(_ZN7cutlass13device_kernelINS_4conv6kernel13ConvUniversalINS1_16ConvProblemShapeILNS1_8OperatorE2ELi3EEENS1_10collective14CollectiveConvINS1_47MainloopSm100TmaUmmaWarpSpecializedImplicitGemmILS5_2ELi26ELi3ELi1ELi2EN4cute5tupleIJNSA_1CILi2EEENSC_ILi1EEESE_EEEEENSB_IJNSC_ILi128EEENSB_IJSH_EEENSB_IJNSC_ILi32EEEEEEEEENS_10bfloat16_tESM_NSA_8TiledMMAINSA_8MMA_AtomIJNSA_26SM100_MMA_F16BF16_2x1SM_SSISM_SM_fLi128ELi128ELNSA_4UMMA5MajorE1ELSR_1ELNSQ_7ScaleInE0ELSS_0EEEEEENSA_6LayoutINSB_IJSE_SE_SE_EEENSB_IJNSC_ILi0EEESX_SX_EEEEENSB_IJNSA_10UnderscoreES10_S10_EEEEENS7_6detail27Sm100ImplicitGemmTileTraitsINSA_18SM100_TMA_2SM_LOADENSA_14ComposedLayoutINSA_7SwizzleILi3ELi4ELi3EEENSA_18smem_ptr_flag_bitsILi16EEENSV_INSB_IJNSC_ILi64EEENSC_ILi8EEEEEENSB_IJSE_S1B_EEEEEEEvEENS14_INSA_25SM100_TMA_2SM_LOAD_IM2COLES1G_vEEEENS_8epilogue10collective18CollectiveEpilogueINS1L_23Sm100TmaWarpSpecializedILi4ELi2ELi16ELb1ELb0EEEJNSB_IJS1B_SI_SK_EEENSB_IJNSV_IS1B_SE_EENSV_INSB_IJNSC_ILi16EEESD_EEES1E_EEEEESM_NSB_IJlNSB_IJSE_lllEEESX_EEESM_S1X_NS1L_6fusion15FusionCallbacksIS1P_NS1Y_17LinearCombinationISM_fSM_fLNS_15FloatRoundStyleE2EEES1Q_S1V_JEEENSA_5SM1004TMEM4LOAD26SM100_TMEM_LOAD_32dp32b16xENSA_13SM90_TMA_LOADENS16_INS17_ILi1ELi4ELi3EEES1A_NSV_INSB_IJS1C_S1S_EEENSB_IJS1S_SE_EEEEEEENSA_39AutoVectorizingCopyWithAssumedAlignmentILi128EEENSA_14SM90_TMA_STOREES2D_S2F_S2F_EEEvvEEEEvNT_6ParamsE)
	.align		4
        /*000c*/ 	.word	index@(__assertfail)
	.align		4
        /*0010*/ 	.word	0x00000000
	.align		4
        /*0014*/ 	.word	0xfffffffe
	.align		4
        /*0018*/ 	.word	0x00000000
	.align		4
        /*001c*/ 	.word	0xfffffffd
	.align		4
        /*0020*/ 	.word	0x00000000
	.align		4
        /*0024*/ 	.word	0xfffffffc


//--------------------- .nv.constant4             --------------------------
	.section	.nv.constant4,"a",@progbits
	.align	8
	.align		8
.nv.constant4:
        /*0000*/ 	.dword	__assertfail
	.align		8
        /*0008*/ 	.dword	__unnamed_1
	.align		8
        /*0010*/ 	.dword	__unnamed_2
	.align		8
        /*0018*/ 	.dword	_ZN39_INTERNAL_a3450a88_4_k_cu_6093083b_43154cuda3std3__45__cpo5beginE
	.align		8
        /*0020*/ 	.dword	_ZN39_INTERNAL_a3450a88_4_k_cu_6093083b_43154cuda3std3__45__cpo3endE
	.align		8
        /*0028*/ 	.dword	_ZN39_INTERNAL_a3450a88_4_k_cu_6093083b_43154cuda3std3__45__cpo6cbeginE
	.align		8
        /*0030*/ 	.dword	_ZN39_INTERNAL_a3450a88_4_k_cu_6093083b_43154cuda3std3__45__cpo4cendE
	.align		8
        /*0038*/ 	.dword	_ZN39_INTERNAL_a3450a88_4_k_cu_6093083b_43154cuda3std3__441_GLOBAL__N__a3450a88_4_k_cu_6093083b_43156ignoreE
	.align		8
        /*0040*/ 	.dword	_ZN39_INTERNAL_a3450a88_4_k_cu_6093083b_43154cuda3std3__419piecewise_constructE
	.align		8
        /*0048*/ 	.dword	_ZN39_INTERNAL_a3450a88_4_k_cu_6093083b_43154cuda3std3__48in_placeE
	.align		8
        /*0050*/ 	.dword	_ZN39_INTERNAL_a3450a88_4_k_cu_6093083b_43154cuda3std6ranges3__45__cpo4swapE
	.align		8
        /*0058*/ 	.dword	_ZN39_INTERNAL_a3450a88_4_k_cu_6093083b_43154cuda3std6ranges3__45__cpo9iter_moveE
	.align		8
        /*0060*/ 	.dword	_ZN39_INTERNAL_a3450a88_4_k_cu_6093083b_43154cute7productE
	.align		8
        /*0068*/ 	.dword	_ZN39_INTERNAL_a3450a88_4_k_cu_6093083b_43154cute1_E
	.align		8
        /*0070*/ 	.dword	$str$27
	.align		8
        /*0078*/ 	.dword	$str$28
	.align		8
        /*0080*/ 	.dword	$str$29
	.align		8
        /*0088*/ 	.dword	$str$30


//--------------------- .text._ZN7cutlass13device_kernelINS_4conv6kernel13ConvUniversalINS1_16ConvProblemShapeILNS1_8OperatorE2ELi3EEENS1_10collective14CollectiveConvINS1_47MainloopSm100TmaUmmaWarpSpecializedImplicitGemmILS5_2ELi26ELi3ELi1ELi2EN4cute5tupleIJNSA_1CILi2EEENSC_ILi1EEESE_EEEEENSB_IJNSC_ILi128EEENSB_IJSH_EEENSB_IJNSC_ILi32EEEEEEEEENS_10bfloat16_tESM_NSA_8TiledMMAINSA_8MMA_AtomIJNSA_26SM100_MMA_F16BF16_2x1SM_SSISM_SM_fLi128ELi128ELNSA_4UMMA5MajorE1ELSR_1ELNSQ_7ScaleInE0ELSS_0EEEEEENSA_6LayoutINSB_IJSE_SE_SE_EEENSB_IJNSC_ILi0EEESX_SX_EEEEENSB_IJNSA_10UnderscoreES10_S10_EEEEENS7_6detail27Sm100ImplicitGemmTileTraitsINSA_18SM100_TMA_2SM_LOADENSA_14ComposedLayoutINSA_7SwizzleILi3ELi4ELi3EEENSA_18smem_ptr_flag_bitsILi16EEENSV_INSB_IJNSC_ILi64EEENSC_ILi8EEEEEENSB_IJSE_S1B_EEEEEEEvEENS14_INSA_25SM100_TMA_2SM_LOAD_IM2COLES1G_vEEEENS_8epilogue10collective18CollectiveEpilogueINS1L_23Sm100TmaWarpSpecializedILi4ELi2ELi16ELb1ELb0EEEJNSB_IJS1B_SI_SK_EEENSB_IJNSV_IS1B_SE_EENSV_INSB_IJNSC_ILi16EEESD_EEES1E_EEEEESM_NSB_IJlNSB_IJSE_lllEEESX_EEESM_S1X_NS1L_6fusion15FusionCallbacksIS1P_NS1Y_17LinearCombinationISM_fSM_fLNS_15FloatRoundStyleE2EEES1Q_S1V_JEEENSA_5SM1004TMEM4LOAD26SM100_TMEM_LOAD_32dp32b16xENSA_13SM90_TMA_LOADENS16_INS17_ILi1ELi4ELi3EEES1A_NSV_INSB_IJS1C_S1S_EEENSB_IJS1S_SE_EEEEEEENSA_39AutoVectorizingCopyWithAssumedAlignmentILi128EEENSA_14SM90_TMA_STOREES2D_S2F_S2F_EEEvvEEEEvNT_6ParamsE --------------------------
	.section	.text._ZN7cutlass13device_kernelINS_4conv6kernel13ConvUniversalINS1_16ConvProblemShapeILNS1_8OperatorE2ELi3EEENS1_10collective14CollectiveConvINS1_47MainloopSm100TmaUmmaWarpSpecializedImplicitGemmILS5_2ELi26ELi3ELi1ELi2EN4cute5tupleIJNSA_1CILi2EEENSC_ILi1EEESE_EEEEENSB_IJNSC_ILi128EEENSB_IJSH_EEENSB_IJNSC_ILi32EEEEEEEEENS_10bfloat16_tESM_NSA_8TiledMMAINSA_8MMA_AtomIJNSA_26SM100_MMA_F16BF16_2x1SM_SSISM_SM_fLi128ELi128ELNSA_4UMMA5MajorE1ELSR_1ELNSQ_7ScaleInE0ELSS_0EEEEEENSA_6LayoutINSB_IJSE_SE_SE_EEENSB_IJNSC_ILi0EEESX_SX_EEEEENSB_IJNSA_10UnderscoreES10_S10_EEEEENS7_6detail27Sm100ImplicitGemmTileTraitsINSA_18SM100_TMA_2SM_LOADENSA_14ComposedLayoutINSA_7SwizzleILi3ELi4ELi3EEENSA_18smem_ptr_flag_bitsILi16EEENSV_INSB_IJNSC_ILi64EEENSC_ILi8EEEEEENSB_IJSE_S1B_EEEEEEEvEENS14_INSA_25SM100_TMA_2SM_LOAD_IM2COLES1G_vEEEENS_8epilogue10collective18CollectiveEpilogueINS1L_23Sm100TmaWarpSpecializedILi4ELi2ELi16ELb1ELb0EEEJNSB_IJS1B_SI_SK_EEENSB_IJNSV_IS1B_SE_EENSV_INSB_IJNSC_ILi16EEESD_EEES1E_EEEEESM_NSB_IJlNSB_IJSE_lllEEESX_EEESM_S1X_NS1L_6fusion15FusionCallbacksIS1P_NS1Y_17LinearCombinationISM_fSM_fLNS_15FloatRoundStyleE2EEES1Q_S1V_JEEENSA_5SM1004TMEM4LOAD26SM100_TMEM_LOAD_32dp32b16xENSA_13SM90_TMA_LOADENS16_INS17_ILi1ELi4ELi3EEES1A_NSV_INSB_IJS1C_S1S_EEENSB_IJS1S_SE_EEEEEEENSA_39AutoVectorizingCopyWithAssumedAlignmentILi128EEENSA_14SM90_TMA_STOREES2D_S2F_S2F_EEEvvEEEEvNT_6ParamsE,"ax",@progbits
	.align	128
.text._ZN7cutlass13device_kernelINS_4conv6kernel13ConvUniversalINS1_16ConvProblemShapeILNS1_8OperatorE2ELi3EEENS1_10collective14CollectiveConvINS1_47MainloopSm100TmaUmmaWarpSpecializedImplicitGemmILS5_2ELi26ELi3ELi1ELi2EN4cute5tupleIJNSA_1CILi2EEENSC_ILi1EEESE_EEEEENSB_IJNSC_ILi128EEENSB_IJSH_EEENSB_IJNSC_ILi32EEEEEEEEENS_10bfloat16_tESM_NSA_8TiledMMAINSA_8MMA_AtomIJNSA_26SM100_MMA_F16BF16_2x1SM_SSISM_SM_fLi128ELi128ELNSA_4UMMA5MajorE1ELSR_1ELNSQ_7ScaleInE0ELSS_0EEEEEENSA_6LayoutINSB_IJSE_SE_SE_EEENSB_IJNSC_ILi0EEESX_SX_EEEEENSB_IJNSA_10UnderscoreES10_S10_EEEEENS7_6detail27Sm100ImplicitGemmTileTraitsINSA_18SM100_TMA_2SM_LOADENSA_14ComposedLayoutINSA_7SwizzleILi3ELi4ELi3EEENSA_18smem_ptr_flag_bitsILi16EEENSV_INSB_IJNSC_ILi64EEENSC_ILi8EEEEEENSB_IJSE_S1B_EEEEEEEvEENS14_INSA_25SM100_TMA_2SM_LOAD_IM2COLES1G_vEEEENS_8epilogue10collective18CollectiveEpilogueINS1L_23Sm100TmaWarpSpecializedILi4ELi2ELi16ELb1ELb0EEEJNSB_IJS1B_SI_SK_EEENSB_IJNSV_IS1B_SE_EENSV_INSB_IJNSC_ILi16EEESD_EEES1E_EEEEESM_NSB_IJlNSB_IJSE_lllEEESX_EEESM_S1X_NS1L_6fusion15FusionCallbacksIS1P_NS1Y_17LinearCombinationISM_fSM_fLNS_15FloatRoundStyleE2EEES1Q_S1V_JEEENSA_5SM1004TMEM4LOAD26SM100_TMEM_LOAD_32dp32b16xENSA_13SM90_TMA_LOADENS16_INS17_ILi1ELi4ELi3EEES1A_NSV_INSB_IJS1C_S1S_EEENSB_IJS1S_SE_EEEEEEENSA_39AutoVectorizingCopyWithAssumedAlignmentILi128EEENSA_14SM90_TMA_STOREES2D_S2F_S2F_EEEvvEEEEvNT_6ParamsE:
        .type           _ZN7cutlass13device_kernelINS_4conv6kernel13ConvUniversalINS1_16ConvProblemShapeILNS1_8OperatorE2ELi3EEENS1_10collective14CollectiveConvINS1_47MainloopSm100TmaUmmaWarpSpecializedImplicitGemmILS5_2ELi26ELi3ELi1ELi2EN4cute5tupleIJNSA_1CILi2EEENSC_ILi1EEESE_EEEEENSB_IJNSC_ILi128EEENSB_IJSH_EEENSB_IJNSC_ILi32EEEEEEEEENS_10bfloat16_tESM_NSA_8TiledMMAINSA_8MMA_AtomIJNSA_26SM100_MMA_F16BF16_2x1SM_SSISM_SM_fLi128ELi128ELNSA_4UMMA5MajorE1ELSR_1ELNSQ_7ScaleInE0ELSS_0EEEEEENSA_6LayoutINSB_IJSE_SE_SE_EEENSB_IJNSC_ILi0EEESX_SX_EEEEENSB_IJNSA_10UnderscoreES10_S10_EEEEENS7_6detail27Sm100ImplicitGemmTileTraitsINSA_18SM100_TMA_2SM_LOADENSA_14ComposedLayoutINSA_7SwizzleILi3ELi4ELi3EEENSA_18smem_ptr_flag_bitsILi16EEENSV_INSB_IJNSC_ILi64EEENSC_ILi8EEEEEENSB_IJSE_S1B_EEEEEEEvEENS14_INSA_25SM100_TMA_2SM_LOAD_IM2COLES1G_vEEEENS_8epilogue10collective18CollectiveEpilogueINS1L_23Sm100TmaWarpSpecializedILi4ELi2ELi16ELb1ELb0EEEJNSB_IJS1B_SI_SK_EEENSB_IJNSV_IS1B_SE_EENSV_INSB_IJNSC_ILi16EEESD_EEES1E_EEEEESM_NSB_IJlNSB_IJSE_lllEEESX_EEESM_S1X_NS1L_6fusion15FusionCallbacksIS1P_NS1Y_17LinearCombinationISM_fSM_fLNS_15FloatRoundStyleE2EEES1Q_S1V_JEEENSA_5SM1004TMEM4LOAD26SM100_TMEM_LOAD_32dp32b16xENSA_13SM90_TMA_LOADENS16_INS17_ILi1ELi4ELi3EEES1A_NSV_INSB_IJS1C_S1S_EEENSB_IJS1S_SE_EEEEEEENSA_39AutoVectorizingCopyWithAssumedAlignmentILi128EEENSA_14SM90_TMA_STOREES2D_S2F_S2F_EEEvvEEEEvNT_6ParamsE,@function
        .size           _ZN7cutlass13device_kernelINS_4conv6kernel13ConvUniversalINS1_16ConvProblemShapeILNS1_8OperatorE2ELi3EEENS1_10collective14CollectiveConvINS1_47MainloopSm100TmaUmmaWarpSpecializedImplicitGemmILS5_2ELi26ELi3ELi1ELi2EN4cute5tupleIJNSA_1CILi2EEENSC_ILi1EEESE_EEEEENSB_IJNSC_ILi128EEENSB_IJSH_EEENSB_IJNSC_ILi32EEEEEEEEENS_10bfloat16_tESM_NSA_8TiledMMAINSA_8MMA_AtomIJNSA_26SM100_MMA_F16BF16_2x1SM_SSISM_SM_fLi128ELi128ELNSA_4UMMA5MajorE1ELSR_1ELNSQ_7ScaleInE0ELSS_0EEEEEENSA_6LayoutINSB_IJSE_SE_SE_EEENSB_IJNSC_ILi0EEESX_SX_EEEEENSB_IJNSA_10UnderscoreES10_S10_EEEEENS7_6detail27Sm100ImplicitGemmTileTraitsINSA_18SM100_TMA_2SM_LOADENSA_14ComposedLayoutINSA_7SwizzleILi3ELi4ELi3EEENSA_18smem_ptr_flag_bitsILi16EEENSV_INSB_IJNSC_ILi64EEENSC_ILi8EEEEEENSB_IJSE_S1B_EEEEEEEvEENS14_INSA_25SM100_TMA_2SM_LOAD_IM2COLES1G_vEEEENS_8epilogue10collective18CollectiveEpilogueINS1L_23Sm100TmaWarpSpecializedILi4ELi2ELi16ELb1ELb0EEEJNSB_IJS1B_SI_SK_EEENSB_IJNSV_IS1B_SE_EENSV_INSB_IJNSC_ILi16EEESD_EEES1E_EEEEESM_NSB_IJlNSB_IJSE_lllEEESX_EEESM_S1X_NS1L_6fusion15FusionCallbacksIS1P_NS1Y_17LinearCombinationISM_fSM_fLNS_15FloatRoundStyleE2EEES1Q_S1V_JEEENSA_5SM1004TMEM4LOAD26SM100_TMEM_LOAD_32dp32b16xENSA_13SM90_TMA_LOADENS16_INS17_ILi1ELi4ELi3EEES1A_NSV_INSB_IJS1C_S1S_EEENSB_IJS1S_SE_EEEEEEENSA_39AutoVectorizingCopyWithAssumedAlignmentILi128EEENSA_14SM90_TMA_STOREES2D_S2F_S2F_EEEvvEEEEvNT_6ParamsE,(.L_x_254 - _ZN7cutlass13device_kernelINS_4conv6kernel13ConvUniversalINS1_16ConvProblemShapeILNS1_8OperatorE2ELi3EEENS1_10collective14CollectiveConvINS1_47MainloopSm100TmaUmmaWarpSpecializedImplicitGemmILS5_2ELi26ELi3ELi1ELi2EN4cute5tupleIJNSA_1CILi2EEENSC_ILi1EEESE_EEEEENSB_IJNSC_ILi128EEENSB_IJSH_EEENSB_IJNSC_ILi32EEEEEEEEENS_10bfloat16_tESM_NSA_8TiledMMAINSA_8MMA_AtomIJNSA_26SM100_MMA_F16BF16_2x1SM_SSISM_SM_fLi128ELi128ELNSA_4UMMA5MajorE1ELSR_1ELNSQ_7ScaleInE0ELSS_0EEEEEENSA_6LayoutINSB_IJSE_SE_SE_EEENSB_IJNSC_ILi0EEESX_SX_EEEEENSB_IJNSA_10UnderscoreES10_S10_EEEEENS7_6detail27Sm100ImplicitGemmTileTraitsINSA_18SM100_TMA_2SM_LOADENSA_14ComposedLayoutINSA_7SwizzleILi3ELi4ELi3EEENSA_18smem_ptr_flag_bitsILi16EEENSV_INSB_IJNSC_ILi64EEENSC_ILi8EEEEEENSB_IJSE_S1B_EEEEEEEvEENS14_INSA_25SM100_TMA_2SM_LOAD_IM2COLES1G_vEEEENS_8epilogue10collective18CollectiveEpilogueINS1L_23Sm100TmaWarpSpecializedILi4ELi2ELi16ELb1ELb0EEEJNSB_IJS1B_SI_SK_EEENSB_IJNSV_IS1B_SE_EENSV_INSB_IJNSC_ILi16EEESD_EEES1E_EEEEESM_NSB_IJlNSB_IJSE_lllEEESX_EEESM_S1X_NS1L_6fusion15FusionCallbacksIS1P_NS1Y_17LinearCombinationISM_fSM_fLNS_15FloatRoundStyleE2EEES1Q_S1V_JEEENSA_5SM1004TMEM4LOAD26SM100_TMEM_LOAD_32dp32b16xENSA_13SM90_TMA_LOADENS16_INS17_ILi1ELi4ELi3EEES1A_NSV_INSB_IJS1C_S1S_EEENSB_IJS1S_SE_EEEEEEENSA_39AutoVectorizingCopyWithAssumedAlignmentILi128EEENSA_14SM90_TMA_STOREES2D_S2F_S2F_EEEvvEEEEvNT_6ParamsE)
        .other          _ZN7cutlass13device_kernelINS_4conv6kernel13ConvUniversalINS1_16ConvProblemShapeILNS1_8OperatorE2ELi3EEENS1_10collective14CollectiveConvINS1_47MainloopSm100TmaUmmaWarpSpecializedImplicitGemmILS5_2ELi26ELi3ELi1ELi2EN4cute5tupleIJNSA_1CILi2EEENSC_ILi1EEESE_EEEEENSB_IJNSC_ILi128EEENSB_IJSH_EEENSB_IJNSC_ILi32EEEEEEEEENS_10bfloat16_tESM_NSA_8TiledMMAINSA_8MMA_AtomIJNSA_26SM100_MMA_F16BF16_2x1SM_SSISM_SM_fLi128ELi128ELNSA_4UMMA5MajorE1ELSR_1ELNSQ_7ScaleInE0ELSS_0EEEEEENSA_6LayoutINSB_IJSE_SE_SE_EEENSB_IJNSC_ILi0EEESX_SX_EEEEENSB_IJNSA_10UnderscoreES10_S10_EEEEENS7_6detail27Sm100ImplicitGemmTileTraitsINSA_18SM100_TMA_2SM_LOADENSA_14ComposedLayoutINSA_7SwizzleILi3ELi4ELi3EEENSA_18smem_ptr_flag_bitsILi16EEENSV_INSB_IJNSC_ILi64EEENSC_ILi8EEEEEENSB_IJSE_S1B_EEEEEEEvEENS14_INSA_25SM100_TMA_2SM_LOAD_IM2COLES1G_vEEEENS_8epilogue10collective18CollectiveEpilogueINS1L_23Sm100TmaWarpSpecializedILi4ELi2ELi16ELb1ELb0EEEJNSB_IJS1B_SI_SK_EEENSB_IJNSV_IS1B_SE_EENSV_INSB_IJNSC_ILi16EEESD_EEES1E_EEEEESM_NSB_IJlNSB_IJSE_lllEEESX_EEESM_S1X_NS1L_6fusion15FusionCallbacksIS1P_NS1Y_17LinearCombinationISM_fSM_fLNS_15FloatRoundStyleE2EEES1Q_S1V_JEEENSA_5SM1004TMEM4LOAD26SM100_TMEM_LOAD_32dp32b16xENSA_13SM90_TMA_LOADENS16_INS17_ILi1ELi4ELi3EEES1A_NSV_INSB_IJS1C_S1S_EEENSB_IJS1S_SE_EEEEEEENSA_39AutoVectorizingCopyWithAssumedAlignmentILi128EEENSA_14SM90_TMA_STOREES2D_S2F_S2F_EEEvvEEEEvNT_6ParamsE,@"STO_CUDA_ENTRY STV_DEFAULT"
_ZN7cutlass13device_kernelINS_4conv6kernel13ConvUniversalINS1_16ConvProblemShapeILNS1_8OperatorE2ELi3EEENS1_10collective14CollectiveConvINS1_47MainloopSm100TmaUmmaWarpSpecializedImplicitGemmILS5_2ELi26ELi3ELi1ELi2EN4cute5tupleIJNSA_1CILi2EEENSC_ILi1EEESE_EEEEENSB_IJNSC_ILi128EEENSB_IJSH_EEENSB_IJNSC_ILi32EEEEEEEEENS_10bfloat16_tESM_NSA_8TiledMMAINSA_8MMA_AtomIJNSA_26SM100_MMA_F16BF16_2x1SM_SSISM_SM_fLi128ELi128ELNSA_4UMMA5MajorE1ELSR_1ELNSQ_7ScaleInE0ELSS_0EEEEEENSA_6LayoutINSB_IJSE_SE_SE_EEENSB_IJNSC_ILi0EEESX_SX_EEEEENSB_IJNSA_10UnderscoreES10_S10_EEEEENS7_6detail27Sm100ImplicitGemmTileTraitsINSA_18SM100_TMA_2SM_LOADENSA_14ComposedLayoutINSA_7SwizzleILi3ELi4ELi3EEENSA_18smem_ptr_flag_bitsILi16EEENSV_INSB_IJNSC_ILi64EEENSC_ILi8EEEEEENSB_IJSE_S1B_EEEEEEEvEENS14_INSA_25SM100_TMA_2SM_LOAD_IM2COLES1G_vEEEENS_8epilogue10collective18CollectiveEpilogueINS1L_23Sm100TmaWarpSpecializedILi4ELi2ELi16ELb1ELb0EEEJNSB_IJS1B_SI_SK_EEENSB_IJNSV_IS1B_SE_EENSV_INSB_IJNSC_ILi16EEESD_EEES1E_EEEEESM_NSB_IJlNSB_IJSE_lllEEESX_EEESM_S1X_NS1L_6fusion15FusionCallbacksIS1P_NS1Y_17LinearCombinationISM_fSM_fLNS_15FloatRoundStyleE2EEES1Q_S1V_JEEENSA_5SM1004TMEM4LOAD26SM100_TMEM_LOAD_32dp32b16xENSA_13SM90_TMA_LOADENS16_INS17_ILi1ELi4ELi3EEES1A_NSV_INSB_IJS1C_S1S_EEENSB_IJS1S_SE_EEEEEEENSA_39AutoVectorizingCopyWithAssumedAlignmentILi128EEENSA_14SM90_TMA_STOREES2D_S2F_S2F_EEEvvEEEEvNT_6ParamsE:
[----:B------:R-:W1:Y:S01]  /*0000*/  LDC R1, c[0x0][0x37c] ;  /* 0x0000df00ff017b82 */ /* 0x000e620000000800 */
[----:B------:R-:W2:Y:S01]  /*0010*/  S2R R59, SR_TID.X ;  /* 0x00000000003b7919 */ /* 0x000ea20000002100 */
[----:B------:R-:W3:Y:S06]  /*0020*/  LDCU.64 UR8, c[0x0][0x990] ;  /* 0x00013200ff0877ac */ /* 0x000eec0008000a00 */
[----:B------:R-:W4:Y:S01]  /*0030*/  S2UR UR4, SR_CgaCtaId ;  /* 0x00000000000479c3 */ /* 0x000f220000008800 */
[----:B-1----:R-:W-:Y:S01]  /*0040*/  VIADD R1, R1, 0xfffffff8 ;  /* 0xfffffff801017836 */ /* 0x002fe20000000000 */
[----:B------:R-:W-:-:S02]  /*0050*/  PRMT R49, RZ, 0x7610, R49 ;  /* 0x00007610ff317816 */ /* 0x000fc40000000031 */
[----:B------:R-:W-:Y:S02]  /*0060*/  ELECT P1, URZ, PT ;  /* 0x0000000000ff782f */ /* 0x000fe40003820000 */
[----:B------:R-:W-:Y:S01]  /*0070*/  R2UR UR49, R1 ;  /* 0x00000000013172ca */ /* 0x000fe200000e0000 */
[----:B---3--:R-:W-:-:S04]  /*0080*/  UISETP.NE.U32.AND UP0, UPT, UR8, URZ, UPT ;  /* 0x000000ff0800728c */ /* 0x008fc8000bf05070 */
[----:B------:R-:W-:Y:S02]  /*0090*/  UISETP.NE.AND.EX UP0, UPT, UR9, URZ, UPT, UP0 ;  /* 0x000000ff0900728c */ /* 0x000fe4000bf05300 */
[----:B----4-:R-:W-:Y:S02]  /*00a0*/  ULOP3.LUT UR33, UR4, 0x1, URZ, 0xc0, !UPT ;  /* 0x0000000104217892 */ /* 0x010fe4000f8ec0ff */
[----:B------:R-:W-:Y:S01]  /*00b0*/  ULOP3.LUT UR32, UR4, 0x1, URZ, 0x3c, !UPT ;  /* 0x0000000104207892 */ /* 0x000fe2000f8e3cff */
[----:B--2---:R-:W-:-:S05]  /*00c0*/  SHF.R.U32.HI R50, RZ, 0x5, R59 ;  /* 0x00000005ff327819 */ /* 0x004fca000001163b */
[----:B------:R-:W1:Y:S02]  /*00d0*/  SHFL.IDX PT, R0, R50, RZ, 0x1f ;  /* 0x00001fff32007589 */ /* 0x000e6400000e0000 */
[----:B-1----:R-:W-:Y:S01]  /*00e0*/  R2UR UR19, R0 ;  /* 0x00000000001372ca */ /* 0x002fe200000e0000 */
[----:B------:R-:W-:-:S14]  /*00f0*/  BRA.U UP0, `(.L_x_0) ;  /* 0x0000000100307547 */ /* 0x000fdc000b800000 */
[----:B------:R-:W1:Y:S02]  /*0100*/  LDCU.64 UR4, c[0x0][0x988] ;  /* 0x00013100ff0477ac */ /* 0x000e640008000a00 */
[----:B-1----:R-:W-:-:S04]  /*0110*/  UISETP.NE.U32.AND UP0, UPT, UR4, URZ, UPT ;  /* 0x000000ff0400728c */ /* 0x002fc8000bf05070 */
[----:B------:R-:W-:-:S09]  /*0120*/  UISETP.NE.AND.EX UP0, UPT, UR5, URZ, UPT, UP0 ;  /* 0x000000ff0500728c */ /* 0x000fd2000bf05300 */
[----:B------:R-:W-:Y:S05]  /*0130*/  BRA.U !UP0, `(.L_x_1) ;  /* 0x0000000108147547 */ /* 0x000fea000b800000 */
[----:B------:R-:W1:Y:S01]  /*0140*/  LDC.64 R26, c[0x0][0x988] ;  /* 0x00026200ff1a7b82 */ /* 0x000e620000000a00 */
[----:B------:R-:W1:Y:S02]  /*0150*/  LDCU.64 UR4, c[0x0][0x358] ;  /* 0x00006b00ff0477ac */ /* 0x000e640008000a00 */
[----:B-1----:R1:W5:Y:S01]  /*0160*/  LDG.E R26, desc[UR4][R26.64] ;  /* 0x000000041a1a7981 */ /* 0x002362000c1e1900 */
[----:B------:R-:W-:Y:S01]  /*0170*/  HFMA2 R49, -RZ, RZ, 0, 5.9604644775390625e-08 ;  /* 0x00000001ff317431 */ /* 0x000fe200000001ff */
[----:B------:R-:W-:Y:S05]  /*0180*/  BRA `(.L_x_0) ;  /* 0x00000000000c7947 */ /* 0x000fea0003800000 */
.L_x_1:
[----:B------:R-:W1:Y:S01]  /*0190*/  LDCU UR4, c[0x0][0x980] ;  /* 0x00013000ff0477ac */ /* 0x000e620008000800 */
[----:B------:R-:W-:Y:S01]  /*01a0*/  HFMA2 R49, -RZ, RZ, 0, 5.9604644775390625e-08 ;  /* 0x00000001ff317431 */ /* 0x000fe200000001ff */
[----:B-1----:R-:W-:-:S07]  /*01b0*/  MOV R26, UR4 ;  /* 0x00000004001a7c02 */ /* 0x002fce0008000f00 */
.L_x_0:
[----:B------:R-:W2:Y:S02]  /*01c0*/  LDCU.64 UR4, c[0x0][0x9b0] ;  /* 0x00013600ff0477ac */ /* 0x000ea40008000a00 */
[----:B--2---:R-:W-:-:S04]  /*01d0*/  UISETP.NE.U32.AND UP0, UPT, UR4, URZ, UPT ;  /* 0x000000ff0400728c */ /* 0x004fc8000bf05070 */
[----:B------:R-:W-:-:S09]  /*01e0*/  UISETP.NE.AND.EX UP0, UPT, UR5, URZ, UPT, UP0 ;  /* 0x000000ff0500728c */ /* 0x000fd2000bf05300 */
[----:B------:R-:W-:Y:S05]  /*01f0*/  BRA.U UP0, `(.L_x_2) ;  /* 0x0000000100287547 */ /* 0x000fea000b800000 */
[----:B------:R-:W2:Y:S02]  /*0200*/  LDCU.64 UR4, c[0x0][0x9a8] ;  /* 0x00013500ff0477ac */ /* 0x000ea40008000a00 */
[----:B--2---:R-:W-:-:S04]  /*0210*/  UISETP.NE.U32.AND UP0, UPT, UR4, URZ, UPT ;  /* 0x000000ff0400728c */ /* 0x004fc8000bf05070 */
[----:B------:R-:W-:-:S09]  /*0220*/  UISETP.NE.AND.EX UP0, UPT, UR5, URZ, UPT, UP0 ;  /* 0x000000ff0500728c */ /* 0x000fd2000bf05300 */
[----:B------:R-:W-:Y:S05]  /*0230*/  BRA.U !UP0, `(.L_x_3) ;  /* 0x0000000108107547 */ /* 0x000fea000b800000 */
[----:B------:R-:W2:Y:S01]  /*0240*/  LDC.64 R24, c[0x0][0x9a8] ;  /* 0x00026a00ff187b82 */ /* 0x000ea20000000a00 */
[----:B------:R-:W2:Y:S02]  /*0250*/  LDCU.64 UR4, c[0x0][0x358] ;  /* 0x00006b00ff0477ac */ /* 0x000ea40008000a00 */
[----:B--2---:R2:W5:Y:S01]  /*0260*/  LDG.E R24, desc[UR4][R24.64] ;  /* 0x0000000418187981 */ /* 0x004562000c1e1900 */
[----:B------:R-:W-:Y:S05]  /*0270*/  BRA `(.L_x_2) ;  /* 0x0000000000087947 */ /* 0x000fea0003800000 */
.L_x_3:
[----:B------:R-:W2:Y:S02]  /*0280*/  LDCU UR4, c[0x0][0x9a0] ;  /* 0x00013400ff0477ac */ /* 0x000ea40008000800 */
[----:B--2---:R-:W-:Y:S02]  /*0290*/  MOV R24, UR4 ;  /* 0x0000000400187c02 */ /* 0x004fe40008000f00 */
.L_x_2:
[----:B------:R-:W-:Y:S01]  /*02a0*/  IMAD.U32 R0, RZ, RZ, UR19 ;  /* 0x00000013ff007e24 */ /* 0x000fe2000f8e00ff */
[----:B------:R-:W-:Y:S04]  /*02b0*/  BSSY.RECONVERGENT B0, `(.L_x_4) ;  /* 0x000000c000007945 */ /* 0x000fe80003800200 */
[C---:B------:R-:W-:Y:S02]  /*02c0*/  ISETP.NE.OR P2, PT, R0.reuse, 0x1, !P1 ;  /* 0x000000010000780c */ /* 0x040fe40004f45670 */
[----:B------:R-:W-:-:S11]  /*02d0*/  ISETP.NE.OR P0, PT, R0, 0x3, !P1 ;  /* 0x000000030000780c */ /* 0x000fd60004f05670 */
[----:B------:R-:W-:Y:S05]  /*02e0*/  @P2 BRA `(.L_x_5) ;  /* 0x0000000000202947 */ /* 0x000fea0003800000 */
[----:B------:R-:W3:Y:S02]  /*02f0*/  LDCU.64 UR4, c[0x0][0x348] ;  /* 0x00006900ff0477ac */ /* 0x000ee40008000a00 */
[----:B---3--:R-:W-:Y:S02]  /*0300*/  UIADD3 UR6, UP1, UPT, UR4, 0x80, URZ ;  /* 0x0000008004067890 */ /* 0x008fe4000ff3e0ff */
[----:B------:R-:W-:Y:S02]  /*0310*/  UIADD3 UR4, UP0, UPT, UR4, 0x180, URZ ;  /* 0x0000018004047890 */ /* 0x000fe4000ff1e0ff */
[----:B------:R-:W-:Y:S02]  /*0320*/  UIADD3.X UR7, UPT, UPT, URZ, UR5, URZ, UP1, !UPT ;  /* 0x00000005ff077290 */ /* 0x000fe40008ffe4ff */
[----:B------:R-:W-:-:S07]  /*0330*/  UIADD3.X UR5, UPT, UPT, URZ, UR5, URZ, UP0, !UPT ;  /* 0x00000005ff057290 */ /* 0x000fce00087fe4ff */
[----:B------:R3:W-:Y:S02]  /*0340*/  UTMACCTL.PF [UR6] ;  /* 0x00000000060079b9 */ /* 0x0007e40008040000 */
[----:B------:R3:W-:Y:S02]  /*0350*/  UTMACCTL.PF [UR4] ;  /* 0x00000000040079b9 */ /* 0x0007e40008040000 */
[----:B---3--:R-:W-:Y:S01]  /*0360*/  NOP ;  /* 0x0000000000007918 */ /* 0x008fe20000000000 */
.L_x_5:
[----:B------:R-:W-:Y:S05]  /*0370*/  BSYNC.RECONVERGENT B0 ;  /* 0x0000000000007941 */ /* 0x000fea0003800200 */
.L_x_4:
[----:B------:R-:W-:Y:S04]  /*0380*/  BSSY.RECONVERGENT B0, `(.L_x_6) ;  /* 0x000000a000007945 */ /* 0x000fe80003800200 */
        /* <DEDUP_REMOVED lines=9> */
.L_x_7:
[----:B------:R-:W-:Y:S05]  /*0420*/  BSYNC.RECONVERGENT B0 ;  /* 0x0000000000007941 */ /* 0x000fea0003800200 */
.L_x_6:
[----:B------:R-:W3:Y:S01]  /*0430*/  LDCU.64 UR4, c[0x0][0x988] ;  /* 0x00013100ff0477ac */ /* 0x000ee20008000a00 */
[----:B------:R-:W-:Y:S02]  /*0440*/  UISETP.EQ.U32.AND UP2, UPT, UR8, URZ, UPT ;  /* 0x000000ff0800728c */ /* 0x000fe4000bf42070 */
[----:B------:R-:W-:Y:S02]  /*0450*/  UPLOP3.LUT UP3, UPT, UPT, UPT, UPT, 0x80, 0x8 ;  /* 0x000000000008789c */ /* 0x000fe40003f6f070 */
[----:B---3--:R-:W-:-:S04]  /*0460*/  UISETP.NE.U32.AND UP0, UPT, UR4, URZ, UPT ;  /* 0x000000ff0400728c */ /* 0x008fc8000bf05070 */
[----:B------:R-:W-:-:S04]  /*0470*/  UISETP.NE.AND.EX UP1, UPT, UR5, URZ, UPT, UP0 ;  /* 0x000000ff0500728c */ /* 0x000fc8000bf25300 */
[----:B------:R-:W-:-:S04]  /*0480*/  UISETP.EQ.OR.EX UP4, UPT, UR9, URZ, !UP1, UP2 ;  /* 0x000000ff0900728c */ /* 0x000fc8000cf82720 */
[----:B------:R-:W-:-:S06]  /*0490*/  UP2UR UR4, UPR, URZ, 0x10 ;  /* 0x00000010ff047883 */ /* 0x000fcc0008000000 */
[----:B------:R-:W-:Y:S01]  /*04a0*/  MOV R53, UR4 ;  /* 0x0000000400357c02 */ /* 0x000fe20008000f00 */
[----:B------:R-:W-:Y:S06]  /*04b0*/  BRA.U !UP4, `(.L_x_8) ;  /* 0x000000010c207547 */ /* 0x000fec000b800000 */
[----:B------:R-:W-:Y:S01]  /*04c0*/  UISETP.NE.U32.AND UP0, UPT, UR8, URZ, UPT ;  /* 0x000000ff0800728c */ /* 0x000fe2000bf05070 */
[----:B-----5:R-:W-:Y:S01]  /*04d0*/  FSETP.NEU.AND P0, PT, R26, RZ, PT ;  /* 0x000000ff1a00720b */ /* 0x020fe20003f0d000 */
[----:B------:R-:W-:Y:S02]  /*04e0*/  USEL UR4, URZ, 0xffffffff, UP1 ;  /* 0xffffffffff047887 */ /* 0x000fe40008800000 */
[----:B------:R-:W-:-:S10]  /*04f0*/  UISETP.NE.AND.EX UP2, UPT, UR9, URZ, UPT, UP0 ;  /* 0x000000ff0900728c */ /* 0x000fd4000bf45300 */
[----:B------:R-:W-:Y:S01]  /*0500*/  VOTEU.ANY UP0, P0 ;  /* 0x0000000000ff7886 */ /* 0x000fe20000000100 */
[----:B------:R-:W-:-:S04]  /*0510*/  @!UP2 USEL UR4, URZ, 0xffffffff, UP0 ;  /* 0xffffffffff04a887 */ /* 0x000fc80008000000 */
[----:B------:R-:W-:-:S04]  /*0520*/  ULOP3.LUT UR4, UR4, 0x1, URZ, 0xc0, !UPT ;  /* 0x0000000104047892 */ /* 0x000fc8000f8ec0ff */
[----:B------:R-:W-:-:S11]  /*0530*/  UISETP.NE.U32.AND UP3, UPT, UR4, 0x1, UPT ;  /* 0x000000010400788c */ /* 0x000fd6000bf65070 */
.L_x_8:
[----:B------:R-:W3:Y:S01]  /*0540*/  SHFL.IDX PT, R0, R50, RZ, 0x1f ;  /* 0x00001fff32007589 */ /* 0x000ee200000e0000 */
[----:B------:R-:W-:Y:S02]  /*0550*/  UISETP.NE.AND UP5, UPT, UR19, 0x2, UPT ;  /* 0x000000021300788c */ /* 0x000fe4000bfa5270 */
[----:B------:R-:W-:Y:S02]  /*0560*/  UISETP.NE.AND UP0, UPT, UR19, 0x2, UPT ;  /* 0x000000021300788c */ /* 0x000fe4000bf05270 */
[----:B------:R-:W-:Y:S02]  /*0570*/  UISETP.NE.OR UP2, UPT, UR33, URZ, UP5 ;  /* 0x000000ff2100728c */ /* 0x000fe4000af45670 */
[----:B------:R-:W-:-:S04]  /*0580*/  USEL UR67, URZ, 0x1, UP0 ;  /* 0x00000001ff437887 */ /* 0x000fc80008000000 */
[----:B------:R-:W-:Y:S02]  /*0590*/  PLOP3.LUT P3, PT, P1, PT, UP2, 0xae, 0xea ;  /* 0x0000000000ea781c */ /* 0x000fe40000f6f52e */
[----:B---3--:R-:W-:-:S13]  /*05a0*/  ISETP.NE.AND P0, PT, R0, RZ, PT ;  /* 0x000000ff0000720c */ /* 0x008fda0003f05270 */
[----:B------:R-:W-:Y:S05]  /*05b0*/  @P0 BRA `(.L_x_9) ;  /* 0x0000000400040947 */ /* 0x000fea0003800000 */
[----:B------:R-:W-:Y:S01]  /*05c0*/  ELECT P0, URZ, PT ;  /* 0x0000000000ff782f */ /* 0x000fe20003800000 */
[----:B------:R-:W-:-:S12]  /*05d0*/  BSSY.RECONVERGENT B0, `(.L_x_9) ;  /* 0x000003f000007945 */ /* 0x000fd80003800200 */
[----:B------:R-:W-:Y:S05]  /*05e0*/  @!P0 BRA `(.L_x_10) ;  /* 0x0000000000f48947 */ /* 0x000fea0003800000 */
[----:B------:R-:W3:Y:S01]  /*05f0*/  S2UR UR5, SR_CgaCtaId ;  /* 0x00000000000579c3 */ /* 0x000ee20000008800 */
[----:B------:R-:W-:Y:S01]  /*0600*/  UMOV UR4, 0x400 ;  /* 0x0000040000047882 */ /* 0x000fe20000000000 */
[----:B------:R-:W-:Y:S02]  /*0610*/  UMOV UR6, 0x1 ;  /* 0x0000000100067882 */ /* 0x000fe40000000000 */
[----:B------:R-:W-:-:S04]  /*0620*/  UIADD3 UR6, UPT, UPT, -UR6, 0x100000, URZ ;  /* 0x0010000006067890 */ /* 0x000fc8000fffe1ff */
[----:B------:R-:W-:Y:S02]  /*0630*/  USHF.L.U32 UR7, UR6, 0xb, URZ ;  /* 0x0000000b06077899 */ /* 0x000fe400080006ff */
[----:B------:R-:W-:Y:S02]  /*0640*/  USHF.L.U32 UR6, UR6, 0x1, URZ ;  /* 0x0000000106067899 */ /* 0x000fe400080006ff */
[----:B---3--:R-:W-:Y:S01]  /*0650*/  ULEA UR4, UR5, UR4, 0x18 ;  /* 0x0000000405047291 */ /* 0x008fe2000f8ec0ff */
[----:B------:R-:W3:Y:S11]  /*0660*/  FENCE.VIEW.ASYNC.S ;  /* 0x00000000000073c6 */ /* 0x000ef60000000000 */
[----:B---3--:R3:W4:Y:S01]  /*0670*/  SYNCS.EXCH.64 URZ, [UR4], UR6 ;  /* 0x0000000604ff75b2 */ /* 0x0087220008000100 */
[----:B------:R3:W1:Y:S01]  /*0680*/  SYNCS.EXCH.64 URZ, [UR4+0xd0], UR6 ;  /* 0x0000d00604ff75b2 */ /* 0x0006620008000100 */
        /* <DEDUP_REMOVED lines=49> */
[----:B------:R3:W1:Y:S02]  /*09a0*/  SYNCS.EXCH.64 URZ, [UR4+0x198], UR6 ;  /* 0x0001980604ff75b2 */ /* 0x0006640008000100 */
[----:B---34-:R-:W-:Y:S01]  /*09b0*/  NOP ;  /* 0x0000000000007918 */ /* 0x018fe20000000000 */
.L_x_10:
[----:B------:R-:W-:Y:S05]  /*09c0*/  BSYNC.RECONVERGENT B0 ;  /* 0x0000000000007941 */ /* 0x000fea0003800200 */
.L_x_9:
[----:B------:R-:W3:Y:S01]  /*09d0*/  SHFL.IDX PT, R0, R50, RZ, 0x1f ;  /* 0x00001fff32007589 */ /* 0x000ee200000e0000 */
[----:B------:R-:W-:Y:S01]  /*09e0*/  NOP ;  /* 0x0000000000007918 */ /* 0x000fe20000000000 */
[----:B---3--:R-:W-:-:S13]  /*09f0*/  ISETP.NE.AND P0, PT, R0, 0x1, PT ;  /* 0x000000010000780c */ /* 0x008fda0003f05270 */
[----:B------:R-:W-:Y:S05]  /*0a00*/  @P0 BRA `(.L_x_11) ;  /* 0x0000000000580947 */ /* 0x000fea0003800000 */
[----:B------:R-:W3:Y:S01]  /*0a10*/  S2UR UR5, SR_CgaCtaId ;  /* 0x00000000000579c3 */ /* 0x000ee20000008800 */
[----:B------:R-:W-:Y:S01]  /*0a20*/  UMOV UR4, 0x400 ;  /* 0x0000040000047882 */ /* 0x000fe20000000000 */
[----:B------:R-:W-:Y:S01]  /*0a30*/  UMOV UR8, 0x20 ;  /* 0x0000002000087882 */ /* 0x000fe20000000000 */
[----:B------:R-:W-:Y:S01]  /*0a40*/  UMOV UR6, 0x80 ;  /* 0x0000008000067882 */ /* 0x000fe20000000000 */
[----:B------:R-:W-:-:S04]  /*0a50*/  UIADD3 UR8, UPT, UPT, -UR8, 0x100000, URZ ;  /* 0x0010000008087890 */ /* 0x000fc8000fffe1ff */
[----:B------:R-:W-:Y:S02]  /*0a60*/  USHF.L.U32 UR9, UR8, 0xb, URZ ;  /* 0x0000000b08097899 */ /* 0x000fe400080006ff */
[----:B------:R-:W-:Y:S02]  /*0a70*/  USHF.L.U32 UR8, UR8, 0x1, URZ ;  /* 0x0000000108087899 */ /* 0x000fe400080006ff */
[----:B------:R-:W-:-:S04]  /*0a80*/  UIADD3 UR6, UPT, UPT, -UR6, 0x100000, URZ ;  /* 0x0010000006067890 */ /* 0x000fc8000fffe1ff */
[----:B------:R-:W-:Y:S02]  /*0a90*/  USHF.L.U32 UR7, UR6, 0xb, URZ ;  /* 0x0000000b06077899 */ /* 0x000fe400080006ff */
[----:B------:R-:W-:Y:S01]  /*0aa0*/  USHF.L.U32 UR6, UR6, 0x1, URZ ;  /* 0x0000000106067899 */ /* 0x000fe200080006ff */
[----:B------:R-:W-:Y:S01]  /*0ab0*/  ELECT P0, URZ, PT ;  /* 0x0000000000ff782f */ /* 0x000fe20003800000 */
[----:B---3--:R-:W-:Y:S01]  /*0ac0*/  ULEA UR4, UR5, UR4, 0x18 ;  /* 0x0000000405047291 */ /* 0x008fe2000f8ec0ff */
[----:B------:R-:W3:Y:S11]  /*0ad0*/  FENCE.VIEW.ASYNC.S ;  /* 0x00000000000073c6 */ /* 0x000ef60000000000 */
[----:B---3--:R3:W4:Y:S01]  /*0ae0*/  SYNCS.EXCH.64 URZ, [UR4+0x1a0], UR8 ;  /* 0x0001a00804ff75b2 */ /* 0x0087220008000100 */
[----:B------:R3:W1:Y:S01]  /*0af0*/  SYNCS.EXCH.64 URZ, [UR4+0x1c0], UR6 ;  /* 0x0001c00604ff75b2 */ /* 0x0006620008000100 */
[----:B------:R3:W1:Y:S01]  /*0b00*/  SYNCS.EXCH.64 URZ, [UR4+0x1a8], UR8 ;  /* 0x0001a80804ff75b2 */ /* 0x0006620008000100 */
[----:B------:R3:W1:Y:S01]  /*0b10*/  SYNCS.EXCH.64 URZ, [UR4+0x1c8], UR6 ;  /* 0x0001c80604ff75b2 */ /* 0x0006620008000100 */
[----:B------:R3:W1:Y:S01]  /*0b20*/  SYNCS.EXCH.64 URZ, [UR4+0x1b0], UR8 ;  /* 0x0001b00804ff75b2 */ /* 0x0006620008000100 */
[----:B------:R3:W1:Y:S01]  /*0b30*/  SYNCS.EXCH.64 URZ, [UR4+0x1d0], UR6 ;  /* 0x0001d00604ff75b2 */ /* 0x0006620008000100 */
[----:B------:R3:W1:Y:S01]  /*0b40*/  SYNCS.EXCH.64 URZ, [UR4+0x1b8], UR8 ;  /* 0x0001b80804ff75b2 */ /* 0x0006620008000100 */
[----:B------:R3:W1:Y:S01]  /*0b50*/  SYNCS.EXCH.64 URZ, [UR4+0x1d8], UR6 ;  /* 0x0001d80604ff75b2 */ /* 0x0006620008000100 */
[----:B------:R-:W-:Y:S01]  /*0b60*/  NOP ;  /* 0x0000000000007918 */ /* 0x000fe20000000000 */
.L_x_11:
[----:B------:R-:W2:Y:S01]  /*0b70*/  SHFL.IDX PT, R0, R50, RZ, 0x1f ;  /* 0x00001fff32007589 */ /* 0x000ea200000e0000 */
[----:B------:R-:W-:Y:S01]  /*0b80*/  NOP ;  /* 0x0000000000007918 */ /* 0x000fe20000000000 */
[----:B--2---:R-:W-:-:S13]  /*0b90*/  ISETP.NE.AND P0, PT, R0, 0x3, PT ;  /* 0x000000030000780c */ /* 0x004fda0003f05270 */
[----:B------:R-:W-:Y:S05]  /*0ba0*/  @P0 BRA `(.L_x_12) ;  /* 0x0000000000300947 */ /* 0x000fea0003800000 */
[----:B------:R-:W2:Y:S01]  /*0bb0*/  S2UR UR5, SR_CgaCtaId ;  /* 0x00000000000579c3 */ /* 0x000ea20000008800 */
[----:B---3--:R-:W-:Y:S01]  /*0bc0*/  UMOV UR4, 0x400 ;  /* 0x0000040000047882 */ /* 0x008fe20000000000 */
[----:B------:R-:W-:Y:S01]  /*0bd0*/  UMOV UR6, 0x20 ;  /* 0x0000002000067882 */ /* 0x000fe20000000000 */
[----:B------:R-:W-:Y:S01]  /*0be0*/  ELECT P0, URZ, PT ;  /* 0x0000000000ff782f */ /* 0x000fe20003800000 */
[----:B------:R-:W-:-:S04]  /*0bf0*/  UIADD3 UR6, UPT, UPT, -UR6, 0x100000, URZ ;  /* 0x0010000006067890 */ /* 0x000fc8000fffe1ff */
[----:B------:R-:W-:Y:S02]  /*0c00*/  USHF.L.U32 UR7, UR6, 0xb, URZ ;  /* 0x0000000b06077899 */ /* 0x000fe400080006ff */
[----:B------:R-:W-:Y:S02]  /*0c10*/  USHF.L.U32 UR6, UR6, 0x1, URZ ;  /* 0x0000000106067899 */ /* 0x000fe400080006ff */
[----:B--2---:R-:W-:Y:S01]  /*0c20*/  ULEA UR4, UR5, UR4, 0x18 ;  /* 0x0000000405047291 */ /* 0x004fe2000f8ec0ff */
[----:B------:R-:W2:Y:S11]  /*0c30*/  FENCE.VIEW.ASYNC.S ;  /* 0x00000000000073c6 */ /* 0x000eb60000000000 */
[----:B--2---:R2:W3:Y:S01]  /*0c40*/  SYNCS.EXCH.64 URZ, [UR4+0x1e0], UR6 ;  /* 0x0001e00604ff75b2 */ /* 0x0044e20008000100 */
[----:B------:R2:W1:Y:S01]  /*0c50*/  SYNCS.EXCH.64 URZ, [UR4+0x1e8], UR6 ;  /* 0x0001e80604ff75b2 */ /* 0x0004620008000100 */
[----:B------:R-:W-:Y:S01]  /*0c60*/  NOP ;  /* 0x0000000000007918 */ /* 0x000fe20000000000 */
.L_x_12:
[----:B------:R-:W4:Y:S01]  /*0c70*/  SHFL.IDX PT, R0, R50, RZ, 0x1f ;  /* 0x00001fff32007589 */ /* 0x000f2200000e0000 */
[----:B------:R-:W-:Y:S01]  /*0c80*/  NOP ;  /* 0x0000000000007918 */ /* 0x000fe20000000000 */
[----:B----4-:R-:W-:-:S13]  /*0c90*/  ISETP.NE.AND P0, PT, R0, 0x4, PT ;  /* 0x000000040000780c */ /* 0x010fda0003f05270 */
[----:B------:R-:W-:Y:S05]  /*0ca0*/  @P0 BRA `(.L_x_13) ;  /* 0x0000000000440947 */ /* 0x000fea0003800000 */
[----:B------:R-:W4:Y:S01]  /*0cb0*/  S2UR UR5, SR_CgaCtaId ;  /* 0x00000000000579c3 */ /* 0x000f220000008800 */
[----:B--23--:R-:W-:Y:S01]  /*0cc0*/  UMOV UR4, 0x1e0 ;  /* 0x000001e000047882 */ /* 0x00cfe20000000000 */
[----:B------:R-:W-:Y:S01]  /*0cd0*/  UMOV UR6, 0x400 ;  /* 0x0000040000067882 */ /* 0x000fe20000000000 */
[----:B------:R-:W-:Y:S01]  /*0ce0*/  USEL UR4, UR4, 0x1a0, UP3 ;  /* 0x000001a004047887 */ /* 0x000fe20009800000 */
[----:B------:R-:W-:Y:S01]  /*0cf0*/  UMOV UR8, 0x1 ;  /* 0x0000000100087882 */ /* 0x000fe20000000000 */
[----:B------:R-:W-:Y:S01]  /*0d00*/  ELECT P0, URZ, PT ;  /* 0x0000000000ff782f */ /* 0x000fe20003800000 */
[----:B------:R-:W-:-:S04]  /*0d10*/  UIADD3 UR8, UPT, UPT, -UR8, 0x100000, URZ ;  /* 0x0010000008087890 */ /* 0x000fc8000fffe1ff */
[----:B------:R-:W-:Y:S02]  /*0d20*/  USHF.L.U32 UR9, UR8, 0xb, URZ ;  /* 0x0000000b08097899 */ /* 0x000fe400080006ff */
[----:B------:R-:W-:Y:S02]  /*0d30*/  USHF.L.U32 UR8, UR8, 0x1, URZ ;  /* 0x0000000108087899 */ /* 0x000fe400080006ff */
[----:B----4-:R-:W-:Y:S02]  /*0d40*/  ULEA UR6, UR5, UR6, 0x18 ;  /* 0x0000000605067291 */ /* 0x010fe4000f8ec0ff */
[----:B------:R-:W-:-:S04]  /*0d50*/  UIADD3 UR4, UPT, UPT, -UR4, 0x100000, URZ ;  /* 0x0010000004047890 */ /* 0x000fc8000fffe1ff */
[----:B------:R-:W-:Y:S02]  /*0d60*/  USHF.L.U32 UR5, UR4, 0xb, URZ ;  /* 0x0000000b04057899 */ /* 0x000fe400080006ff */
[----:B------:R-:W-:Y:S01]  /*0d70*/  USHF.L.U32 UR4, UR4, 0x1, URZ ;  /* 0x0000000104047899 */ /* 0x000fe200080006ff */
[----:B------:R-:W2:Y:S03]  /*0d80*/  FENCE.VIEW.ASYNC.S ;  /* 0x00000000000073c6 */ /* 0x000ea60000000000 */
[----:B--2---:R4:W2:Y:S08]  /*0d90*/  SYNCS.EXCH.64 URZ, [UR6+0x1f0], UR8 ;  /* 0x0001f00806ff75b2 */ /* 0x0048b00008000100 */
[----:B------:R4:W3:Y:S02]  /*0da0*/  SYNCS.EXCH.64 URZ, [UR6+0x1f8], UR4 ;  /* 0x0001f80406ff75b2 */ /* 0x0008e40008000100 */
[----:B----4-:R-:W-:Y:S01]  /*0db0*/  NOP ;  /* 0x0000000000007918 */ /* 0x010fe20000000000 */
.L_x_13:
[----:B------:R-:W4:Y:S01]  /*0dc0*/  SHFL.IDX PT, R0, R50, RZ, 0x1f ;  /* 0x00001fff32007589 */ /* 0x000f2200000e0000 */
[----:B------:R-:W-:Y:S01]  /*0dd0*/  ISETP.NE.OR P1, PT, RZ, UR19, !P1 ;  /* 0x00000013ff007c0c */ /* 0x000fe2000cf25670 */
[----:B------:R-:W-:Y:S01]  /*0de0*/  NOP ;  /* 0x0000000000007918 */ /* 0x000fe20000000000 */
[----:B----4-:R-:W-:-:S13]  /*0df0*/  ISETP.NE.AND P0, PT, R0, 0x5, PT ;  /* 0x000000050000780c */ /* 0x010fda0003f05270 */
[----:B------:R-:W-:Y:S05]  /*0e00*/  @P0 BRA `(.L_x_14) ;  /* 0x0000000000480947 */ /* 0x000fea0003800000 */
[----:B------:R-:W4:Y:S01]  /*0e10*/  S2UR UR5, SR_CgaCtaId ;  /* 0x00000000000579c3 */ /* 0x000f220000008800 */
[----:B--23--:R-:W-:Y:S01]  /*0e20*/  UMOV UR4, 0x400 ;  /* 0x0000040000047882 */ /* 0x00cfe20000000000 */
        /* <DEDUP_REMOVED lines=9> */
[----:B----4-:R-:W-:Y:S01]  /*0ec0*/  ULEA UR4, UR5, UR4, 0x18 ;  /* 0x0000000405047291 */ /* 0x010fe2000f8ec0ff */
[----:B------:R-:W2:Y:S11]  /*0ed0*/  FENCE.VIEW.ASYNC.S ;  /* 0x00000000000073c6 */ /* 0x000eb60000000000 */
[----:B--2---:R4:W2:Y:S01]  /*0ee0*/  SYNCS.EXCH.64 URZ, [UR4+0x200], UR6 ;  /* 0x0002000604ff75b2 */ /* 0x0048a20008000100 */
[----:B------:R4:W3:Y:S01]  /*0ef0*/  SYNCS.EXCH.64 URZ, [UR4+0x210], UR8 ;  /* 0x0002100804ff75b2 */ /* 0x0008e20008000100 */
[----:B------:R4:W1:Y:S01]  /*0f00*/  SYNCS.EXCH.64 URZ, [UR4+0x208], UR6 ;  /* 0x0002080604ff75b2 */ /* 0x0008620008000100 */
[----:B------:R4:W1:Y:S02]  /*0f10*/  SYNCS.EXCH.64 URZ, [UR4+0x218], UR8 ;  /* 0x0002180804ff75b2 */ /* 0x0008640008000100 */
[----:B----4-:R-:W-:Y:S01]  /*0f20*/  NOP ;  /* 0x0000000000007918 */ /* 0x010fe20000000000 */
.L_x_14:
[----:B--23--:R-:W2:Y:S01]  /*0f30*/  S2UR UR7, SR_CgaCtaId ;  /* 0x00000000000779c3 */ /* 0x00cea20000008800 */
[----:B------:R-:W-:Y:S01]  /*0f40*/  VOTEU.ALL UP0, P1 ;  /* 0x0000000000ff7886 */ /* 0x000fe20000800000 */
[----:B------:R-:W-:Y:S01]  /*0f50*/  UMOV UR4, 0x20 ;  /* 0x0000002000047882 */ /* 0x000fe20000000000 */
[----:B------:R-:W-:Y:S01]  /*0f60*/  NOP ;  /* 0x0000000000007918 */ /* 0x000fe20000000000 */
[----:B------:R-:W-:Y:S01]  /*0f70*/  LOP3.LUT R3, R59, 0x1f, RZ, 0xc0, !PT ;  /* 0x0000001f3b037812 */ /* 0x000fe200078ec0ff */
[----:B------:R-:W-:Y:S01]  /*0f80*/  UISETP.NE.AND UP4, UPT, UR19, URZ, UPT ;  /* 0x000000ff1300728c */ /* 0x000fe2000bf85270 */
[----:B------:R-:W-:Y:S01]  /*0f90*/  @!UP0 UMOV UR6, 0x400 ;  /* 0x0000040000068882 */ /* 0x000fe20000000000 */
[----:B------:R-:W-:-:S04]  /*0fa0*/  @!UP0 UIADD3 UR4, UPT, UPT, -UR4, 0x100000, URZ ;  /* 0x0010000004048890 */ /* 0x000fc8000fffe1ff */
[----:B------:R-:W-:Y:S02]  /*0fb0*/  @!UP0 USHF.L.U32 UR5, UR4, 0xb, URZ ;  /* 0x0000000b04058899 */ /* 0x000fe400080006ff */
[----:B------:R-:W-:Y:S02]  /*0fc0*/  @!UP0 USHF.L.U32 UR4, UR4, 0x1, URZ ;  /* 0x0000000104048899 */ /* 0x000fe400080006ff */
[----:B--2---:R-:W-:Y:S01]  /*0fd0*/  @!UP0 ULEA UR6, UR7, UR6, 0x18 ;  /* 0x0000000607068291 */ /* 0x004fe2000f8ec0ff */
[----:B------:R-:W2:Y:S01]  /*0fe0*/  LDCU UR7, c[0x0][0x36c] ;  /* 0x00006d80ff0777ac */ /* 0x000ea20008000800 */
[----:B------:R-:W-:Y:S01]  /*0ff0*/  VOTEU.ALL UP0, P1 ;  /* 0x0000000000ff7886 */ /* 0x000fe20000800000 */
[----:B------:R-:W3:Y:S09]  /*1000*/  FENCE.VIEW.ASYNC.S ;  /* 0x00000000000073c6 */ /* 0x000ef20000000000 */
[----:B---3--:R3:W4:Y:S01]  /*1010*/  @!UP0 SYNCS.EXCH.64 URZ, [UR6+0x220], UR4 ;  /* 0x0002200406ff85b2 */ /* 0x0087220008000100 */
[----:B--2---:R-:W-:-:S09]  /*1020*/  UISETP.EQ.U32.AND UP6, UPT, UR7, 0x1, UPT ;  /* 0x000000010700788c */ /* 0x004fd2000bfc2070 */
[----:B---3--:R-:W-:Y:S05]  /*1030*/  BRA.U !UP6, `(.L_x_15) ;  /* 0x000000010e087547 */ /* 0x008fea000b800000 */
[----:B-1--4-:R-:W-:Y:S01]  /*1040*/  UCGABAR_ARV ;  /* 0x00000000000079c7 */ /* 0x012fe20008000000 */
[----:B------:R-:W-:Y:S05]  /*1050*/  BRA `(.L_x_16) ;  /* 0x0000000000047947 */ /* 0x000fea0003800000 */
.L_x_15:
[----:B-1--4-:R-:W-:Y:S01]  /*1060*/  NOP ;  /* 0x0000000000007918 */ /* 0x012fe20000000000 */
.L_x_16:
[----:B------:R-:W1:Y:S01]  /*1070*/  S2UR UR22, SR_CTAID.X ;  /* 0x00000000001679c3 */ /* 0x000e620000002500 */
[----:B------:R-:W-:-:S05]  /*1080*/  CS2R.32 R52, SR_CgaSize ;  /* 0x0000000000347805 */ /* 0x000fca0000008a00 */
[----:B------:R-:W-:-:S05]  /*1090*/  IMAD R52, R52, -0xa0, RZ ;  /* 0xffffff6034347824 */ /* 0x000fca00078e02ff */
[----:B------:R-:W-:-:S14]  /*10a0*/  R2UR UR5, R52 ;  /* 0x00000000340572ca */ /* 0x000fdc00000e0000 */
[----:B------:R-:W2:Y:S01]  /*10b0*/  LDCU UR5, c[0x0][UR5+0x2b0] ;  /* 0x00005600050577ac */ /* 0x000ea20008000800 */
[----:B------:R-:W-:-:S05]  /*10c0*/  CS2R.32 R52, SR_CgaSize ;  /* 0x0000000000347805 */ /* 0x000fca0000008a00 */
[----:B------:R-:W-:-:S05]  /*10d0*/  IMAD R52, R52, -0xa0, RZ ;  /* 0xffffff6034347824 */ /* 0x000fca00078e02ff */
[----:B------:R-:W-:-:S14]  /*10e0*/  R2UR UR4, R52 ;  /* 0x00000000340472ca */ /* 0x000fdc00000e0000 */
[----:B------:R-:W3:Y:S01]  /*10f0*/  LDCU UR4, c[0x0][UR4+0x2b4] ;  /* 0x00005680040477ac */ /* 0x000ee20008000800 */
[----:B------:R-:W4:Y:S01]  /*1100*/  S2UR UR18, SR_CTAID.Y ;  /* 0x00000000001279c3 */ /* 0x000f220000002600 */
[----:B------:R-:W-:-:S05]  /*1110*/  CS2R.32 R52, SR_CgaSize ;  /* 0x0000000000347805 */ /* 0x000fca0000008a00 */
[----:B------:R-:W-:-:S05]  /*1120*/  IMAD R52, R52, -0xa0, RZ ;  /* 0xffffff6034347824 */ /* 0x000fca00078e02ff */
[----:B------:R-:W-:-:S14]  /*1130*/  R2UR UR7, R52 ;  /* 0x00000000340772ca */ /* 0x000fdc00000e0000 */
[----:B------:R-:W3:Y:S01]  /*1140*/  LDCU UR7, c[0x0][UR7+0x2a0] ;  /* 0x00005400070777ac */ /* 0x000ee20008000800 */
[----:B------:R-:W-:-:S05]  /*1150*/  CS2R.32 R52, SR_CgaSize ;  /* 0x0000000000347805 */ /* 0x000fca0000008a00 */
[----:B------:R-:W-:-:S05]  /*1160*/  IMAD R52, R52, -0xa0, RZ ;  /* 0xffffff6034347824 */ /* 0x000fca00078e02ff */
[----:B------:R-:W-:-:S14]  /*1170*/  R2UR UR8, R52 ;  /* 0x00000000340872ca */ /* 0x000fdc00000e0000 */
[----:B------:R-:W3:Y:S01]  /*1180*/  LDCU UR8, c[0x0][UR8+0x2a4] ;  /* 0x00005480080877ac */ /* 0x000ee20008000800 */
[----:B------:R-:W3:Y:S01]  /*1190*/  LDCU UR21, c[0x0][0xc24] ;  /* 0x00018480ff1577ac */ /* 0x000ee20008000800 */
[----:B------:R-:W3:Y:S01]  /*11a0*/  LDCU UR39, c[0x0][0xc24] ;  /* 0x00018480ff2777ac */ /* 0x000ee20008000800 */
[----:B-1----:R-:W-:Y:S01]  /*11b0*/  I2FP.F32.U32 R2, UR22 ;  /* 0x0000001600027c45 */ /* 0x002fe20008201000 */
[----:B------:R-:W1:Y:S04]  /*11c0*/  LDCU UR24, c[0x0][0xc30] ;  /* 0x00018600ff1877ac */ /* 0x000e680008000800 */
[----:B--2---:R-:W-:Y:S01]  /*11d0*/  FMUL R2, R2, UR5 ;  /* 0x0000000502027c20 */ /* 0x004fe20008400000 */
[----:B----4-:R-:W-:-:S05]  /*11e0*/  I2FP.F32.U32 R0, UR18 ;  /* 0x0000001200007c45 */ /* 0x010fca0008201000 */
[----:B------:R-:W2:Y:S01]  /*11f0*/  F2I.U32.TRUNC.NTZ R2, R2 ;  /* 0x0000000200027305 */ /* 0x000ea2000020f000 */
[----:B---3--:R-:W-:-:S07]  /*1200*/  FMUL R0, R0, UR4 ;  /* 0x0000000400007c20 */ /* 0x008fce0008400000 */
[----:B------:R-:W3:Y:S01]  /*1210*/  F2I.U32.TRUNC.NTZ R0, R0 ;  /* 0x0000000000007305 */ /* 0x000ee2000020f000 */
[----:B--2---:R-:W-:Y:S02]  /*1220*/  R2UR UR4, R2 ;  /* 0x00000000020472ca */ /* 0x004fe400000e0000 */
[----:B------:R-:W-:Y:S02]  /*1230*/  PRMT R2, RZ, 0x7610, R2 ;  /* 0x00007610ff027816 */ /* 0x000fe40000000002 */
[----:B---3--:R-:W-:Y:S02]  /*1240*/  R2UR UR6, R0 ;  /* 0x00000000000672ca */ /* 0x008fe400000e0000 */
[----:B------:R-:W-:-:S07]  /*1250*/  PRMT R0, RZ, 0x7610, R0 ;  /* 0x00007610ff007816 */ /* 0x000fce0000000000 */
[----:B------:R-:W-:-:S04]  /*1260*/  UIADD3 UR5, UPT, UPT, -UR4, URZ, URZ ;  /* 0x000000ff04057290 */ /* 0x000fc8000fffe1ff */
[----:B------:R-:W-:Y:S02]  /*1270*/  UIMAD UR5, UR7, UR5, UR22 ;  /* 0x00000005070572a4 */ /* 0x000fe4000f8e0216 */
[----:B------:R-:W-:-:S04]  /*1280*/  UIADD3 UR4, UPT, UPT, -UR6, URZ, URZ ;  /* 0x000000ff06047290 */ /* 0x000fc8000fffe1ff */
[----:B------:R-:W-:Y:S01]  /*1290*/  IMAD.U32 R52, RZ, RZ, UR5 ;  /* 0x00000005ff347e24 */ /* 0x000fe2000f8e00ff */
[----:B------:R-:W-:-:S06]  /*12a0*/  UIMAD UR4, UR8, UR4, UR18 ;  /* 0x00000004080472a4 */ /* 0x000fcc000f8e0212 */
[----:B------:R-:W-:Y:S01]  /*12b0*/  IMAD.U32 R51, RZ, RZ, UR4 ;  /* 0x00000004ff337e24 */ /* 0x000fe2000f8e00ff */
[----:B-1----:R-:W-:Y:S06]  /*12c0*/  BRA.U UP4, `(.L_x_17) ;  /* 0x0000000104307547 */ /* 0x002fec000b800000 */
[----:B------:R-:W-:Y:S01]  /*12d0*/  R2UR UR5, R51 ;  /* 0x00000000330572ca */ /* 0x000fe200000e0000 */
[----:B------:R-:W-:Y:S01]  /*12e0*/  UMOV UR7, 0x3 ;  /* 0x0000000300077882 */ /* 0x000fe20000000000 */
[----:B------:R-:W-:-:S11]  /*12f0*/  R2UR UR4, R52 ;  /* 0x00000000340472ca */ /* 0x000fd600000e0000 */
[----:B------:R-:W-:-:S04]  /*1300*/  UISETP.NE.AND UP0, UPT, UR5, URZ, UPT ;  /* 0x000000ff0500728c */ /* 0x000fc8000bf05270 */
[----:B------:R-:W-:Y:S02]  /*1310*/  UISETP.LT.U32.OR UP0, UPT, UR4, 0x2, !UP0 ;  /* 0x000000020400788c */ /* 0x000fe4000c701470 */
[----:B------:R-:W-:Y:S02]  /*1320*/  ULOP3.LUT UR4, UR4, 0xfffffffe, URZ, 0xc0, !UPT ;  /* 0xfffffffe04047892 */ /* 0x000fe4000f8ec0ff */
[----:B------:R-:W-:Y:S02]  /*1330*/  USEL UR6, URZ, 0x1, !UP0 ;  /* 0x00000001ff067887 */ /* 0x000fe4000c000000 */
[----:B------:R-:W-:Y:S02]  /*1340*/  USEL UR5, URZ, 0x2, !UP0 ;  /* 0x00000002ff057887 */ /* 0x000fe4000c000000 */
[----:B------:R-:W-:Y:S02]  /*1350*/  USHF.L.U32 UR4, UR7, UR4, URZ ;  /* 0x0000000407047299 */ /* 0x000fe400080006ff */
[----:B------:R-:W-:-:S04]  /*1360*/  UIADD3 UR5, UPT, UPT, UR6, UR5, URZ ;  /* 0x0000000506057290 */ /* 0x000fc8000fffe0ff */
[----:B------:R-:W-:Y:S02]  /*1370*/  IMAD.U32 R0, RZ, RZ, UR4 ;  /* 0x00000004ff007e24 */ /* 0x000fe4000f8e00ff */
[----:B------:R-:W-:-:S07]  /*1380*/  IMAD.U32 R2, RZ, RZ, UR5 ;  /* 0x00000005ff027e24 */ /* 0x000fce000f8e00ff */
.L_x_17:
[----:B------:R-:W1:Y:S01]  /*1390*/  S2UR UR52, SR_CTAID.Z ;  /* 0x00000000003479c3 */ /* 0x000e620000002700 */
[----:B------:R-:W-:Y:S01]  /*13a0*/  UISETP.GE.AND UP0, UPT, UR21, 0x1, UPT ;  /* 0x000000011500788c */ /* 0x000fe2000bf06270 */
[----:B------:R-:W-:-:S08]  /*13b0*/  UMOV UR20, UR22 ;  /* 0x0000001600147c82 */ /* 0x000fd00008000000 */
[----:B------:R-:W-:Y:S05]  /*13c0*/  BRA.U !UP0, `(.L_x_18) ;  /* 0x0000000108d47547 */ /* 0x000fea000b800000 */
[----:B------:R-:W2:Y:S01]  /*13d0*/  LDCU.128 UR12, c[0x0][0xc10] ;  /* 0x00018200ff0c77ac */ /* 0x000ea20008000c00 */
[----:B------:R-:W3:Y:S01]  /*13e0*/  LDCU UR23, c[0x0][0xc0c] ;  /* 0x00018180ff1777ac */ /* 0x000ee20008000800 */
[----:B------:R-:W4:Y:S01]  /*13f0*/  LDCU UR6, c[0x0][0x370] ;  /* 0x00006e00ff0677ac */ /* 0x000f220008000800 */
[----:B------:R-:W1:Y:S01]  /*1400*/  LDCU UR7, c[0x0][0x374] ;  /* 0x00006e80ff0777ac */ /* 0x000e620008000800 */
[----:B------:R-:W1:Y:S01]  /*1410*/  LDCU UR20, c[0x0][0xc20] ;  /* 0x00018400ff1477ac */ /* 0x000e620008000800 */
[----:B--2---:R-:W-:Y:S02]  /*1420*/  UIMAD.WIDE.U32 UR4, UR22, UR12, URZ ;  /* 0x0000000c160472a5 */ /* 0x004fe4000f8e00ff */
[----:B---3--:R-:W-:Y:S01]  /*1430*/  UISETP.NE.AND UP0, UPT, UR23, 0x1, UPT ;  /* 0x000000011700788c */ /* 0x008fe2000bf05270 */
[----:B------:R-:W2:Y:S01]  /*1440*/  LDCU.64 UR8, c[0x0][0xc28] ;  /* 0x00018500ff0877ac */ /* 0x000ea20008000a00 */
[----:B----4-:R-:W-:-:S03]  /*1450*/  UIMAD.WIDE.U32 UR10, UR6, UR12, URZ ;  /* 0x0000000c060a72a5 */ /* 0x010fc6000f8e00ff */
[----:B------:R-:W-:Y:S01]  /*1460*/  UMOV UR4, UR5 ;  /* 0x0000000500047c82 */ /* 0x000fe20008000000 */
[----:B------:R-:W-:Y:S02]  /*1470*/  UISETP.NE.AND UP2, UPT, UR21, 0x1, UPT ;  /* 0x000000011500788c */ /* 0x000fe4000bf45270 */
[----:B------:R-:W-:Y:S01]  /*1480*/  USHF.R.U32.HI UR4, URZ, UR13, UR4 ;  /* 0x0000000dff047299 */ /* 0x000fe20008011604 */
[----:B------:R-:W-:Y:S01]  /*1490*/  UMOV UR10, UR11 ;  /* 0x0000000b000a7c82 */ /* 0x000fe20008000000 */
[----:B------:R-:W-:Y:S02]  /*14a0*/  UIMAD.WIDE.U32 UR16, UR18, UR15, URZ ;  /* 0x0000000f121072a5 */ /* 0x000fe4000f8e00ff */
[----:B------:R-:W-:Y:S02]  /*14b0*/  USEL UR5, UR22, UR4, !UP0 ;  /* 0x0000000416057287 */ /* 0x000fe4000c000000 */
[----:B------:R-:W-:Y:S02]  /*14c0*/  @UP0 USHF.R.U32.HI UR6, URZ, UR13, UR10 ;  /* 0x0000000dff060299 */ /* 0x000fe4000801160a */
[----:B------:R-:W-:-:S02]  /*14d0*/  UISETP.NE.AND UP0, UPT, UR14, 0x1, UPT ;  /* 0x000000010e00788c */ /* 0x000fc4000bf05270 */
[----:B-1----:R-:W-:Y:S02]  /*14e0*/  UIMAD.WIDE.U32 UR10, UR7, UR15, URZ ;  /* 0x0000000f070a72a5 */ /* 0x002fe4000f8e00ff */
[----:B--2---:R-:W-:Y:S01]  /*14f0*/  UIMAD.WIDE.U32 UR12, UR6, UR8, URZ ;  /* 0x00000008060c72a5 */ /* 0x004fe2000f8e00ff */
[----:B------:R-:W-:Y:S02]  /*1500*/  UMOV UR4, UR17 ;  /* 0x0000001100047c82 */ /* 0x000fe40008000000 */
[----:B------:R-:W-:Y:S02]  /*1510*/  USHF.R.U32.HI UR4, URZ, UR20, UR4 ;  /* 0x00000014ff047299 */ /* 0x000fe40008011604 */
[----:B------:R-:W-:Y:S02]  /*1520*/  UMOV UR10, UR11 ;  /* 0x0000000b000a7c82 */ /* 0x000fe40008000000 */
[----:B------:R-:W-:Y:S01]  /*1530*/  UMOV UR12, UR13 ;  /* 0x0000000d000c7c82 */ /* 0x000fe20008000000 */
[----:B------:R-:W-:-:S02]  /*1540*/  @UP0 USHF.R.U32.HI UR7, URZ, UR20, UR10 ;  /* 0x00000014ff070299 */ /* 0x000fc4000801160a */
[----:B------:R-:W-:Y:S02]  /*1550*/  USEL UR4, UR18, UR4, !UP0 ;  /* 0x0000000412047287 */ /* 0x000fe4000c000000 */
[----:B------:R-:W-:Y:S02]  /*1560*/  UIMAD.WIDE.U32 UR10, UR7, UR8, URZ ;  /* 0x00000008070a72a5 */ /* 0x000fe4000f8e00ff */
[----:B------:R-:W-:Y:S02]  /*1570*/  @UP2 USHF.R.U32.HI UR6, URZ, UR9, UR12 ;  /* 0x00000009ff062299 */ /* 0x000fe4000801160c */
[----:B------:R-:W-:Y:S02]  /*1580*/  UIMAD.WIDE.U32 UR12, UR4, UR8, URZ ;  /* 0x00000008040c72a5 */ /* 0x000fe4000f8e00ff */
[----:B------:R-:W-:Y:S01]  /*1590*/  UIADD3 UR20, UPT, UPT, -UR5, URZ, URZ ;  /* 0x000000ff05147290 */ /* 0x000fe2000fffe1ff */
[----:B------:R-:W-:Y:S02]  /*15a0*/  UMOV UR10, UR11 ;  /* 0x0000000b000a7c82 */ /* 0x000fe40008000000 */
[----:B------:R-:W-:-:S02]  /*15b0*/  @UP2 USHF.R.U32.HI UR7, URZ, UR9, UR10 ;  /* 0x00000009ff072299 */ /* 0x000fc4000801160a */
[----:B------:R-:W-:Y:S02]  /*15c0*/  UIMAD UR10, UR6, UR21, URZ ;  /* 0x00000015060a72a4 */ /* 0x000fe4000f8e02ff */
[----:B------:R-:W-:Y:S02]  /*15d0*/  UIMAD UR7, UR7, UR21, URZ ;  /* 0x00000015070772a4 */ /* 0x000fe4000f8e02ff */
[----:B------:R-:W-:Y:S02]  /*15e0*/  UIMAD UR20, UR23, UR20, UR22 ;  /* 0x00000014171472a4 */ /* 0x000fe4000f8e0216 */
[----:B------:R-:W-:-:S03]  /*15f0*/  UISETP.GE.AND UP0, UPT, UR4, UR7, UPT ;  /* 0x000000070400728c */ /* 0x000fc6000bf06270 */
[----:B------:R-:W-:Y:S01]  /*1600*/  UMOV UR7, UR13 ;  /* 0x0000000d00077c82 */ /* 0x000fe20008000000 */
[----:B------:R-:W-:Y:S02]  /*1610*/  UISETP.GE.OR UP0, UPT, UR5, UR10, UP0 ;  /* 0x0000000a0500728c */ /* 0x000fe40008706670 */
[----:B------:R-:W-:Y:S02]  /*1620*/  UIMAD.WIDE.U32 UR10, UR5, UR8, URZ ;  /* 0x00000008050a72a5 */ /* 0x000fe4000f8e00ff */
[----:B------:R-:W-:Y:S02]  /*1630*/  USHF.R.U32.HI UR7, URZ, UR9, UR7 ;  /* 0x00000009ff077299 */ /* 0x000fe40008011607 */
[----:B------:R-:W-:Y:S02]  /*1640*/  UIADD3 UR10, UPT, UPT, -UR4, URZ, URZ ;  /* 0x000000ff040a7290 */ /* 0x000fe4000fffe1ff */
[----:B------:R-:W-:Y:S02]  /*1650*/  USEL UR7, UR4, UR7, !UP2 ;  /* 0x0000000704077287 */ /* 0x000fe4000d000000 */
[----:B------:R-:W-:Y:S01]  /*1660*/  UIMAD UR10, UR14, UR10, UR18 ;  /* 0x0000000a0e0a72a4 */ /* 0x000fe2000f8e0212 */
[----:B------:R-:W-:-:S02]  /*1670*/  @!UP0 UMOV UR8, UR11 ;  /* 0x0000000b00088c82 */ /* 0x000fc40008000000 */
[----:B------:R-:W-:Y:S02]  /*1680*/  @!UP0 USHF.R.U32.HI UR8, URZ, UR9, UR8 ;  /* 0x00000009ff088299 */ /* 0x000fe40008011608 */
[----:B------:R-:W-:Y:S02]  /*1690*/  UIADD3 UR9, UPT, UPT, -UR7, URZ, URZ ;  /* 0x000000ff07097290 */ /* 0x000fe4000fffe1ff */
[----:B------:R-:W-:Y:S02]  /*16a0*/  @!UP0 USEL UR8, UR5, UR8, !UP2 ;  /* 0x0000000805088287 */ /* 0x000fe4000d000000 */
[----:B------:R-:W-:Y:S02]  /*16b0*/  UIMAD UR9, UR21, UR9, UR4 ;  /* 0x00000009150972a4 */ /* 0x000fe4000f8e0204 */
[----:B------:R-:W-:Y:S02]  /*16c0*/  @!UP0 UIADD3 UR7, UPT, UPT, UR7, -UR8, URZ ;  /* 0x8000000807078290 */ /* 0x000fe4000fffe0ff */
[----:B------:R-:W-:-:S02]  /*16d0*/  @!UP0 UIMAD UR6, UR9, UR6, UR8 ;  /* 0x00000006090682a4 */ /* 0x000fc4000f8e0208 */
[----:B------:R-:W-:-:S04]  /*16e0*/  @!UP0 UIMAD UR4, UR7, UR21, UR5 ;  /* 0x00000015070482a4 */ /* 0x000fc8000f8e0205 */
[----:B------:R-:W-:Y:S01]  /*16f0*/  UIMAD UR18, UR4, UR14, UR10 ;  /* 0x0000000e041272a4 */ /* 0x000fe2000f8e020a */
[----:B------:R-:W-:Y:S02]  /*1700*/  @!UP0 UMOV UR5, UR6 ;  /* 0x0000000600058c82 */ /* 0x000fe40008000000 */
[----:B------:R-:W-:-:S12]  /*1710*/  UIMAD UR20, UR5, UR23, UR20 ;  /* 0x00000017051472a4 */ /* 0x000fd8000f8e0214 */
.L_x_18:
[----:B------:R-:W-:-:S09]  /*1720*/  UISETP.NE.AND UP0, UPT, UR24, 0x1, UPT ;  /* 0x000000011800788c */ /* 0x000fd2000bf05270 */
[----:B------:R-:W-:Y:S05]  /*1730*/  BRA.U UP0, `(.L_x_19) ;  /* 0x0000000100407547 */ /* 0x000fea000b800000 */
[----:B------:R-:W2:Y:S01]  /*1740*/  LDCU.128 UR8, c[0x0][0xc10] ;  /* 0x00018200ff0877ac */ /* 0x000ea20008000c00 */
[----:B------:R-:W3:Y:S01]  /*1750*/  LDCU UR12, c[0x0][0xc0c] ;  /* 0x00018180ff0c77ac */ /* 0x000ee20008000800 */
[----:B------:R-:W4:Y:S01]  /*1760*/  LDCU UR13, c[0x0][0xc20] ;  /* 0x00018400ff0d77ac */ /* 0x000f220008000800 */
[----:B--2---:R-:W-:Y:S02]  /*1770*/  UIMAD.WIDE.U32 UR4, UR20, UR8, URZ ;  /* 0x00000008140472a5 */ /* 0x004fe4000f8e00ff */
[----:B------:R-:W-:Y:S02]  /*1780*/  UIMAD.WIDE.U32 UR6, UR18, UR11, URZ ;  /* 0x0000000b120672a5 */ /* 0x000fe4000f8e00ff */
[----:B---3--:R-:W-:Y:S02]  /*1790*/  UISETP.NE.AND UP0, UPT, UR12, 0x1, UPT ;  /* 0x000000010c00788c */ /* 0x008fe4000bf05270 */
[----:B------:R-:W-:-:S03]  /*17a0*/  USHF.R.U32.HI UR5, URZ, UR9, UR5 ;  /* 0x00000009ff057299 */ /* 0x000fc60008011605 */
[----:B------:R-:W-:Y:S01]  /*17b0*/  UMOV UR4, UR7 ;  /* 0x0000000700047c82 */ /* 0x000fe20008000000 */
[----:B------:R-:W-:Y:S02]  /*17c0*/  USEL UR5, UR20, UR5, !UP0 ;  /* 0x0000000514057287 */ /* 0x000fe4000c000000 */
[----:B------:R-:W-:Y:S02]  /*17d0*/  UISETP.NE.AND UP0, UPT, UR10, 0x1, UPT ;  /* 0x000000010a00788c */ /* 0x000fe4000bf05270 */
[----:B----4-:R-:W-:-:S04]  /*17e0*/  USHF.R.U32.HI UR4, URZ, UR13, UR4 ;  /* 0x0000000dff047299 */ /* 0x010fc80008011604 */
[----:B------:R-:W-:-:S04]  /*17f0*/  USEL UR4, UR18, UR4, !UP0 ;  /* 0x0000000412047287 */ /* 0x000fc8000c000000 */
[----:B------:R-:W-:Y:S02]  /*1800*/  UIADD3 UR6, UPT, UPT, -UR4, UR5, URZ ;  /* 0x0000000504067290 */ /* 0x000fe4000fffe1ff */
[----:B------:R-:W-:Y:S02]  /*1810*/  UIADD3 UR4, UPT, UPT, UR4, -UR5, URZ ;  /* 0x8000000504047290 */ /* 0x000fe4000fffe0ff */
[----:B------:R-:W-:Y:S02]  /*1820*/  UIMAD UR18, UR6, UR10, UR18 ;  /* 0x0000000a061272a4 */ /* 0x000fe4000f8e0212 */
[----:B------:R-:W-:-:S12]  /*1830*/  UIMAD UR20, UR4, UR12, UR20 ;  /* 0x0000000c041472a4 */ /* 0x000fd8000f8e0214 */
.L_x_19:
[----:B------:R-:W-:Y:S05]  /*1840*/  BRA.U !UP6, `(.L_x_20) ;  /* 0x000000010e0c7547 */ /* 0x000fea000b800000 */
[----:B------:R-:W-:Y:S01]  /*1850*/  UCGABAR_WAIT ;  /* 0x0000000000007dc7 */ /* 0x000fe20008000000 */
[----:B------:R-:W-:Y:S01]  /*1860*/  CCTL.IVALL ;  /* 0x00000000ff00798f */ /* 0x000fe20002000000 */
[----:B------:R-:W-:Y:S05]  /*1870*/  BRA `(.L_x_21) ;  /* 0x0000000000047947 */ /* 0x000fea0003800000 */
.L_x_20:
[----:B------:R-:W-:Y:S06]  /*1880*/  BAR.SYNC.DEFER_BLOCKING 0x0 ;  /* 0x0000000000007b1d */ /* 0x000fec0000010000 */
.L_x_21:
[----:B------:R-:W-:Y:S05]  /*1890*/  BRA.U UP5, `(.L_x_22) ;  /* 0x0000002905f07547 */ /* 0x000fea000b800000 */
[----:B------:R-:W2:Y:S01]  /*18a0*/  LDCU UR8, c[0x0][0x394] ;  /* 0x00007280ff0877ac */ /* 0x000ea20008000800 */
[----:B------:R-:W-:Y:S01]  /*18b0*/  PLOP3.LUT P1, PT, PT, PT, UP3, 0x80, 0x8 ;  /* 0x000000000008781c */ /* 0x000fe20003f2f038 */
[----:B------:R-:W-:Y:S01]  /*18c0*/  IMAD.MOV.U32 R2, RZ, RZ, RZ ;  /* 0x000000ffff027224 */ /* 0x000fe200078e00ff */
[----:B------:R-:W-:Y:S01]  /*18d0*/  ISETP.EQ.OR P2, PT, R3, RZ, P3 ;  /* 0x000000ff0300720c */ /* 0x000fe20001f42670 */
[----:B------:R-:W3:Y:S01]  /*18e0*/  LDCU UR7, c[0x0][0x5d8] ;  /* 0x0000bb00ff0777ac */ /* 0x000ee20008000800 */
[----:B------:R-:W-:Y:S01]  /*18f0*/  PLOP3.LUT P1, PT, P1, PT, PT, 0x8, 0x80 ;  /* 0x000000000080781c */ /* 0x000fe20000f2e170 */
[----:B------:R-:W-:Y:S02]  /*1900*/  UISETP.NE.AND UP0, UPT, UR19, URZ, UPT ;  /* 0x000000ff1300728c */ /* 0x000fe4000bf05270 */
[----:B------:R-:W-:Y:S02]  /*1910*/  USHF.L.U32 UR6, UR22, 0x6, URZ ;  /* 0x0000000616067899 */ /* 0x000fe400080006ff */
[----:B------:R-:W-:Y:S01]  /*1920*/  USEL UR47, UR67, 0x2, UP0 ;  /* 0x00000002432f7887 */ /* 0x000fe20008000000 */
[----:B------:R-:W4:Y:S01]  /*1930*/  LDCU UR58, c[0x0][0x370] ;  /* 0x00006e00ff3a77ac */ /* 0x000f220008000800 */
[----:B--2---:R-:W-:Y:S01]  /*1940*/  UIADD3 UR5, UPT, UPT, UR8, 0x1f, URZ ;  /* 0x0000001f08057890 */ /* 0x004fe2000fffe0ff */
[----:B------:R-:W2:Y:S03]  /*1950*/  LDCU.64 UR50, c[0x0][0x348] ;  /* 0x00006900ff3277ac */ /* 0x000ea60008000a00 */
[----:B------:R-:W-:-:S02]  /*1960*/  USHF.R.S32.HI UR4, URZ, 0x1f, UR5 ;  /* 0x0000001fff047899 */ /* 0x000fc40008011405 */
[----:B---3--:R-:W-:Y:S02]  /*1970*/  UIADD3 UR7, UPT, UPT, UR7, 0x7f, URZ ;  /* 0x0000007f07077890 */ /* 0x008fe4000fffe0ff */
[----:B------:R-:W-:Y:S02]  /*1980*/  ULEA.HI UR4, UR4, UR5, URZ, 0x5 ;  /* 0x0000000504047291 */ /* 0x000fe4000f8f28ff */
[----:B------:R-:W-:Y:S02]  /*1990*/  UIADD3 UR5, UPT, UPT, UR8, -0x1, URZ ;  /* 0xffffffff08057890 */ /* 0x000fe4000fffe0ff */
[----:B------:R-:W-:Y:S02]  /*19a0*/  USHF.R.S32.HI UR60, URZ, 0x5, UR4 ;  /* 0x00000005ff3c7899 */ /* 0x000fe40008011404 */
[----:B------:R-:W-:Y:S02]  /*19b0*/  UISETP.GE.U32.AND UP1, UPT, UR5, -0x3f, UPT ;  /* 0xffffffc10500788c */ /* 0x000fe4000bf26070 */
[----:B------:R-:W-:-:S02]  /*19c0*/  UISETP.LT.U32.AND UP0, UPT, UR60, 0x1a, UPT ;  /* 0x0000001a3c00788c */ /* 0x000fc4000bf01070 */
[----:B------:R-:W-:Y:S02]  /*19d0*/  USHF.R.S32.HI UR4, URZ, 0x1f, UR7 ;  /* 0x0000001fff047899 */ /* 0x000fe40008011407 */
[----:B------:R-:W-:Y:S02]  /*19e0*/  USEL UR59, UR60, 0x1a, UP0 ;  /* 0x0000001a3c3b7887 */ /* 0x000fe40008000000 */
[----:B------:R-:W-:Y:S02]  /*19f0*/  ULEA.HI UR4, UR4, UR7, URZ, 0x7 ;  /* 0x0000000704047291 */ /* 0x000fe4000f8f38ff */
[----:B------:R-:W-:Y:S02]  /*1a00*/  UIADD3 UR46, UPT, UPT, UR59, -0x1, URZ ;  /* 0xffffffff3b2e7890 */ /* 0x000fe4000fffe0ff */
[----:B------:R-:W-:Y:S02]  /*1a10*/  @UP1 UIADD3 UR46, UPT, UPT, UR59, URZ, URZ ;  /* 0x000000ff3b2e1290 */ /* 0x000fe4000fffe0ff */
[----:B------:R-:W-:-:S02]  /*1a20*/  ULOP3.LUT UR57, UR6, 0x40, URZ, 0xc0, !UPT ;  /* 0x0000004006397892 */ /* 0x000fc4000f8ec0ff */
[----:B------:R-:W-:Y:S01]  /*1a30*/  UIADD3 UR62, UPT, UPT, UR8, 0x3e, URZ ;  /* 0x0000003e083e7890 */ /* 0x000fe2000fffe0ff */
[----:B------:R-:W3:Y:S01]  /*1a40*/  LDCU UR56, c[0x0][0x374] ;  /* 0x00006e80ff3877ac */ /* 0x000ee20008000800 */
[----:B------:R-:W-:Y:S02]  /*1a50*/  USHF.R.S32.HI UR55, URZ, 0x7, UR4 ;  /* 0x00000007ff377899 */ /* 0x000fe40008011404 */
[----:B------:R-:W-:Y:S02]  /*1a60*/  UIADD3 UR61, UPT, UPT, UR60, -UR59, URZ ;  /* 0x8000003b3c3d7290 */ /* 0x000fe4000fffe0ff */
[----:B------:R-:W-:Y:S01]  /*1a70*/  UIADD3 UR46, UPT, UPT, UR46, 0x1, URZ ;  /* 0x000000012e2e7890 */ /* 0x000fe2000fffe0ff */
[----:B------:R-:W-:Y:S01]  /*1a80*/  UMOV UR29, 0x1 ;  /* 0x00000001001d7882 */ /* 0x000fe20000000000 */
[----:B--2-4-:R-:W-:-:S10]  /*1a90*/  UMOV UR34, URZ ;  /* 0x000000ff00227c82 */ /* 0x014fd40008000000 */
.L_x_40:
[----:B------:R-:W-:Y:S01]  /*1aa0*/  IMAD.U32 R4, RZ, RZ, UR55 ;  /* 0x00000037ff047e24 */ /* 0x000fe2000f8e00ff */
[----:B------:R-:W2:Y:S04]  /*1ab0*/  LDCU UR54, c[0x0][0x5dc] ;  /* 0x0000bb80ff3677ac */ /* 0x000ea80008000800 */
[-C--:B------:R-:W-:Y:S01]  /*1ac0*/  IABS R0, R4.reuse ;  /* 0x0000000400007213 */ /* 0x080fe20000000000 */
[----:B------:R-:W4:Y:S01]  /*1ad0*/  LDCU UR49, c[0x0][0x5e0] ;  /* 0x0000bc00ff3177ac */ /* 0x000f220008000800 */
[----:B------:R-:W-:Y:S02]  /*1ae0*/  IABS R4, R4 ;  /* 0x0000000400047213 */ /* 0x000fe40000000000 */
[----:B------:R-:W-:Y:S01]  /*1af0*/  R2UR UR6, R0 ;  /* 0x00000000000672ca */ /* 0x000fe200000e0000 */
[----:B------:R-:W-:Y:S01]  /*1b00*/  UMOV UR35, 0x400 ;  /* 0x0000040000237882 */ /* 0x000fe20000000000 */
[----:B------:R-:W-:Y:S01]  /*1b10*/  UMOV UR19, URZ ;  /* 0x000000ff00137c82 */ /* 0x000fe20008000000 */
[----:B--2---:R-:W-:-:S10]  /*1b20*/  IMAD.U32 R3, RZ, RZ, UR54 ;  /* 0x00000036ff037e24 */ /* 0x004fd4000f8e00ff */
[----:B------:R-:W2:Y:S01]  /*1b30*/  I2F.RP R0, UR6 ;  /* 0x0000000600007d06 */ /* 0x000ea20008209400 */
[----:B----4-:R-:W-:-:S07]  /*1b40*/  UISETP.NE.AND UP2, UPT, UR49, URZ, UPT ;  /* 0x000000ff3100728c */ /* 0x010fce000bf45270 */
[----:B--2---:R-:W2:Y:S02]  /*1b50*/  MUFU.RCP R0, R0 ;  /* 0x0000000000007308 */ /* 0x004ea40000001000 */
[----:B--2---:R-:W-:-:S06]  /*1b60*/  VIADD R0, R0, 0xffffffe ;  /* 0x0ffffffe00007836 */ /* 0x004fcc0000000000 */
[----:B------:R-:W2:Y:S02]  /*1b70*/  F2I.FTZ.U32.TRUNC.NTZ R0, R0 ;  /* 0x0000000000007305 */ /* 0x000ea4000021f000 */
[----:B--2---:R-:W-:Y:S02]  /*1b80*/  R2UR UR5, R0 ;  /* 0x00000000000572ca */ /* 0x004fe400000e0000 */
[----:B------:R-:W-:Y:S01]  /*1b90*/  IABS R0, R3 ;  /* 0x0000000300007213 */ /* 0x000fe20000000000 */
[----:B------:R-:W-:-:S03]  /*1ba0*/  IMAD.U32 R3, RZ, RZ, UR18 ;  /* 0x00000012ff037e24 */ /* 0x000fc6000f8e00ff */
[----:B------:R-:W-:Y:S01]  /*1bb0*/  R2UR UR8, R0 ;  /* 0x00000000000872ca */ /* 0x000fe200000e0000 */
[----:B------:R-:W-:Y:S01]  /*1bc0*/  IMAD.MOV R0, RZ, RZ, -R4 ;  /* 0x000000ffff007224 */ /* 0x000fe200078e0a04 */
[----:B------:R-:W-:-:S04]  /*1bd0*/  IABS R3, R3 ;  /* 0x0000000300037213 */ /* 0x000fc80000000000 */
[----:B------:R-:W-:Y:S01]  /*1be0*/  R2UR UR9, R3 ;  /* 0x00000000030972ca */ /* 0x000fe200000e0000 */
[----:B------:R-:W-:-:S04]  /*1bf0*/  UIADD3 UR4, UPT, UPT, URZ, -UR5, URZ ;  /* 0x80000005ff047290 */ /* 0x000fc8000fffe0ff */
[----:B------:R-:W-:Y:S02]  /*1c00*/  UIMAD UR7, UR4, UR6, URZ ;  /* 0x00000006040772a4 */ /* 0x000fe4000f8e02ff */
[----:B------:R-:W2:Y:S01]  /*1c10*/  I2F.RP R3, UR8 ;  /* 0x0000000800037d06 */ /* 0x000ea20008209400 */
[----:B------:R-:W-:Y:S02]  /*1c20*/  UMOV UR4, URZ ;  /* 0x000000ff00047c82 */ /* 0x000fe40008000000 */
[----:B------:R-:W-:Y:S02]  /*1c30*/  UIMAD.WIDE.U32 UR4, UR5, UR7, UR4 ;  /* 0x00000007050472a5 */ /* 0x000fe4000f8e0004 */
[----:B------:R-:W-:-:S05]  /*1c40*/  R2UR UR7, R0 ;  /* 0x00000000000772ca */ /* 0x000fca00000e0000 */
[----:B------:R-:W-:Y:S02]  /*1c50*/  UMOV UR4, UR5 ;  /* 0x0000000500047c82 */ /* 0x000fe40008000000 */
[----:B------:R-:W-:Y:S01]  /*1c60*/  UIMAD.WIDE.U32 UR4, UR4, UR9, URZ ;  /* 0x00000009040472a5 */ /* 0x000fe2000f8e00ff */
[----:B--2---:R-:W2:Y:S06]  /*1c70*/  MUFU.RCP R0, R3 ;  /* 0x0000000300007308 */ /* 0x004eac0000001000 */
[----:B------:R-:W-:Y:S02]  /*1c80*/  UMOV UR4, UR5 ;  /* 0x0000000500047c82 */ /* 0x000fe40008000000 */
[----:B------:R-:W-:-:S04]  /*1c90*/  UIMAD UR5, UR4, UR7, UR9 ;  /* 0x00000007040572a4 */ /* 0x000fc8000f8e0209 */
[----:B------:R-:W-:Y:S01]  /*1ca0*/  UISETP.GT.U32.AND UP0, UPT, UR6, UR5, UPT ;  /* 0x000000050600728c */ /* 0x000fe2000bf04070 */
[----:B--2---:R-:W-:-:S10]  /*1cb0*/  VIADD R0, R0, 0xffffffe ;  /* 0x0ffffffe00007836 */ /* 0x004fd40000000000 */
[----:B------:R-:W-:Y:S01]  /*1cc0*/  @!UP0 UIADD3 UR5, UPT, UPT, UR5, -UR6, URZ ;  /* 0x8000000605058290 */ /* 0x000fe2000fffe0ff */
[----:B------:R-:W2:Y:S01]  /*1cd0*/  F2I.FTZ.U32.TRUNC.NTZ R0, R0 ;  /* 0x0000000000007305 */ /* 0x000ea2000021f000 */
[----:B------:R-:W-:Y:S02]  /*1ce0*/  @!UP0 UIADD3 UR4, UPT, UPT, UR4, 0x1, URZ ;  /* 0x0000000104048890 */ /* 0x000fe4000fffe0ff */
[----:B------:R-:W-:Y:S02]  /*1cf0*/  UISETP.GE.U32.AND UP1, UPT, UR5, UR6, UPT ;  /* 0x000000060500728c */ /* 0x000fe4000bf26070 */
[----:B------:R-:W-:-:S04]  /*1d00*/  ULOP3.LUT UR5, UR18, UR55, URZ, 0x3c, !UPT ;  /* 0x0000003712057292 */ /* 0x000fc8000f8e3cff */
[----:B------:R-:W-:-:S05]  /*1d10*/  UISETP.GE.AND UP0, UPT, UR5, URZ, UPT ;  /* 0x000000ff0500728c */ /* 0x000fca000bf06270 */
[----:B------:R-:W-:Y:S01]  /*1d20*/  @UP1 UIADD3 UR4, UPT, UPT, UR4, 0x1, URZ ;  /* 0x0000000104041890 */ /* 0x000fe2000fffe0ff */
[----:B--2---:R-:W-:Y:S01]  /*1d30*/  R2UR UR5, R0 ;  /* 0x00000000000572ca */ /* 0x004fe200000e0000 */
[----:B------:R-:W-:Y:S01]  /*1d40*/  UISETP.NE.AND UP1, UPT, UR55, URZ, UPT ;  /* 0x000000ff3700728c */ /* 0x000fe2000bf25270 */
[----:B------:R-:W-:-:S04]  /*1d50*/  IMAD.U32 R0, RZ, RZ, UR49 ;  /* 0x00000031ff007e24 */ /* 0x000fc8000f8e00ff */
[----:B------:R-:W-:Y:S01]  /*1d60*/  UMOV UR7, UR4 ;  /* 0x0000000400077c82 */ /* 0x000fe20008000000 */
[----:B------:R-:W-:Y:S01]  /*1d70*/  IABS R0, R0 ;  /* 0x0000000000007213 */ /* 0x000fe20000000000 */
[----:B------:R-:W-:-:S03]  /*1d80*/  @!UP0 UIADD3 UR7, UPT, UPT, -UR7, URZ, URZ ;  /* 0x000000ff07078290 */ /* 0x000fc6000fffe1ff */
[----:B------:R-:W-:Y:S01]  /*1d90*/  R2UR UR9, R0 ;  /* 0x00000000000972ca */ /* 0x000fe200000e0000 */
[----:B------:R-:W-:Y:S02]  /*1da0*/  @!UP1 ULOP3.LUT UR7, URZ, UR55, URZ, 0x33, !UPT ;  /* 0x00000037ff079292 */ /* 0x000fe4000f8e33ff */
[----:B------:R-:W-:-:S04]  /*1db0*/  UIADD3 UR4, UPT, UPT, URZ, -UR5, URZ ;  /* 0x80000005ff047290 */ /* 0x000fc8000fffe0ff */
[----:B------:R-:W-:Y:S01]  /*1dc0*/  IMAD.U32 R3, RZ, RZ, UR7 ;  /* 0x00000007ff037e24 */ /* 0x000fe2000f8e00ff */
[----:B------:R-:W-:-:S03]  /*1dd0*/  UIMAD UR6, UR4, UR8, URZ ;  /* 0x00000008040672a4 */ /* 0x000fc6000f8e02ff */
[----:B------:R-:W-:Y:S01]  /*1de0*/  UMOV UR4, URZ ;  /* 0x000000ff00047c82 */ /* 0x000fe20008000000 */
[----:B------:R-:W-:Y:S01]  /*1df0*/  IABS R3, R3 ;  /* 0x0000000300037213 */ /* 0x000fe20000000000 */
[----:B------:R-:W-:Y:S01]  /*1e00*/  UIMAD.WIDE.U32 UR4, UR5, UR6, UR4 ;  /* 0x00000006050472a5 */ /* 0x000fe2000f8e0004 */
[----:B------:R-:W2:Y:S02]  /*1e10*/  I2F.RP R0, UR9 ;  /* 0x0000000900007d06 */ /* 0x000ea40008209400 */
[----:B------:R-:W-:Y:S01]  /*1e20*/  R2UR UR10, R3 ;  /* 0x00000000030a72ca */ /* 0x000fe200000e0000 */
[----:B------:R-:W-:-:S03]  /*1e30*/  IMAD.U32 R3, RZ, RZ, UR29 ;  /* 0x0000001dff037e24 */ /* 0x000fc6000f8e00ff */
[----:B------:R-:W-:Y:S02]  /*1e40*/  UMOV UR4, UR5 ;  /* 0x0000000500047c82 */ /* 0x000fe40008000000 */
[----:B------:R-:W-:-:S07]  /*1e50*/  SHF.L.U32 R3, R3, 0x1f, RZ ;  /* 0x0000001f03037819 */ /* 0x000fce00000006ff */
[----:B------:R-:W-:Y:S01]  /*1e60*/  UIMAD.WIDE.U32 UR4, UR4, UR10, URZ ;  /* 0x0000000a040472a5 */ /* 0x000fe2000f8e00ff */
[----:B--2---:R-:W2:Y:S06]  /*1e70*/  MUFU.RCP R0, R0 ;  /* 0x0000000000007308 */ /* 0x004eac0000001000 */
[----:B------:R-:W-:Y:S02]  /*1e80*/  UMOV UR4, UR5 ;  /* 0x0000000500047c82 */ /* 0x000fe40008000000 */
[----:B------:R-:W-:-:S04]  /*1e90*/  UIADD3 UR5, UPT, UPT, -UR4, URZ, URZ ;  /* 0x000000ff04057290 */ /* 0x000fc8000fffe1ff */
[----:B------:R-:W-:-:S04]  /*1ea0*/  UIMAD UR5, UR8, UR5, UR10 ;  /* 0x00000005080572a4 */ /* 0x000fc8000f8e020a */
[----:B------:R-:W-:Y:S01]  /*1eb0*/  UISETP.GT.U32.AND UP0, UPT, UR8, UR5, UPT ;  /* 0x000000050800728c */ /* 0x000fe2000bf04070 */
[----:B--2---:R-:W-:-:S06]  /*1ec0*/  VIADD R0, R0, 0xffffffe ;  /* 0x0ffffffe00007836 */ /* 0x004fcc0000000000 */
[----:B------:R-:W2:Y:S04]  /*1ed0*/  F2I.FTZ.U32.TRUNC.NTZ R0, R0 ;  /* 0x0000000000007305 */ /* 0x000ea8000021f000 */
[----:B------:R-:W-:Y:S02]  /*1ee0*/  @!UP0 UIADD3 UR5, UPT, UPT, UR5, -UR8, URZ ;  /* 0x8000000805058290 */ /* 0x000fe4000fffe0ff */
[----:B------:R-:W-:Y:S02]  /*1ef0*/  @!UP0 UIADD3 UR4, UPT, UPT, UR4, 0x1, URZ ;  /* 0x0000000104048890 */ /* 0x000fe4000fffe0ff */
[----:B------:R-:W-:Y:S01]  /*1f00*/  UISETP.GE.U32.AND UP1, UPT, UR5, UR8, UPT ;  /* 0x000000080500728c */ /* 0x000fe2000bf26070 */
[----:B------:R-:W4:Y:S01]  /*1f10*/  S2UR UR8, SR_CgaCtaId ;  /* 0x00000000000879c3 */ /* 0x000f220000008800 */
[----:B------:R-:W-:-:S04]  /*1f20*/  ULOP3.LUT UR5, UR7, UR54, URZ, 0x3c, !UPT ;  /* 0x0000003607057292 */ /* 0x000fc8000f8e3cff */
[----:B------:R-:W-:-:S03]  /*1f30*/  UISETP.GE.AND UP0, UPT, UR5, URZ, UPT ;  /* 0x000000ff0500728c */ /* 0x000fc6000bf06270 */
[----:B--2---:R-:W-:Y:S02]  /*1f40*/  R2UR UR5, R0 ;  /* 0x00000000000572ca */ /* 0x004fe400000e0000 */
[----:B------:R-:W-:Y:S02]  /*1f50*/  @UP1 UIADD3 UR4, UPT, UPT, UR4, 0x1, URZ ;  /* 0x0000000104041890 */ /* 0x000fe4000fffe0ff */
[----:B------:R-:W-:-:S05]  /*1f60*/  UISETP.NE.AND UP1, UPT, UR54, URZ, UPT ;  /* 0x000000ff3600728c */ /* 0x000fca000bf25270 */
[----:B------:R-:W-:Y:S02]  /*1f70*/  UMOV UR6, UR4 ;  /* 0x0000000400067c82 */ /* 0x000fe40008000000 */
[----:B------:R-:W-:Y:S02]  /*1f80*/  @!UP0 UIADD3 UR6, UPT, UPT, -UR6, URZ, URZ ;  /* 0x000000ff06068290 */ /* 0x000fe4000fffe1ff */
[----:B------:R-:W-:Y:S02]  /*1f90*/  UIADD3 UR4, UPT, UPT, URZ, -UR5, URZ ;  /* 0x80000005ff047290 */ /* 0x000fe4000fffe0ff */
[----:B------:R-:W-:Y:S02]  /*1fa0*/  @!UP1 ULOP3.LUT UR6, URZ, UR54, URZ, 0x33, !UPT ;  /* 0x00000036ff069292 */ /* 0x000fe4000f8e33ff */
[----:B----4-:R-:W-:-:S04]  /*1fb0*/  ULEA UR35, UR8, UR35, 0x18 ;  /* 0x0000002308237291 */ /* 0x010fc8000f8ec0ff */
[----:B------:R-:W-:Y:S01]  /*1fc0*/  ULEA UR8, UR34, UR35, 0x3 ;  /* 0x0000002322087291 */ /* 0x000fe2000f8e18ff */
[----:B------:R-:W-:-:S05]  /*1fd0*/  IMAD.U32 R0, RZ, RZ, UR6 ;  /* 0x00000006ff007e24 */ /* 0x000fca000f8e00ff */
[----:B------:R-:W-:-:S03]  /*1fe0*/  IABS R0, R0 ;  /* 0x0000000000007213 */ /* 0x000fc60000000000 */
[----:B------:R2:W4:Y:S01]  /*1ff0*/  SYNCS.PHASECHK.TRANS64.TRYWAIT P0, [UR8+0xd0], R3 ;  /* 0x0000d003ff0075a7 */ /* 0x0005220008001108 */
[----:B------:R-:W-:Y:S01]  /*2000*/  R2UR UR10, R0 ;  /* 0x00000000000a72ca */ /* 0x000fe200000e0000 */
[----:B------:R-:W-:-:S03]  /*2010*/  UIMAD UR8, UR4, UR9, URZ ;  /* 0x00000009040872a4 */ /* 0x000fc6000f8e02ff */
[----:B------:R-:W-:Y:S02]  /*2020*/  UMOV UR4, URZ ;  /* 0x000000ff00047c82 */ /* 0x000fe40008000000 */
[----:B------:R-:W-:Y:S02]  /*2030*/  UIMAD.WIDE.U32 UR4, UR5, UR8, UR4 ;  /* 0x00000008050472a5 */ /* 0x000fe4000f8e0004 */
[----:B------:R-:W-:-:S04]  /*2040*/  ULEA.HI UR8, UR20, UR20, URZ, 0x1 ;  /* 0x0000001414087291 */ /* 0x000fc8000f8f08ff */
[----:B------:R-:W-:Y:S01]  /*2050*/  USHF.L.U32 UR8, UR8, 0x6, URZ ;  /* 0x0000000608087899 */ /* 0x000fe200080006ff */
[----:B------:R-:W-:Y:S02]  /*2060*/  UMOV UR4, UR5 ;  /* 0x0000000500047c82 */ /* 0x000fe40008000000 */
[----:B------:R-:W-:Y:S02]  /*2070*/  UIMAD.WIDE.U32 UR4, UR4, UR10, URZ ;  /* 0x0000000a040472a5 */ /* 0x000fe4000f8e00ff */
[----:B------:R-:W-:-:S05]  /*2080*/  ULOP3.LUT UR42, UR57, 0xffffff80, UR8, 0xf8, !UPT ;  /* 0xffffff80392a7892 */ /* 0x000fca000f8ef808 */
[----:B------:R-:W-:Y:S02]  /*2090*/  UMOV UR4, UR5 ;  /* 0x0000000500047c82 */ /* 0x000fe40008000000 */
[----:B------:R-:W-:-:S04]  /*20a0*/  UIADD3 UR5, UPT, UPT, -UR4, URZ, URZ ;  /* 0x000000ff04057290 */ /* 0x000fc8000fffe1ff */
[----:B------:R-:W-:Y:S02]  /*20b0*/  UIMAD UR5, UR9, UR5, UR10 ;  /* 0x00000005090572a4 */ /* 0x000fe4000f8e020a */
[----:B------:R-:W-:Y:S02]  /*20c0*/  UIADD3 UR10, UPT, UPT, -UR7, URZ, URZ ;  /* 0x000000ff070a7290 */ /* 0x000fe4000fffe1ff */
[----:B------:R-:W-:Y:S02]  /*20d0*/  UISETP.GT.U32.AND UP0, UPT, UR9, UR5, UPT ;  /* 0x000000050900728c */ /* 0x000fe4000bf04070 */
[----:B------:R-:W-:-:S04]  /*20e0*/  UIMAD UR10, UR55, UR10, UR18 ;  /* 0x0000000a370a72a4 */ /* 0x000fc8000f8e0212 */
[----:B------:R-:W-:-:S05]  /*20f0*/  ULEA UR10, UR10, UR57, 0x7 ;  /* 0x000000390a0a7291 */ /* 0x000fca000f8e38ff */
[----:B------:R-:W-:Y:S02]  /*2100*/  @!UP0 UIADD3 UR5, UPT, UPT, UR5, -UR9, URZ ;  /* 0x8000000905058290 */ /* 0x000fe4000fffe0ff */
[----:B------:R-:W-:Y:S02]  /*2110*/  @!UP0 UIADD3 UR4, UPT, UPT, UR4, 0x1, URZ ;  /* 0x0000000104048890 */ /* 0x000fe4000fffe0ff */
[----:B------:R-:W-:Y:S02]  /*2120*/  UISETP.GE.U32.AND UP1, UPT, UR5, UR9, UPT ;  /* 0x000000090500728c */ /* 0x000fe4000bf26070 */
[----:B------:R-:W-:-:S04]  /*2130*/  ULOP3.LUT UR5, UR6, UR49, URZ, 0x3c, !UPT ;  /* 0x0000003106057292 */ /* 0x000fc8000f8e3cff */
[----:B------:R-:W-:Y:S02]  /*2140*/  UISETP.GE.AND UP0, UPT, UR5, URZ, UPT ;  /* 0x000000ff0500728c */ /* 0x000fe4000bf06270 */
[----:B------:R-:W-:-:S03]  /*2150*/  UIADD3 UR5, UPT, UPT, -UR6, URZ, URZ ;  /* 0x000000ff06057290 */ /* 0x000fc6000fffe1ff */
[----:B------:R-:W-:Y:S02]  /*2160*/  @UP1 UIADD3 UR4, UPT, UPT, UR4, 0x1, URZ ;  /* 0x0000000104041890 */ /* 0x000fe4000fffe0ff */
[----:B------:R-:W-:-:S05]  /*2170*/  UIMAD UR54, UR54, UR5, UR7 ;  /* 0x00000005363672a4 */ /* 0x000fca000f8e0207 */
[----:B------:R-:W-:Y:S02]  /*2180*/  UMOV UR48, UR4 ;  /* 0x0000000400307c82 */ /* 0x000fe40008000000 */
[----:B------:R-:W-:Y:S02]  /*2190*/  @!UP0 UIADD3 UR48, UPT, UPT, -UR48, URZ, URZ ;  /* 0x000000ff30308290 */ /* 0x000fe4000fffe1ff */
[----:B------:R-:W-:Y:S02]  /*21a0*/  UISETP.GE.U32.AND UP0, UPT, UR62, 0x3f, UPT ;  /* 0x0000003f3e00788c */ /* 0x000fe4000bf06070 */
[----:B------:R-:W-:-:S04]  /*21b0*/  @!UP2 ULOP3.LUT UR48, URZ, UR49, URZ, 0x33, !UPT ;  /* 0x00000031ff30a292 */ /* 0x000fc8000f8e33ff */
[----:B------:R-:W-:-:S04]  /*21c0*/  UIADD3 UR4, UPT, UPT, -UR48, URZ, URZ ;  /* 0x000000ff30047290 */ /* 0x000fc8000fffe1ff */
[----:B------:R-:W-:Y:S01]  /*21d0*/  UIMAD UR49, UR49, UR4, UR6 ;  /* 0x00000004313172a4 */ /* 0x000fe2000f8e0206 */
[----:B--2---:R-:W-:Y:S11]  /*21e0*/  BRA.U !UP0, `(.L_x_23) ;  /* 0x0000000508687547 */ /* 0x004ff6000b800000 */
[----:B------:R-:W2:Y:S01]  /*21f0*/  LDCU.64 UR8, c[0x0][0x5c0] ;  /* 0x0000b800ff0877ac */ /* 0x000ea20008000a00 */
[----:B------:R-:W2:Y:S01]  /*2200*/  LDCU.64 UR36, c[0x0][0x5f8] ;  /* 0x0000bf00ff2477ac */ /* 0x000ea20008000a00 */
[----:B------:R-:W1:Y:S01]  /*2210*/  LDCU UR12, c[0x0][0x5c8] ;  /* 0x0000b900ff0c77ac */ /* 0x000e620008000800 */
[----:B------:R-:W1:Y:S01]  /*2220*/  LDCU UR11, c[0x0][0x600] ;  /* 0x0000c000ff0b77ac */ /* 0x000e620008000800 */
[----:B------:R-:W1:Y:S01]  /*2230*/  LDCU UR24, c[0x0][0x5a8] ;  /* 0x0000b500ff1877ac */ /* 0x000e620008000800 */
[----:B------:R-:W1:Y:S01]  /*2240*/  LDCU UR23, c[0x0][0x59c] ;  /* 0x0000b380ff1777ac */ /* 0x000e620008000800 */
[----:B--2---:R-:W-:Y:S01]  /*2250*/  UIMAD UR38, UR54, UR8, UR36 ;  /* 0x00000008362672a4 */ /* 0x004fe2000f8e0224 */
[----:B------:R-:W2:Y:S01]  /*2260*/  LDCU UR22, c[0x0][0x590] ;  /* 0x0000b200ff1677ac */ /* 0x000ea20008000800 */
[----:B------:R-:W2:Y:S01]  /*2270*/  LDCU UR28, c[0x0][0x594] ;  /* 0x0000b280ff1c77ac */ /* 0x000ea20008000800 */
[----:B------:R-:W2:Y:S01]  /*2280*/  LDCU UR27, c[0x0][0x598] ;  /* 0x0000b300ff1b77ac */ /* 0x000ea20008000800 */
[----:B------:R-:W2:Y:S01]  /*2290*/  LDCU UR26, c[0x0][0x5ac] ;  /* 0x0000b580ff1a77ac */ /* 0x000ea20008000800 */
[----:B------:R-:W2:Y:S01]  /*22a0*/  LDCU UR25, c[0x0][0x5b0] ;  /* 0x0000b600ff1977ac */ /* 0x000ea20008000800 */
[----:B------:R-:W2:Y:S01]  /*22b0*/  LDCU UR5, c[0x0][0x5cc] ;  /* 0x0000b980ff0577ac */ /* 0x000ea20008000800 */
[----:B------:R-:W2:Y:S01]  /*22c0*/  LDCU UR4, c[0x0][0x5ec] ;  /* 0x0000bd80ff0477ac */ /* 0x000ea20008000800 */
[----:B------:R-:W2:Y:S01]  /*22d0*/  LDCU.64 UR20, c[0x0][0x5a0] ;  /* 0x0000b400ff1477ac */ /* 0x000ea20008000a00 */
[----:B------:R-:W2:Y:S01]  /*22e0*/  LDCU.64 UR16, c[0x0][0x5d0] ;  /* 0x0000ba00ff1077ac */ /* 0x000ea20008000a00 */
[----:B------:R-:W2:Y:S01]  /*22f0*/  LDCU.64 UR6, c[0x0][0x5f0] ;  /* 0x0000be00ff0677ac */ /* 0x000ea20008000a00 */
[----:B------:R-:W-:-:S02]  /*2300*/  UIMAD UR37, UR49, UR9, UR37 ;  /* 0x00000009312572a4 */ /* 0x000fc4000f8e0225 */
[----:B-1----:R-:W-:Y:S01]  /*2310*/  UIMAD UR36, UR48, UR12, UR11 ;  /* 0x0000000c302472a4 */ /* 0x002fe2000f8e020b */
[----:B------:R-:W-:Y:S01]  /*2320*/  UMOV UR18, URZ ;  /* 0x000000ff00127c82 */ /* 0x000fe20008000000 */
[----:B------:R-:W-:-:S10]  /*2330*/  UMOV UR14, UR34 ;  /* 0x00000022000e7c82 */ /* 0x000fd40008000000 */
.L_x_29:
[----:B----4-:R-:W-:Y:S01]  /*2340*/  @!P3 MOV R3, 0x4000 ;  /* 0x000040000003b802 */ /* 0x010fe20000000f00 */
[----:B------:R-:W-:Y:S01]  /*2350*/  ULEA UR11, UR14, UR35, 0x3 ;  /* 0x000000230e0b7291 */ /* 0x000fe2000f8e18ff */
[----:B--2-4-:R-:W-:Y:S11]  /*2360*/  @P0 BRA `(.L_x_24) ;  /* 0x0000000000100947 */ /* 0x014ff60003800000 */
[----:B------:R-:W-:Y:S04]  /*2370*/  MOV R4, UR29 ;  /* 0x0000001d00047c02 */ /* 0x000fe80008000f00 */
[----:B------:R-:W-:Y:S04]  /*2380*/  SHF.L.U32 R4, R4, 0x1f, RZ ;  /* 0x0000001f04047819 */ /* 0x000fe800000006ff */
[----:B------:R-:W1:Y:S02]  /*2390*/  SYNCS.PHASECHK.TRANS64.TRYWAIT P0, [UR11+0xd0], R4 ;  /* 0x0000d004ff0075a7 */ /* 0x000e64000800110b */
[----:B-1----:R-:W-:Y:S05]  /*23a0*/  @!P0 BRA `(.L_x_25) ;  /* 0x0000008c00008947 */ /* 0x002fea0003800000 */
.L_x_24:
[----:B------:R4:W-:Y:S01]  /*23b0*/  @!P3 SYNCS.ARRIVE.TRANS64 RZ, [UR11], R3 ;  /* 0x00000003ffffb9a7 */ /* 0x0009e2000800000b */
[----:B------:R-:W-:Y:S04]  /*23c0*/  ULOP3.LUT UR8, UR47, 0x2, URZ, 0xfc, !UPT ;  /* 0x000000022f087892 */ /* 0x000fe8000f8efcff */
[----:B------:R-:W-:Y:S09]  /*23d0*/  UISETP.NE.AND UP0, UPT, UR8, 0x2, UPT ;  /* 0x000000020800788c */ /* 0x000ff2000bf05270 */
[----:B------:R-:W-:Y:S05]  /*23e0*/  BRA.U UP0, `(.L_x_26) ;  /* 0x0000000100047547 */ /* 0x000fea000b800000 */
[----:B--23--:R-:W-:Y:S05]  /*23f0*/  BPT.TRAP 0x1 ;  /* 0x000000040000795c */ /* 0x00cfea0000300000 */
.L_x_26:
[----:B------:R-:W-:Y:S04]  /*2400*/  BSSY.RECONVERGENT B0, `(.L_x_27) ;  /* 0x0000003000007945 */ /* 0x000fe80003800200 */
[----:B------:R-:W-:Y:S05]  /*2410*/  @P2 BRA `(.L_x_28) ;  /* 0x0000000000042947 */ /* 0x000fea0003800000 */
[----:B--23--:R-:W-:Y:S05]  /*2420*/  BPT.TRAP 0x1 ;  /* 0x000000040000795c */ /* 0x00cfea0000300000 */
.L_x_28:
[----:B--23--:R-:W-:Y:S05]  /*2430*/  BSYNC.RECONVERGENT B0 ;  /* 0x0000000000007941 */ /* 0x00cfea0003800200 */
.L_x_27:
[----:B------:R-:W-:Y:S02]  /*2440*/  UIADD3 UR8, UPT, UPT, UR14, 0x1, URZ ;  /* 0x000000010e087890 */ /* 0x000fe4000fffe0ff */
[----:B------:R-:W-:Y:S02]  /*2450*/  USHF.L.U32 UR43, UR18, 0x5, URZ ;  /* 0x00000005122b7899 */ /* 0x000fe400080006ff */
[----:B------:R-:W-:Y:S02]  /*2460*/  UISETP.NE.AND UP0, UPT, UR8, 0x1a, UPT ;  /* 0x0000001a0800788c */ /* 0x000fe4000bf05270 */
[----:B------:R-:W-:Y:S02]  /*2470*/  ULOP3.LUT UR41, UR11, 0xfefffff8, URZ, 0xc0, !UPT ;  /* 0xfefffff80b297892 */ /* 0x000fe4000f8ec0ff */
[----:B------:R-:W-:Y:S02]  /*2480*/  USEL UR9, URZ, 0x1, UP0 ;  /* 0x00000001ff097887 */ /* 0x000fe40008000000 */
[----:B------:R-:W-:Y:S02]  /*2490*/  USEL UR34, UR8, URZ, UP0 ;  /* 0x000000ff08227287 */ /* 0x000fe40008000000 */
[----:B------:R-:W-:Y:S02]  /*24a0*/  ULOP3.LUT UR29, UR29, UR9, URZ, 0x3c, !UPT ;  /* 0x000000091d1d7292 */ /* 0x000fe4000f8e3cff */
[----:B------:R-:W-:Y:S02]  /*24b0*/  ULEA UR8, UR34, UR35, 0x3 ;  /* 0x0000002322087291 */ /* 0x000fe4000f8e18ff */
[----:B------:R-:W-:Y:S02]  /*24c0*/  UISETP.NE.AND UP0, UPT, UR22, 0x1, UPT ;  /* 0x000000011600788c */ /* 0x000fe4000bf05270 */
[----:B------:R-:W-:Y:S01]  /*24d0*/  UISETP.NE.AND UP2, UPT, UR24, 0x1, UPT ;  /* 0x000000011800788c */ /* 0x000fe2000bf45270 */
[----:B-1----:R-:W-:Y:S01]  /*24e0*/  MOV R0, UR29 ;  /* 0x0000001d00007c02 */ /* 0x002fe20008000f00 */
[----:B------:R-:W-:Y:S02]  /*24f0*/  UIADD3 UR32, UP1, UPT, UR50, 0x80, URZ ;  /* 0x0000008032207890 */ /* 0x000fe4000ff3e0ff */
[----:B------:R-:W-:Y:S01]  /*2500*/  UIADD3 UR18, UPT, UPT, UR18, 0x1, URZ ;  /* 0x0000000112127890 */ /* 0x000fe2000fffe0ff */
[----:B------:R-:W-:Y:S01]  /*2510*/  SHF.L.U32 R0, R0, 0x1f, RZ ;  /* 0x0000001f00007819 */ /* 0x000fe200000006ff */
[----:B------:R-:W-:Y:S01]  /*2520*/  UIADD3.X UR33, UPT, UPT, URZ, UR51, URZ, UP1, !UPT ;  /* 0x00000033ff217290 */ /* 0x000fe20008ffe4ff */
[----:B------:R-:W-:Y:S02]  /*2530*/  UMOV UR44, 0x0 ;  /* 0x00000000002c7882 */ /* 0x000fe40000000000 */
[----:B------:R1:W2:Y:S01]  /*2540*/  SYNCS.PHASECHK.TRANS64.TRYWAIT P0, [UR8+0xd0], R0 ;  /* 0x0000d000ff0075a7 */ /* 0x0002a20008001108 */
[----:B------:R-:W-:Y:S02]  /*2550*/  UIMAD.WIDE.U32 UR8, UR43, UR28, URZ ;  /* 0x0000001c2b0872a5 */ /* 0x000fe4000f8e00ff */
[----:B------:R-:W-:Y:S02]  /*2560*/  ULEA UR8, UR14, UR35, 0xc ;  /* 0x000000230e087291 */ /* 0x000fe4000f8e60ff */
[----:B------:R-:W-:Y:S02]  /*2570*/  USHF.R.U32.HI UR9, URZ, UR27, UR9 ;  /* 0x0000001bff097299 */ /* 0x000fe40008011609 */
[----:B------:R-:W-:Y:S02]  /*2580*/  UIADD3 UR40, UPT, UPT, UR8, 0x4400, URZ ;  /* 0x0000440008287890 */ /* 0x000fe4000fffe0ff */
[----:B------:R-:W-:Y:S02]  /*2590*/  USEL UR9, UR43, UR9, !UP0 ;  /* 0x000000092b097287 */ /* 0x000fe4000c000000 */
[----:B------:R-:W-:Y:S02]  /*25a0*/  UISETP.NE.AND UP0, UPT, UR23, 0x1, UPT ;  /* 0x000000011700788c */ /* 0x000fe4000bf05270 */
[----:B------:R-:W-:Y:S02]  /*25b0*/  UIMAD.WIDE.U32 UR12, UR9, UR20, URZ ;  /* 0x00000014090c72a5 */ /* 0x000fe4000f8e00ff */
[----:B------:R-:W-:Y:S02]  /*25c0*/  ULEA UR12, UR37, UR38, 0x5 ;  /* 0x00000026250c7291 */ /* 0x000fe4000f8e28ff */
[----:B------:R-:W-:Y:S02]  /*25d0*/  USHF.R.U32.HI UR13, URZ, UR21, UR13 ;  /* 0x00000015ff0d7299 */ /* 0x000fe4000801160d */
[----:B------:R-:W-:Y:S02]  /*25e0*/  ULEA UR19, UR36, UR12, 0xa ;  /* 0x0000000c24137291 */ /* 0x000fe4000f8e50ff */
[----:B------:R-:W-:Y:S02]  /*25f0*/  USEL UR13, UR9, UR13, !UP0 ;  /* 0x0000000d090d7287 */ /* 0x000fe4000c000000 */
[----:B------:R-:W-:Y:S02]  /*2600*/  UIADD3 UR12, UPT, UPT, -UR9, URZ, URZ ;  /* 0x000000ff090c7290 */ /* 0x000fe4000fffe1ff */
[----:B------:R-:W-:Y:S02]  /*2610*/  UIMAD.WIDE.U32 UR14, UR13, UR26, URZ ;  /* 0x0000001a0d0e72a5 */ /* 0x000fe4000f8e00ff */
[----:B------:R-:W-:Y:S02]  /*2620*/  UIMAD UR12, UR22, UR12, UR43 ;  /* 0x0000000c160c72a4 */ /* 0x000fe4000f8e022b */
[----:B------:R-:W-:Y:S02]  /*2630*/  UIADD3 UR30, UP0, UPT, UR50, 0x180, URZ ;  /* 0x00000180321e7890 */ /* 0x000fe4000ff1e0ff */
[----:B------:R-:W-:Y:S02]  /*2640*/  UIADD3 UR8, UPT, UPT, UR8, 0x1e400, URZ ;  /* 0x0001e40008087890 */ /* 0x000fe4000fffe0ff */
[----:B------:R-:W-:Y:S02]  /*2650*/  UIADD3.X UR31, UPT, UPT, URZ, UR51, URZ, UP0, !UPT ;  /* 0x00000033ff1f7290 */ /* 0x000fe400087fe4ff */
[----:B------:R-:W-:Y:S01]  /*2660*/  UISETP.NE.AND UP0, UPT, UR18, UR46, UPT ;  /* 0x0000002e1200728c */ /* 0x000fe2000bf05270 */
[----:B------:R-:W-:Y:S01]  /*2670*/  UMOV UR45, 0x10000000 ;  /* 0x10000000002d7882 */ /* 0x000fe20000000000 */
[----:B------:R-:W-:Y:S01]  /*2680*/  UMOV UR14, UR15 ;  /* 0x0000000f000e7c82 */ /* 0x000fe20008000000 */
[----:B------:R-:W-:Y:S01]  /*2690*/  UTMALDG.2D.2CTA [UR40], [UR32], desc[UR44] ;  /* 0x00002c28200075b4 */ /* 0x000fe20008209000 */
[----:B------:R-:W-:Y:S04]  /*26a0*/  USHF.R.U32.HI UR11, URZ, UR25, UR14 ;  /* 0x00000019ff0b7299 */ /* 0x000fe8000801160e */
[----:B------:R-:W-:Y:S02]  /*26b0*/  USEL UR14, UR13, UR11, !UP2 ;  /* 0x0000000b0d0e7287 */ /* 0x000fe4000d000000 */
[----:B------:R-:W-:Y:S02]  /*26c0*/  UIADD3 UR11, UPT, UPT, -UR13, URZ, URZ ;  /* 0x000000ff0d0b7290 */ /* 0x000fe4000fffe1ff */
[----:B------:R-:W-:Y:S02]  /*26d0*/  UIADD3 UR15, UPT, UPT, -UR14, URZ, URZ ;  /* 0x000000ff0e0f7290 */ /* 0x000fe4000fffe1ff */
[----:B------:R-:W-:Y:S02]  /*26e0*/  UIMAD UR9, UR23, UR11, UR9 ;  /* 0x0000000b170972a4 */ /* 0x000fe4000f8e0209 */
[----:B------:R-:W-:Y:S02]  /*26f0*/  UIMAD UR13, UR24, UR15, UR13 ;  /* 0x0000000f180d72a4 */ /* 0x000fe4000f8e020d */
[----:B------:R-:W-:Y:S02]  /*2700*/  UIMAD UR11, UR12, UR5, UR4 ;  /* 0x000000050c0b72a4 */ /* 0x000fe4000f8e0204 */
[----:B------:R-:W-:Y:S02]  /*2710*/  UIMAD UR12, UR9, UR16, UR6 ;  /* 0x00000010090c72a4 */ /* 0x000fe4000f8e0206 */
[----:B------:R-:W-:Y:S02]  /*2720*/  UIMAD UR13, UR13, UR17, UR7 ;  /* 0x000000110d0d72a4 */ /* 0x000fe4000f8e0207 */
[----:B------:R-:W-:Y:S01]  /*2730*/  UPRMT UR15, UR19, 0x5410, URZ ;  /* 0x00005410130f7896 */ /* 0x000fe200080000ff */
[----:B------:R-:W-:Y:S02]  /*2740*/  UMOV UR9, UR41 ;  /* 0x0000002900097c82 */ /* 0x000fe40008000000 */
[----:B------:R-:W-:Y:S06]  /*2750*/  UMOV UR19, UR46 ;  /* 0x0000002e00137c82 */ /* 0x000fec0008000000 */
[----:B------:R3:W-:Y:S02]  /*2760*/  UTMALDG.5D.IM2COL.2CTA [UR8], [UR30], UR15, desc[UR44] ;  /* 0x00002c081e0073b4 */ /* 0x0007e4000826100f */
[----:B---3--:R-:W-:Y:S01]  /*2770*/  UMOV UR14, UR34 ;  /* 0x00000022000e7c82 */ /* 0x008fe20008000000 */
[----:B-1----:R-:W-:Y:S05]  /*2780*/  BRA.U UP0, `(.L_x_29) ;  /* 0xfffffff900ec7547 */ /* 0x002fea000b83ffff */
.L_x_23:
[----:B------:R-:W-:Y:S01]  /*2790*/  ULEA UR4, UR34, UR35, 0x3 ;  /* 0x0000002322047291 */ /* 0x000fe2000f8e18ff */
[----:B------:R-:W-:Y:S01]  /*27a0*/  MOV R0, UR29 ;  /* 0x0000001d00007c02 */ /* 0x000fe20008000f00 */
[----:B------:R-:W-:Y:S01]  /*27b0*/  @!P1 SYNCS.ARRIVE.TRANS64.A1T0 RZ, [UR35+0x1e8], RZ ;  /* 0x0001e8ffffff99a7 */ /* 0x000fe20008100023 */
[----:B------:R-:W-:Y:S02]  /*27c0*/  UISETP.GT.AND UP0, UPT, UR60, UR59, UPT ;  /* 0x0000003b3c00728c */ /* 0x000fe4000bf04270 */
[----:B------:R-:W-:-:S04]  /*27d0*/  SHF.L.U32 R0, R0, 0x1f, RZ ;  /* 0x0000001f00007819 */ /* 0x000fc800000006ff */
[----:B--2-4-:R2:W4:Y:S03]  /*27e0*/  SYNCS.PHASECHK.TRANS64.TRYWAIT P0, [UR4+0xd0], R0 ;  /* 0x0000d000ff0075a7 */ /* 0x0145260008001104 */
[----:B------:R-:W-:Y:S05]  /*27f0*/  BRA.U !UP0, `(.L_x_30) ;  /* 0x0000000508647547 */ /* 0x000fea000b800000 */
[----:B------:R-:W1:Y:S01]  /*2800*/  LDCU.64 UR8, c[0x0][0x5c0] ;  /* 0x0000b800ff0877ac */ /* 0x000e620008000a00 */
[----:B------:R-:W1:Y:S01]  /*2810*/  LDCU.64 UR44, c[0x0][0x5f8] ;  /* 0x0000bf00ff2c77ac */ /* 0x000e620008000a00 */
[----:B------:R-:W3:Y:S01]  /*2820*/  LDCU UR11, c[0x0][0x5c8] ;  /* 0x0000b900ff0b77ac */ /* 0x000ee20008000800 */
[----:B------:R-:W3:Y:S01]  /*2830*/  LDCU UR37, c[0x0][0x600] ;  /* 0x0000c000ff2577ac */ /* 0x000ee20008000800 */
[----:B------:R-:W2:Y:S01]  /*2840*/  LDCU UR23, c[0x0][0x5a8] ;  /* 0x0000b500ff1777ac */ /* 0x000ea20008000800 */
[----:B------:R-:W2:Y:S01]  /*2850*/  LDCU UR22, c[0x0][0x59c] ;  /* 0x0000b380ff1677ac */ /* 0x000ea20008000800 */
[----:B-1----:R-:W-:Y:S01]  /*2860*/  UIMAD UR38, UR49, UR9, UR45 ;  /* 0x00000009312672a4 */ /* 0x002fe2000f8e022d */
[----:B------:R-:W1:Y:S01]  /*2870*/  LDCU UR18, c[0x0][0x590] ;  /* 0x0000b200ff1277ac */ /* 0x000e620008000800 */
[----:B------:R-:W1:Y:S01]  /*2880*/  LDCU UR27, c[0x0][0x594] ;  /* 0x0000b280ff1b77ac */ /* 0x000e620008000800 */
[----:B------:R-:W1:Y:S01]  /*2890*/  LDCU UR26, c[0x0][0x598] ;  /* 0x0000b300ff1a77ac */ /* 0x000e620008000800 */
[----:B------:R-:W1:Y:S01]  /*28a0*/  LDCU UR25, c[0x0][0x5ac] ;  /* 0x0000b580ff1977ac */ /* 0x000e620008000800 */
[----:B------:R-:W1:Y:S01]  /*28b0*/  LDCU UR24, c[0x0][0x5b0] ;  /* 0x0000b600ff1877ac */ /* 0x000e620008000800 */
[----:B------:R-:W1:Y:S01]  /*28c0*/  LDCU UR5, c[0x0][0x5cc] ;  /* 0x0000b980ff0577ac */ /* 0x000e620008000800 */
[----:B------:R-:W1:Y:S01]  /*28d0*/  LDCU UR4, c[0x0][0x5ec] ;  /* 0x0000bd80ff0477ac */ /* 0x000e620008000800 */
[----:B------:R-:W1:Y:S01]  /*28e0*/  LDCU.64 UR20, c[0x0][0x5a0] ;  /* 0x0000b400ff1477ac */ /* 0x000e620008000a00 */
[----:B------:R-:W1:Y:S01]  /*28f0*/  LDCU.64 UR16, c[0x0][0x5d0] ;  /* 0x0000ba00ff1077ac */ /* 0x000e620008000a00 */
[----:B------:R-:W1:Y:S01]  /*2900*/  LDCU.64 UR6, c[0x0][0x5f0] ;  /* 0x0000be00ff0677ac */ /* 0x000e620008000a00 */
[----:B------:R-:W-:-:S02]  /*2910*/  UIMAD UR44, UR54, UR8, UR44 ;  /* 0x00000008362c72a4 */ /* 0x000fc4000f8e022c */
[----:B------:R-:W-:Y:S02]  /*2920*/  UIADD3 UR45, UPT, UPT, UR61, UR19, URZ ;  /* 0x000000133d2d7290 */ /* 0x000fe4000fffe0ff */
[----:B---3--:R-:W-:Y:S01]  /*2930*/  UIMAD UR37, UR48, UR11, UR37 ;  /* 0x0000000b302572a4 */ /* 0x008fe2000f8e0225 */
[----:B--2---:R-:W-:-:S11]  /*2940*/  UMOV UR14, UR34 ;  /* 0x00000022000e7c82 */ /* 0x004fd60008000000 */
.L_x_36:
[----:B---3--:R-:W-:Y:S01]  /*2950*/  @!P3 MOV R3, 0x4000 ;  /* 0x000040000003b802 */ /* 0x008fe20000000f00 */
[----:B------:R-:W-:Y:S01]  /*2960*/  ULEA UR11, UR14, UR35, 0x3 ;  /* 0x000000230e0b7291 */ /* 0x000fe2000f8e18ff */
[----:B--2-4-:R-:W-:Y:S11]  /*2970*/  @P0 BRA `(.L_x_31) ;  /* 0x0000000000100947 */ /* 0x014ff60003800000 */
[----:B------:R-:W-:Y:S04]  /*2980*/  MOV R4, UR29 ;  /* 0x0000001d00047c02 */ /* 0x000fe80008000f00 */
[----:B------:R-:W-:Y:S04]  /*2990*/  SHF.L.U32 R4, R4, 0x1f, RZ ;  /* 0x0000001f04047819 */ /* 0x000fe800000006ff */
[----:B------:R-:W2:Y:S02]  /*29a0*/  SYNCS.PHASECHK.TRANS64.TRYWAIT P0, [UR11+0xd0], R4 ;  /* 0x0000d004ff0075a7 */ /* 0x000ea4000800110b */
[----:B--2---:R-:W-:Y:S05]  /*29b0*/  @!P0 BRA `(.L_x_32) ;  /* 0x0000008400948947 */ /* 0x004fea0003800000 */
.L_x_31:
[----:B------:R3:W-:Y:S01]  /*29c0*/  @!P3 SYNCS.ARRIVE.TRANS64 RZ, [UR11], R3 ;  /* 0x00000003ffffb9a7 */ /* 0x0007e2000800000b */
[----:B------:R-:W-:Y:S04]  /*29d0*/  ULOP3.LUT UR8, UR47, 0x2, URZ, 0xfc, !UPT ;  /* 0x000000022f087892 */ /* 0x000fe8000f8efcff */
[----:B------:R-:W-:Y:S09]  /*29e0*/  UISETP.NE.AND UP0, UPT, UR8, 0x2, UPT ;  /* 0x000000020800788c */ /* 0x000ff2000bf05270 */
[----:B------:R-:W-:Y:S05]  /*29f0*/  BRA.U UP0, `(.L_x_33) ;  /* 0x0000000100047547 */ /* 0x000fea000b800000 */
[----:B-1----:R-:W-:Y:S05]  /*2a00*/  BPT.TRAP 0x1 ;  /* 0x000000040000795c */ /* 0x002fea0000300000 */
.L_x_33:
[----:B------:R-:W-:Y:S04]  /*2a10*/  BSSY.RECONVERGENT B0, `(.L_x_34) ;  /* 0x0000003000007945 */ /* 0x000fe80003800200 */
[----:B------:R-:W-:Y:S05]  /*2a20*/  @P2 BRA `(.L_x_35) ;  /* 0x0000000000042947 */ /* 0x000fea0003800000 */
[----:B-1----:R-:W-:Y:S05]  /*2a30*/  BPT.TRAP 0x1 ;  /* 0x000000040000795c */ /* 0x002fea0000300000 */
.L_x_35:
[----:B-1----:R-:W-:Y:S05]  /*2a40*/  BSYNC.RECONVERGENT B0 ;  /* 0x0000000000007941 */ /* 0x002fea0003800200 */
.L_x_34:
[----:B------:R-:W-:Y:S02]  /*2a50*/  UIADD3 UR8, UPT, UPT, UR14, 0x1, URZ ;  /* 0x000000010e087890 */ /* 0x000fe4000fffe0ff */
[----:B------:R-:W-:Y:S02]  /*2a60*/  USHF.L.U32 UR43, UR19, 0x5, URZ ;  /* 0x00000005132b7899 */ /* 0x000fe400080006ff */
[----:B------:R-:W-:Y:S02]  /*2a70*/  UISETP.NE.AND UP0, UPT, UR8, 0x1a, UPT ;  /* 0x0000001a0800788c */ /* 0x000fe4000bf05270 */
[----:B------:R-:W-:Y:S02]  /*2a80*/  ULEA UR28, UR14, UR35, 0xc ;  /* 0x000000230e1c7291 */ /* 0x000fe4000f8e60ff */
[----:B------:R-:W-:Y:S02]  /*2a90*/  USEL UR9, URZ, 0x1, UP0 ;  /* 0x00000001ff097887 */ /* 0x000fe40008000000 */
[----:B------:R-:W-:Y:S02]  /*2aa0*/  USEL UR34, UR8, URZ, UP0 ;  /* 0x000000ff08227287 */ /* 0x000fe40008000000 */
[----:B------:R-:W-:Y:S02]  /*2ab0*/  ULOP3.LUT UR29, UR29, UR9, URZ, 0x3c, !UPT ;  /* 0x000000091d1d7292 */ /* 0x000fe4000f8e3cff */
[----:B------:R-:W-:Y:S02]  /*2ac0*/  ULEA UR8, UR34, UR35, 0x3 ;  /* 0x0000002322087291 */ /* 0x000fe4000f8e18ff */
[----:B------:R-:W-:Y:S02]  /*2ad0*/  UISETP.NE.AND UP0, UPT, UR18, 0x1, UPT ;  /* 0x000000011200788c */ /* 0x000fe4000bf05270 */
[----:B------:R-:W-:Y:S01]  /*2ae0*/  ULOP3.LUT UR41, UR11, 0xfefffff8, URZ, 0xc0, !UPT ;  /* 0xfefffff80b297892 */ /* 0x000fe2000f8ec0ff */
[----:B--2---:R-:W-:Y:S01]  /*2af0*/  MOV R0, UR29 ;  /* 0x0000001d00007c02 */ /* 0x004fe20008000f00 */
[----:B------:R-:W-:Y:S02]  /*2b00*/  UISETP.NE.AND UP2, UPT, UR23, 0x1, UPT ;  /* 0x000000011700788c */ /* 0x000fe4000bf45270 */
[----:B------:R-:W-:Y:S01]  /*2b10*/  UIADD3 UR32, UP1, UPT, UR50, 0x80, URZ ;  /* 0x0000008032207890 */ /* 0x000fe2000ff3e0ff */
[----:B------:R-:W-:Y:S01]  /*2b20*/  SHF.L.U32 R0, R0, 0x1f, RZ ;  /* 0x0000001f00007819 */ /* 0x000fe200000006ff */
[----:B------:R-:W-:Y:S02]  /*2b30*/  UIADD3 UR40, UPT, UPT, UR28, 0x4400, URZ ;  /* 0x000044001c287890 */ /* 0x000fe4000fffe0ff */
[----:B------:R-:W-:Y:S01]  /*2b40*/  UIADD3.X UR33, UPT, UPT, URZ, UR51, URZ, UP1, !UPT ;  /* 0x00000033ff217290 */ /* 0x000fe20008ffe4ff */
[----:B------:R1:W2:Y:S01]  /*2b50*/  SYNCS.PHASECHK.TRANS64.TRYWAIT P0, [UR8+0xd0], R0 ;  /* 0x0000d000ff0075a7 */ /* 0x0002a20008001108 */
[----:B------:R-:W-:Y:S02]  /*2b60*/  UIMAD.WIDE.U32 UR8, UR43, UR27, URZ ;  /* 0x0000001b2b0872a5 */ /* 0x000fe4000f8e00ff */
[----:B------:R-:W-:Y:S02]  /*2b70*/  UIADD3 UR19, UPT, UPT, UR19, 0x1, URZ ;  /* 0x0000000113137890 */ /* 0x000fe4000fffe0ff */
[----:B------:R-:W-:Y:S01]  /*2b80*/  USHF.R.U32.HI UR9, URZ, UR26, UR9 ;  /* 0x0000001aff097299 */ /* 0x000fe20008011609 */
[----:B------:R-:W-:Y:S01]  /*2b90*/  UMOV UR48, 0x0 ;  /* 0x0000000000307882 */ /* 0x000fe20000000000 */
[----:B------:R-:W-:Y:S02]  /*2ba0*/  UMOV UR49, 0x10000000 ;  /* 0x1000000000317882 */ /* 0x000fe40000000000 */
[----:B------:R-:W-:Y:S01]  /*2bb0*/  USEL UR9, UR43, UR9, !UP0 ;  /* 0x000000092b097287 */ /* 0x000fe2000c000000 */
[----:B------:R-:W-:Y:S01]  /*2bc0*/  UTMALDG.2D.2CTA [UR40], [UR32], desc[UR48] ;  /* 0x00003028200075b4 */ /* 0x000fe20008209000 */
        /* <DEDUP_REMOVED lines=9> */
[----:B------:R-:W-:Y:S03]  /*2c60*/  UIADD3 UR30, UP0, UPT, UR50, 0x180, URZ ;  /* 0x00000180321e7890 */ /* 0x000fe6000ff1e0ff */
[----:B------:R-:W-:Y:S01]  /*2c70*/  UMOV UR8, UR15 ;  /* 0x0000000f00087c82 */ /* 0x000fe20008000000 */
[----:B------:R-:W-:Y:S02]  /*2c80*/  UIADD3.X UR31, UPT, UPT, URZ, UR51, URZ, UP0, !UPT ;  /* 0x00000033ff1f7290 */ /* 0x000fe400087fe4ff */
[----:B------:R-:W-:Y:S02]  /*2c90*/  USHF.R.U32.HI UR11, URZ, UR24, UR8 ;  /* 0x00000018ff0b7299 */ /* 0x000fe40008011608 */
[----:B------:R-:W-:Y:S02]  /*2ca0*/  UIADD3 UR8, UPT, UPT, UR28, 0x1e400, URZ ;  /* 0x0001e4001c087890 */ /* 0x000fe4000fffe0ff */
        /* <DEDUP_REMOVED lines=9> */
[----:B------:R-:W-:Y:S01]  /*2d40*/  UMOV UR9, UR41 ;  /* 0x0000002900097c82 */ /* 0x000fe20008000000 */
[----:B------:R-:W-:Y:S07]  /*2d50*/  UISETP.NE.AND UP0, UPT, UR19, UR45, UPT ;  /* 0x0000002d1300728c */ /* 0x000fee000bf05270 */
[----:B------:R4:W-:Y:S02]  /*2d60*/  UTMALDG.5D.IM2COL.2CTA [UR8], [UR30], UR15, desc[UR48] ;  /* 0x000030081e0073b4 */ /* 0x0009e4000826100f */
[----:B----4-:R-:W-:Y:S01]  /*2d70*/  UMOV UR14, UR34 ;  /* 0x00000022000e7c82 */ /* 0x010fe20008000000 */
[----:B-1----:R-:W-:Y:S05]  /*2d80*/  BRA.U UP0, `(.L_x_36) ;  /* 0xfffffff900f07547 */ /* 0x002fea000b83ffff */
.L_x_30:
[----:B---3--:R-:W-:Y:S01]  /*2d90*/  SHF.L.U32 R3, R2, 0x1f, RZ ;  /* 0x0000001f02037819 */ /* 0x008fe200000006ff */
[----:B------:R-:W-:-:S03]  /*2da0*/  NOP ;  /* 0x0000000000007918 */ /* 0x000fc60000000000 */
[----:B--2-4-:R-:W2:Y:S02]  /*2db0*/  SYNCS.PHASECHK.TRANS64.TRYWAIT P0, [UR35+0x1f0], R3 ;  /* 0x0001f003ff0075a7 */ /* 0x014ea40008001123 */
[----:B--2---:R-:W-:Y:S05]  /*2dc0*/  @!P0 BRA `(.L_x_37) ;  /* 0x0000008000a88947 */ /* 0x004fea0003800000 */
.L_x_168:
[----:B------:R-:W3:Y:S01]  /*2dd0*/  LDS.128 R4, [UR35+0x230] ;  /* 0x00023023ff047984 */ /* 0x000ee20008000c00 */
[----:B------:R-:W-:Y:S02]  /*2de0*/  UIADD3 UR4, UPT, UPT, UR35, 0x1f8, URZ ;  /* 0x000001f823047890 */ /* 0x000fe4000fffe0ff */
[----:B------:R-:W-:Y:S01]  /*2df0*/  UISETP.GE.AND UP0, UPT, UR39, 0x1, UPT ;  /* 0x000000012700788c */ /* 0x000fe2000bf06270 */
[----:B------:R-:W-:Y:S01]  /*2e00*/  @!PT LDS RZ, [RZ] ;  /* 0x00000000fffff984 */ /* 0x000fe20000000800 */
[----:B------:R-:W-:Y:S01]  /*2e10*/  @!PT LDS RZ, [RZ] ;  /* 0x00000000fffff984 */ /* 0x000fe20000000800 */
[----:B------:R-:W-:Y:S01]  /*2e20*/  @!PT LDS RZ, [RZ] ;  /* 0x00000000fffff984 */ /* 0x000fe20000000800 */
[----:B------:R-:W-:Y:S01]  /*2e30*/  @!PT LDS RZ, [RZ] ;  /* 0x00000000fffff984 */ /* 0x000fe20000000800 */
[----:B------:R4:W-:Y:S06]  /*2e40*/  MEMBAR.ALL.CTA ;  /* 0x0000000000007992 */ /* 0x0009ec0000008000 */
[----:B----4-:R-:W4:Y:S01]  /*2e50*/  FENCE.VIEW.ASYNC.S ;  /* 0x00000000000073c6 */ /* 0x010f220000000000 */
[----:B------:R-:W-:-:S09]  /*2e60*/  UPRMT UR4, URZ, 0x654, UR4 ;  /* 0x00000654ff047896 */ /* 0x000fd20008000004 */
[----:B----4-:R-:W-:Y:S01]  /*2e70*/  SYNCS.ARRIVE.TRANS64.RED.A1T0 RZ, [UR4], RZ ;  /* 0x000000ffffff79a7 */ /* 0x010fe20008100404 */
[----:B---3--:R-:W-:-:S13]  /*2e80*/  LOP3.LUT P0, RZ, R6, 0x1, RZ, 0xc0, !PT ;  /* 0x0000000106ff7812 */ /* 0x008fda000780c0ff */
[----:B------:R-:W-:Y:S01]  /*2e90*/  VOTEU.ANY UP1, P0 ;  /* 0x0000000000ff7886 */ /* 0x000fe20000020100 */
[----:B------:R-:W-:-:S13]  /*2ea0*/  PLOP3.LUT P0, PT, PT, PT, UP1, 0x80, 0x8 ;  /* 0x000000000008781c */ /* 0x000fda0003f0f018 */
[----:B--2---:R-:W-:Y:S02]  /*2eb0*/  @P0 MOV R0, R4 ;  /* 0x0000000400000202 */ /* 0x004fe40000000f00 */
[----:B------:R-:W-:Y:S02]  /*2ec0*/  @P0 LOP3.LUT R4, R5, 0xffff, RZ, 0xc0, !PT ;  /* 0x0000ffff05040812 */ /* 0x000fe400078ec0ff */
[----:B------:R-:W-:Y:S02]  /*2ed0*/  @P0 R2UR UR6, R0 ;  /* 0x00000000000602ca */ /* 0x000fe400000e0000 */
[----:B------:R-:W-:-:S11]  /*2ee0*/  @P0 R2UR UR5, R4 ;  /* 0x00000000040502ca */ /* 0x000fd600000e0000 */
[----:B------:R-:W-:Y:S02]  /*2ef0*/  @UP1 UMOV UR53, UR6 ;  /* 0x0000000600351c82 */ /* 0x000fe40008000000 */
[----:B-1----:R-:W-:Y:S01]  /*2f00*/  @UP1 UMOV UR52, UR5 ;  /* 0x0000000500341c82 */ /* 0x002fe20008000000 */
[----:B------:R-:W-:Y:S05]  /*2f10*/  BRA.U !UP0, `(.L_x_38) ;  /* 0x0000000108d47547 */ /* 0x000fea000b800000 */
[----:B------:R-:W1:Y:S01]  /*2f20*/  LDCU.128 UR16, c[0x0][0xc10] ;  /* 0x00018200ff1077ac */ /* 0x000e620008000c00 */
[----:B------:R-:W2:Y:S01]  /*2f30*/  LDCU UR20, c[0x0][0xc20] ;  /* 0x00018400ff1477ac */ /* 0x000ea20008000800 */
[----:B------:R-:W3:Y:S01]  /*2f40*/  LDCU UR13, c[0x0][0xc0c] ;  /* 0x00018180ff0d77ac */ /* 0x000ee20008000800 */
[----:B------:R-:W4:Y:S01]  /*2f50*/  LDCU.64 UR14, c[0x0][0xc28] ;  /* 0x00018500ff0e77ac */ /* 0x000f220008000a00 */
[----:B------:R-:W-:Y:S02]  /*2f60*/  UISETP.NE.AND UP3, UPT, UR39, 0x1, UPT ;  /* 0x000000012700788c */ /* 0x000fe4000bf65270 */
[----:B-1----:R-:W-:Y:S02]  /*2f70*/  UIMAD.WIDE.U32 UR4, UR56, UR19, URZ ;  /* 0x00000013380472a5 */ /* 0x002fe4000f8e00ff */
[----:B------:R-:W-:Y:S02]  /*2f80*/  UIMAD.WIDE.U32 UR6, UR58, UR16, URZ ;  /* 0x000000103a0672a5 */ /* 0x000fe4000f8e00ff */
[----:B------:R-:W-:-:S02]  /*2f90*/  UISETP.NE.AND UP0, UPT, UR18, 0x1, UPT ;  /* 0x000000011200788c */ /* 0x000fc4000bf05270 */
[----:B------:R-:W-:Y:S01]  /*2fa0*/  UIMAD.WIDE.U32 UR10, UR52, UR19, URZ ;  /* 0x00000013340a72a5 */ /* 0x000fe2000f8e00ff */
[----:B------:R-:W-:Y:S01]  /*2fb0*/  UMOV UR4, UR5 ;  /* 0x0000000500047c82 */ /* 0x000fe20008000000 */
[----:B---3--:R-:W-:Y:S02]  /*2fc0*/  UISETP.NE.AND UP2, UPT, UR13, 0x1, UPT ;  /* 0x000000010d00788c */ /* 0x008fe4000bf45270 */
[----:B--2---:R-:W-:Y:S02]  /*2fd0*/  USHF.R.U32.HI UR5, URZ, UR20, UR4 ;  /* 0x00000014ff057299 */ /* 0x004fe40008011604 */
[----:B------:R-:W-:Y:S01]  /*2fe0*/  UIMAD.WIDE.U32 UR8, UR53, UR16, URZ ;  /* 0x00000010350872a5 */ /* 0x000fe2000f8e00ff */
[----:B------:R-:W-:Y:S01]  /*2ff0*/  UMOV UR4, UR7 ;  /* 0x0000000700047c82 */ /* 0x000fe20008000000 */
[----:B------:R-:W-:Y:S02]  /*3000*/  USEL UR5, UR56, UR5, !UP0 ;  /* 0x0000000538057287 */ /* 0x000fe4000c000000 */
[----:B------:R-:W-:-:S02]  /*3010*/  USHF.R.U32.HI UR4, URZ, UR17, UR4 ;  /* 0x00000011ff047299 */ /* 0x000fc40008011604 */
[----:B----4-:R-:W-:Y:S02]  /*3020*/  UIMAD.WIDE.U32 UR6, UR5, UR14, URZ ;  /* 0x0000000e050672a5 */ /* 0x010fe4000f8e00ff */
[----:B------:R-:W-:Y:S01]  /*3030*/  USEL UR12, UR58, UR4, !UP2 ;  /* 0x000000043a0c7287 */ /* 0x000fe2000d000000 */
[----:B------:R-:W-:Y:S02]  /*3040*/  UMOV UR8, UR9 ;  /* 0x0000000900087c82 */ /* 0x000fe40008000000 */
[----:B------:R-:W-:Y:S01]  /*3050*/  UMOV UR4, UR11 ;  /* 0x0000000b00047c82 */ /* 0x000fe20008000000 */
[----:B------:R-:W-:Y:S01]  /*3060*/  UIMAD.WIDE.U32 UR10, UR12, UR14, URZ ;  /* 0x0000000e0c0a72a5 */ /* 0x000fe2000f8e00ff */
[----:B------:R-:W-:Y:S01]  /*3070*/  UMOV UR6, UR7 ;  /* 0x0000000700067c82 */ /* 0x000fe20008000000 */
[----:B------:R-:W-:Y:S02]  /*3080*/  USHF.R.U32.HI UR4, URZ, UR20, UR4 ;  /* 0x00000014ff047299 */ /* 0x000fe40008011604 */
[----:B------:R-:W-:-:S02]  /*3090*/  @UP3 USHF.R.U32.HI UR5, URZ, UR15, UR6 ;  /* 0x0000000fff053299 */ /* 0x000fc40008011606 */
[----:B------:R-:W-:Y:S01]  /*30a0*/  USHF.R.U32.HI UR17, URZ, UR17, UR8 ;  /* 0x00000011ff117299 */ /* 0x000fe20008011608 */
[----:B------:R-:W-:Y:S01]  /*30b0*/  UMOV UR6, UR11 ;  /* 0x0000000b00067c82 */ /* 0x000fe20008000000 */
[----:B------:R-:W-:Y:S02]  /*30c0*/  USEL UR4, UR52, UR4, !UP0 ;  /* 0x0000000434047287 */ /* 0x000fe4000c000000 */
[----:B------:R-:W-:Y:S02]  /*30d0*/  @UP3 USHF.R.U32.HI UR12, URZ, UR15, UR6 ;  /* 0x0000000fff0c3299 */ /* 0x000fe40008011606 */
[----:B------:R-:W-:Y:S02]  /*30e0*/  UIMAD UR6, UR39, UR5, URZ ;  /* 0x00000005270672a4 */ /* 0x000fe4000f8e02ff */
[----:B------:R-:W-:Y:S02]  /*30f0*/  USEL UR5, UR53, UR17, !UP2 ;  /* 0x0000001135057287 */ /* 0x000fe4000d000000 */
[----:B------:R-:W-:-:S02]  /*3100*/  UIMAD UR8, UR39, UR12, URZ ;  /* 0x0000000c270872a4 */ /* 0x000fc4000f8e02ff */
[----:B------:R-:W-:Y:S02]  /*3110*/  UISETP.GE.AND UP0, UPT, UR4, UR6, UPT ;  /* 0x000000060400728c */ /* 0x000fe4000bf06270 */
[----:B------:R-:W-:Y:S02]  /*3120*/  UIMAD.WIDE.U32 UR6, UR4, UR14, URZ ;  /* 0x0000000e040672a5 */ /* 0x000fe4000f8e00ff */
[----:B------:R-:W-:Y:S02]  /*3130*/  UISETP.GE.OR UP0, UPT, UR5, UR8, UP0 ;  /* 0x000000080500728c */ /* 0x000fe40008706670 */
[----:B------:R-:W-:Y:S02]  /*3140*/  UIMAD.WIDE.U32 UR8, UR5, UR14, URZ ;  /* 0x0000000e050872a5 */ /* 0x000fe4000f8e00ff */
[----:B------:R-:W-:Y:S01]  /*3150*/  UIADD3 UR10, UPT, UPT, -UR4, URZ, URZ ;  /* 0x000000ff040a7290 */ /* 0x000fe2000fffe1ff */
[----:B------:R-:W-:Y:S02]  /*3160*/  UMOV UR6, UR7 ;  /* 0x0000000700067c82 */ /* 0x000fe40008000000 */
[----:B------:R-:W-:-:S02]  /*3170*/  USHF.R.U32.HI UR6, URZ, UR15, UR6 ;  /* 0x0000000fff067299 */ /* 0x000fc40008011606 */
[----:B------:R-:W-:Y:S02]  /*3180*/  UIMAD UR10, UR18, UR10, UR52 ;  /* 0x0000000a120a72a4 */ /* 0x000fe4000f8e0234 */
[----:B------:R-:W-:Y:S01]  /*3190*/  USEL UR6, UR4, UR6, !UP3 ;  /* 0x0000000604067287 */ /* 0x000fe2000d800000 */
[----:B------:R-:W-:Y:S01]  /*31a0*/  @!UP0 UMOV UR7, UR9 ;  /* 0x0000000900078c82 */ /* 0x000fe20008000000 */
[----:B------:R-:W-:Y:S02]  /*31b0*/  UIADD3 UR9, UPT, UPT, -UR5, URZ, URZ ;  /* 0x000000ff05097290 */ /* 0x000fe4000fffe1ff */
[----:B------:R-:W-:Y:S02]  /*31c0*/  @!UP0 USHF.R.U32.HI UR7, URZ, UR15, UR7 ;  /* 0x0000000fff078299 */ /* 0x000fe40008011607 */
[----:B------:R-:W-:Y:S02]  /*31d0*/  UIADD3 UR8, UPT, UPT, -UR6, URZ, URZ ;  /* 0x000000ff06087290 */ /* 0x000fe4000fffe1ff */
[----:B------:R-:W-:-:S02]  /*31e0*/  @!UP0 USEL UR7, UR5, UR7, !UP3 ;  /* 0x0000000705078287 */ /* 0x000fc4000d800000 */
[----:B------:R-:W-:Y:S02]  /*31f0*/  UIMAD UR8, UR39, UR8, UR4 ;  /* 0x00000008270872a4 */ /* 0x000fe4000f8e0204 */
[----:B------:R-:W-:Y:S02]  /*3200*/  @!UP0 UIADD3 UR6, UPT, UPT, UR6, -UR7, URZ ;  /* 0x8000000706068290 */ /* 0x000fe4000fffe0ff */
[----:B------:R-:W-:Y:S02]  /*3210*/  @!UP0 UIMAD UR7, UR8, UR12, UR7 ;  /* 0x0000000c080782a4 */ /* 0x000fe4000f8e0207 */
[----:B------:R-:W-:Y:S02]  /*3220*/  @!UP0 UIMAD UR4, UR39, UR6, UR5 ;  /* 0x00000006270482a4 */ /* 0x000fe4000f8e0205 */
[----:B------:R-:W-:Y:S02]  /*3230*/  UIMAD UR6, UR13, UR9, UR53 ;  /* 0x000000090d0672a4 */ /* 0x000fe4000f8e0235 */
[----:B------:R-:W-:Y:S01]  /*3240*/  UIMAD UR52, UR4, UR18, UR10 ;  /* 0x00000012043472a4 */ /* 0x000fe2000f8e020a */
[----:B------:R-:W-:-:S02]  /*3250*/  @!UP0 UMOV UR5, UR7 ;  /* 0x0000000700058c82 */ /* 0x000fc40008000000 */
[----:B------:R-:W-:-:S12]  /*3260*/  UIMAD UR53, UR5, UR13, UR6 ;  /* 0x0000000d053572a4 */ /* 0x000fd8000f8e0206 */
.L_x_38:
[----:B------:R-:W1:Y:S02]  /*3270*/  LDCU UR4, c[0x0][0xc30] ;  /* 0x00018600ff0477ac */ /* 0x000e640008000800 */
[----:B-1----:R-:W-:-:S09]  /*3280*/  UISETP.NE.AND UP0, UPT, UR4, 0x1, UPT ;  /* 0x000000010400788c */ /* 0x002fd2000bf05270 */
[----:B------:R-:W-:Y:S05]  /*3290*/  BRA.U UP0, `(.L_x_39) ;  /* 0x0000000100447547 */ /* 0x000fea000b800000 */
[----:B------:R-:W1:Y:S01]  /*32a0*/  LDCU.128 UR8, c[0x0][0xc10] ;  /* 0x00018200ff0877ac */ /* 0x000e620008000c00 */
[----:B------:R-:W2:Y:S01]  /*32b0*/  LDCU UR12, c[0x0][0xc0c] ;  /* 0x00018180ff0c77ac */ /* 0x000ea20008000800 */
[----:B------:R-:W3:Y:S01]  /*32c0*/  LDCU UR13, c[0x0][0xc20] ;  /* 0x00018400ff0d77ac */ /* 0x000ee20008000800 */
[----:B-1----:R-:W-:Y:S02]  /*32d0*/  UIMAD.WIDE.U32 UR6, UR53, UR8, URZ ;  /* 0x00000008350672a5 */ /* 0x002fe4000f8e00ff */
[----:B------:R-:W-:Y:S02]  /*32e0*/  UIMAD.WIDE.U32 UR4, UR52, UR11, URZ ;  /* 0x0000000b340472a5 */ /* 0x000fe4000f8e00ff */
[----:B--2---:R-:W-:Y:S02]  /*32f0*/  UISETP.NE.AND UP2, UPT, UR12, 0x1, UPT ;  /* 0x000000010c00788c */ /* 0x004fe4000bf45270 */
[----:B------:R-:W-:Y:S01]  /*3300*/  UISETP.NE.AND UP0, UPT, UR10, 0x1, UPT ;  /* 0x000000010a00788c */ /* 0x000fe2000bf05270 */
[----:B------:R-:W-:-:S02]  /*3310*/  UMOV UR6, UR7 ;  /* 0x0000000700067c82 */ /* 0x000fc40008000000 */
[----:B------:R-:W-:Y:S01]  /*3320*/  UMOV UR4, UR5 ;  /* 0x0000000500047c82 */ /* 0x000fe20008000000 */
[----:B------:R-:W-:Y:S02]  /*3330*/  USHF.R.U32.HI UR6, URZ, UR9, UR6 ;  /* 0x00000009ff067299 */ /* 0x000fe40008011606 */
[----:B---3--:R-:W-:Y:S02]  /*3340*/  USHF.R.U32.HI UR4, URZ, UR13, UR4 ;  /* 0x0000000dff047299 */ /* 0x008fe40008011604 */
[----:B------:R-:W-:Y:S02]  /*3350*/  USEL UR5, UR53, UR6, !UP2 ;  /* 0x0000000635057287 */ /* 0x000fe4000d000000 */
[----:B------:R-:W-:-:S04]  /*3360*/  USEL UR4, UR52, UR4, !UP0 ;  /* 0x0000000434047287 */ /* 0x000fc8000c000000 */
[----:B------:R-:W-:Y:S02]  /*3370*/  UIADD3 UR6, UPT, UPT, UR5, -UR4, URZ ;  /* 0x8000000405067290 */ /* 0x000fe4000fffe0ff */
[----:B------:R-:W-:Y:S02]  /*3380*/  UIADD3 UR4, UPT, UPT, -UR5, UR4, URZ ;  /* 0x0000000405047290 */ /* 0x000fe4000fffe1ff */
[----:B------:R-:W-:Y:S02]  /*3390*/  UIMAD UR52, UR6, UR10, UR52 ;  /* 0x0000000a063472a4 */ /* 0x000fe4000f8e0234 */
[----:B------:R-:W-:-:S12]  /*33a0*/  UIMAD UR53, UR4, UR12, UR53 ;  /* 0x0000000c043572a4 */ /* 0x000fd8000f8e0235 */
.L_x_39:
[----:B------:R-:W-:Y:S02]  /*33b0*/  R2UR UR5, R52 ;  /* 0x00000000340572ca */ /* 0x000fe400000e0000 */
[----:B------:R-:W-:Y:S02]  /*33c0*/  R2UR UR4, R51 ;  /* 0x00000000330472ca */ /* 0x000fe400000e0000 */
[----:B------:R-:W-:Y:S02]  /*33d0*/  PLOP3.LUT P1, PT, PT, PT, PT, 0x80, 0x8 ;  /* 0x000000000008781c */ /* 0x000fe40003f2f070 */
[----:B------:R-:W-:-:S07]  /*33e0*/  LOP3.LUT R2, R2, 0x1, RZ, 0x3c, !PT ;  /* 0x0000000102027812 */ /* 0x000fce00078e3cff */
[----:B------:R-:W-:Y:S02]  /*33f0*/  UIADD3 UR20, UPT, UPT, UR53, UR5, URZ ;  /* 0x0000000535147290 */ /* 0x000fe4000fffe0ff */
[----:B------:R-:W-:Y:S01]  /*3400*/  UIADD3 UR18, UPT, UPT, UR52, UR4, URZ ;  /* 0x0000000434127290 */ /* 0x000fe2000fffe0ff */
[----:B------:R-:W-:Y:S11]  /*3410*/  BRA.U UP1, `(.L_x_40) ;  /* 0xffffffe501a07547 */ /* 0x000ff6000b83ffff */
[----:B------:R-:W-:Y:S01]  /*3420*/  UIADD3 UR35, UPT, UPT, UR35, 0xd0, URZ ;  /* 0x000000d023237890 */ /* 0x000fe2000fffe0ff */
[----:B------:R-:W-:-:S03]  /*3430*/  MOV R2, UR29 ;  /* 0x0000001d00027c02 */ /* 0x000fc60008000f00 */
[----:B------:R-:W-:Y:S01]  /*3440*/  ULEA UR4, UR34, UR35, 0x3 ;  /* 0x0000002322047291 */ /* 0x000fe2000f8e18ff */
[----:B------:R-:W-:-:S08]  /*3450*/  SHF.L.U32 R2, R2, 0x1f, RZ ;  /* 0x0000001f02027819 */ /* 0x000fd000000006ff */
[----:B------:R-:W1:Y:S02]  /*3460*/  SYNCS.PHASECHK.TRANS64.TRYWAIT P0, [UR4], R2 ;  /* 0x00000002ff0075a7 */ /* 0x000e640008001104 */
[----:B-1----:R-:W-:Y:S05]  /*3470*/  @!P0 BRA `(.L_x_41) ;  /* 0x0000007c00148947 */ /* 0x002fea0003800000 */
.L_x_170:
[----:B------:R-:W-:-:S04]  /*3480*/  UIADD3 UR4, UPT, UPT, UR34, 0x1, URZ ;  /* 0x0000000122047890 */ /* 0x000fc8000fffe0ff */
[----:B------:R-:W-:-:S04]  /*3490*/  UISETP.NE.AND UP0, UPT, UR4, 0x1a, UPT ;  /* 0x0000001a0400788c */ /* 0x000fc8000bf05270 */
[----:B------:R-:W-:Y:S02]  /*34a0*/  USEL UR5, URZ, 0x1, UP0 ;  /* 0x00000001ff057887 */ /* 0x000fe40008000000 */
[----:B------:R-:W-:Y:S02]  /*34b0*/  USEL UR4, UR4, URZ, UP0 ;  /* 0x000000ff04047287 */ /* 0x000fe40008000000 */
[----:B------:R-:W-:Y:S02]  /*34c0*/  ULOP3.LUT UR6, UR29, UR5, URZ, 0x3c, !UPT ;  /* 0x000000051d067292 */ /* 0x000fe4000f8e3cff */
[----:B------:R-:W-:-:S04]  /*34d0*/  ULEA UR5, UR4, UR35, 0x3 ;  /* 0x0000002304057291 */ /* 0x000fc8000f8e18ff */
[----:B-1----:R-:W-:-:S04]  /*34e0*/  MOV R2, UR6 ;  /* 0x0000000600027c02 */ /* 0x002fc80008000f00 */
[----:B------:R-:W-:-:S04]  /*34f0*/  SHF.L.U32 R2, R2, 0x1f, RZ ;  /* 0x0000001f02027819 */ /* 0x000fc800000006ff */
[----:B------:R-:W1:Y:S02]  /*3500*/  SYNCS.PHASECHK.TRANS64.TRYWAIT P0, [UR5], R2 ;  /* 0x00000002ff0075a7 */ /* 0x000e640008001105 */
[----:B-1----:R-:W-:Y:S05]  /*3510*/  @!P0 BRA `(.L_x_42) ;  /* 0x0000007c00048947 */ /* 0x002fea0003800000 */
.L_x_172:
        /* <DEDUP_REMOVED lines=10> */
.L_x_174:
        /* <DEDUP_REMOVED lines=10> */
.L_x_176:
        /* <DEDUP_REMOVED lines=10> */
.L_x_178:
        /* <DEDUP_REMOVED lines=10> */
.L_x_180:
        /* <DEDUP_REMOVED lines=10> */
.L_x_182:
        /* <DEDUP_REMOVED lines=10> */
.L_x_184:
        /* <DEDUP_REMOVED lines=10> */
.L_x_186:
        /* <DEDUP_REMOVED lines=10> */
.L_x_188:
        /* <DEDUP_REMOVED lines=10> */
.L_x_190:
        /* <DEDUP_REMOVED lines=10> */
.L_x_192:
        /* <DEDUP_REMOVED lines=10> */
.L_x_194:
        /* <DEDUP_REMOVED lines=10> */
.L_x_196:
        /* <DEDUP_REMOVED lines=10> */
.L_x_198:
        /* <DEDUP_REMOVED lines=10> */
.L_x_200:
        /* <DEDUP_REMOVED lines=10> */
.L_x_202:
        /* <DEDUP_REMOVED lines=10> */
.L_x_204:
        /* <DEDUP_REMOVED lines=10> */
.L_x_206:
        /* <DEDUP_REMOVED lines=10> */
.L_x_208:
        /* <DEDUP_REMOVED lines=10> */
.L_x_210:
        /* <DEDUP_REMOVED lines=10> */
.L_x_212:
        /* <DEDUP_REMOVED lines=10> */
.L_x_214:
        /* <DEDUP_REMOVED lines=10> */
.L_x_216:
        /* <DEDUP_REMOVED lines=10> */
.L_x_218:
[----:B------:R-:W-:-:S04]  /*4380*/  UIADD3 UR4, UPT, UPT, UR4, 0x1, URZ ;  /* 0x0000000104047890 */ /* 0x000fc8000fffe0ff */
[----:B------:R-:W-:-:S04]  /*4390*/  UISETP.NE.AND UP0, UPT, UR4, 0x1a, UPT ;  /* 0x0000001a0400788c */ /* 0x000fc8000bf05270 */
[----:B------:R-:W-:Y:S02]  /*43a0*/  USEL UR5, URZ, 0x1, UP0 ;  /* 0x00000001ff057887 */ /* 0x000fe40008000000 */
[----:B------:R-:W-:Y:S02]  /*43b0*/  USEL UR4, UR4, URZ, UP0 ;  /* 0x000000ff04047287 */ /* 0x000fe40008000000 */
[----:B------:R-:W-:Y:S02]  /*43c0*/  ULOP3.LUT UR5, UR6, UR5, URZ, 0x3c, !UPT ;  /* 0x0000000506057292 */ /* 0x000fe4000f8e3cff */
[----:B------:R-:W-:-:S04]  /*43d0*/  ULEA UR4, UR4, UR35, 0x3 ;  /* 0x0000002304047291 */ /* 0x000fc8000f8e18ff */
[----:B-1----:R-:W-:Y:S02]  /*43e0*/  IMAD.U32 R2, RZ, RZ, UR5 ;  /* 0x00000005ff027e24 */ /* 0x002fe4000f8e00ff */
[----:B------:R-:W-:-:S03]  /*43f0*/  MOV R0, UR4 ;  /* 0x0000000400007c02 */ /* 0x000fc60008000f00 */
[----:B------:R-:W-:-:S07]  /*4400*/  SHF.L.U32 R2, R2, 0x1f, RZ ;  /* 0x0000001f02027819 */ /* 0x000fce00000006ff */
.L_x_66:
[----:B-1----:R1:W2:Y:S02]  /*4410*/  SYNCS.PHASECHK.TRANS64.TRYWAIT P0, [R0+URZ], R2 ;  /* 0x00000002000075a7 */ /* 0x0022a400080011ff */
[----:B--2---:R-:W-:Y:S05]  /*4420*/  @!P0 NANOSLEEP.SYNCS 0x989680 ;  /* 0x009896800000895d */ /* 0x004fea0003900000 */
[----:B------:R-:W2:Y:S02]  /*4430*/  @!P0 SYNCS.PHASECHK.TRANS64 P0, [R0+URZ], R2 ;  /* 0x00000002000085a7 */ /* 0x000ea400080010ff */
[----:B--2---:R-:W-:Y:S05]  /*4440*/  @P0 EXIT ;  /* 0x000000000000094d */ /* 0x004fea0003800000 */
[----:B------:R-:W-:Y:S05]  /*4450*/  BRA `(.L_x_66) ;  /* 0xfffffffc00ec7947 */ /* 0x000fea000383ffff */
.L_x_22:
[----:B------:R-:W2:Y:S02]  /*4460*/  S2UR UR4, SR_CgaCtaId ;  /* 0x00000000000479c3 */ /* 0x000ea40000008800 */
[----:B--2---:R-:W-:-:S04]  /*4470*/  UISETP.NE.AND UP0, UPT, UR4, URZ, UPT ;  /* 0x000000ff0400728c */ /* 0x004fc8000bf05270 */
[----:B------:R-:W-:-:S09]  /*4480*/  UISETP.NE.OR UP0, UPT, UR19, 0x1, UP0 ;  /* 0x000000011300788c */ /* 0x000fd20008705670 */
[----:B------:R-:W-:Y:S05]  /*4490*/  BRA.U UP0, `(.L_x_67) ;  /* 0x0000000100b47547 */ /* 0x000fea000b800000 */
[----:B------:R-:W2:Y:S01]  /*44a0*/  S2UR UR5, SR_CgaCtaId ;  /* 0x00000000000579c3 */ /* 0x000ea20000008800 */
[----:B------:R-:W-:Y:S01]  /*44b0*/  UMOV UR4, 0x400 ;  /* 0x0000040000047882 */ /* 0x000fe20000000000 */
[----:B------:R-:W-:Y:S01]  /*44c0*/  HFMA2 R2, -RZ, RZ, 0, 5.9604644775390625e-08 ;  /* 0x00000001ff027431 */ /* 0x000fe200000001ff */
[----:B------:R-:W-:Y:S01]  /*44d0*/  ISETP.GE.U32.AND P0, PT, R3, 0x2, PT ;  /* 0x000000020300780c */ /* 0x000fe20003f06070 */
[----:B------:R-:W-:Y:S01]  /*44e0*/  IMAD.MOV.U32 R8, RZ, RZ, RZ ;  /* 0x000000ffff087224 */ /* 0x000fe200078e00ff */
[----:B--2---:R-:W-:-:S04]  /*44f0*/  ULEA UR4, UR5, UR4, 0x18 ;  /* 0x0000000405047291 */ /* 0x004fc8000f8ec0ff */
[----:B------:R-:W-:Y:S02]  /*4500*/  UIADD3 UR5, UPT, UPT, UR4, 0x1f8, URZ ;  /* 0x000001f804057890 */ /* 0x000fe4000fffe0ff */
[----:B------:R-:W-:Y:S02]  /*4510*/  UIADD3 UR8, UPT, UPT, UR4, 0x1f0, URZ ;  /* 0x000001f004087890 */ /* 0x000fe4000fffe0ff */
[----:B------:R-:W-:-:S12]  /*4520*/  UPRMT UR5, URZ, 0x654, UR5 ;  /* 0x00000654ff057896 */ /* 0x000fd80008000005 */
.L_x_70:
[----:B------:R-:W-:Y:S01]  /*4530*/  SHF.L.U32 R6, R2, 0x1f, RZ ;  /* 0x0000001f02067819 */ /* 0x000fe200000006ff */
[----:B------:R-:W-:Y:S02]  /*4540*/  IMAD.U32 R4, RZ, RZ, UR8 ;  /* 0x00000008ff047e24 */ /* 0x000fe4000f8e00ff */
[----:B------:R-:W-:Y:S01]  /*4550*/  @!P0 IMAD.MOV.U32 R5, RZ, RZ, 0x10 ;  /* 0x00000010ff058424 */ /* 0x000fe200078e00ff */
[----:B------:R-:W2:Y:S02]  /*4560*/  SYNCS.PHASECHK.TRANS64.TRYWAIT P1, [UR4+0x1f8], R6 ;  /* 0x0001f806ff0075a7 */ /* 0x000ea40008021104 */
[----:B------:R-:W-:-:S04]  /*4570*/  PRMT R4, R3, 0x654, R4 ;  /* 0x0000065403047816 */ /* 0x000fc80000000004 */
[----:B------:R-:W-:Y:S01]  /*4580*/  SEL R0, R4, R0, !P0 ;  /* 0x0000000004007207 */ /* 0x000fe20004000000 */
[----:B--2---:R-:W-:Y:S06]  /*4590*/  @!P1 BRA `(.L_x_68) ;  /* 0x0000007400249947 */ /* 0x004fec0003800000 */
.L_x_220:
[----:B------:R-:W-:Y:S01]  /*45a0*/  UIADD3 UR6, UPT, UPT, UR4, 0x230, URZ ;  /* 0x0000023004067890 */ /* 0x000fe2000fffe0ff */
[----:B------:R3:W-:Y:S01]  /*45b0*/  @!P0 SYNCS.ARRIVE.TRANS64.RED RZ, [R0+URZ], R5 ;  /* 0x0000000500ff89a7 */ /* 0x0007e200080004ff */
[----:B------:R-:W-:Y:S01]  /*45c0*/  UIADD3 UR7, UPT, UPT, UR4, 0x1f0, URZ ;  /* 0x000001f004077890 */ /* 0x000fe2000fffe0ff */
[----:B------:R-:W-:-:S08]  /*45d0*/  LOP3.LUT R2, R2, 0x1, RZ, 0x3c, !PT ;  /* 0x0000000102027812 */ /* 0x000fd000078e3cff */
[----:B------:R-:W-:Y:S06]  /*45e0*/  UGETNEXTWORKID.BROADCAST [UR6], [UR7] ;  /* 0x00000000060073ca */ /* 0x000fec0008000100 */
[----:B---3--:R-:W-:-:S04]  /*45f0*/  SHF.L.U32 R5, R8, 0x1f, RZ ;  /* 0x0000001f08057819 */ /* 0x008fc800000006ff */
[----:B------:R-:W3:Y:S02]  /*4600*/  SYNCS.PHASECHK.TRANS64.TRYWAIT P1, [UR4+0x1f0], R5 ;  /* 0x0001f005ff0075a7 */ /* 0x000ee40008021104 */
[----:B---3--:R-:W-:Y:S05]  /*4610*/  @!P1 BRA `(.L_x_69) ;  /* 0x00000074001c9947 */ /* 0x008fea0003800000 */
.L_x_222:
[----:B--2---:R-:W2:Y:S01]  /*4620*/  LDS.128 R4, [UR4+0x230] ;  /* 0x00023004ff047984 */ /* 0x004ea20008000c00 */
[----:B------:R-:W-:Y:S01]  /*4630*/  LOP3.LUT R8, R8, 0x1, RZ, 0x3c, !PT ;  /* 0x0000000108087812 */ /* 0x000fe200078e3cff */
[----:B------:R-:W-:Y:S01]  /*4640*/  @!PT LDS RZ, [RZ] ;  /* 0x00000000fffff984 */ /* 0x000fe20000000800 */
[----:B------:R-:W-:Y:S01]  /*4650*/  @!PT LDS RZ, [RZ] ;  /* 0x00000000fffff984 */ /* 0x000fe20000000800 */
[----:B------:R-:W-:Y:S01]  /*4660*/  @!PT LDS RZ, [RZ] ;  /* 0x00000000fffff984 */ /* 0x000fe20000000800 */
[----:B------:R-:W-:Y:S01]  /*4670*/  @!PT LDS RZ, [RZ] ;  /* 0x00000000fffff984 */ /* 0x000fe20000000800 */
[----:B------:R3:W-:Y:S06]  /*4680*/  MEMBAR.ALL.CTA ;  /* 0x0000000000007992 */ /* 0x0007ec0000008000 */
[----:B---3--:R-:W3:Y:S02]  /*4690*/  FENCE.VIEW.ASYNC.S ;  /* 0x00000000000073c6 */ /* 0x008ee40000000000 */
[----:B---3--:R-:W-:Y:S01]  /*46a0*/  SYNCS.ARRIVE.TRANS64.RED.A1T0 RZ, [UR5], RZ ;  /* 0x000000ffffff79a7 */ /* 0x008fe20008100405 */
[----:B--2---:R-:W-:-:S13]  /*46b0*/  LOP3.LUT P1, RZ, R6, 0x1, RZ, 0xc0, !PT ;  /* 0x0000000106ff7812 */ /* 0x004fda000782c0ff */
[----:B------:R-:W-:Y:S05]  /*46c0*/  @P1 BRA `(.L_x_70) ;  /* 0xfffffffc00981947 */ /* 0x000fea000383ffff */
[----:B------:R-:W-:-:S04]  /*46d0*/  SHF.L.U32 R0, R2, 0x1f, RZ ;  /* 0x0000001f02007819 */ /* 0x000fc800000006ff */
[----:B------:R-:W2:Y:S02]  /*46e0*/  SYNCS.PHASECHK.TRANS64 P0, [UR4+0x1f8], R0 ;  /* 0x0001f800ff0075a7 */ /* 0x000ea40008001004 */
[----:B-12---:R-:W-:Y:S05]  /*46f0*/  @P0 EXIT ;  /* 0x000000000000094d */ /* 0x006fea0003800000 */
[----:B------:R-:W-:-:S07]  /*4700*/  MOV R0, UR4 ;  /* 0x0000000400007c02 */ /* 0x000fce0008000f00 */
.L_x_71:
[----:B-1----:R-:W-:-:S04]  /*4710*/  SHF.L.U32 R3, R2, 0x1f, RZ ;  /* 0x0000001f02037819 */ /* 0x002fc800000006ff */
[----:B------:R1:W2:Y:S03]  /*4720*/  SYNCS.PHASECHK.TRANS64.TRYWAIT P0, [R0+URZ+0x1f8], R3 ;  /* 0x0001f803000075a7 */ /* 0x0002a600080011ff */
[----:B--2---:R-:W-:Y:S05]  /*4730*/  @!P0 NANOSLEEP.SYNCS 0x989680 ;  /* 0x009896800000895d */ /* 0x004fea0003900000 */
[----:B------:R-:W2:Y:S02]  /*4740*/  @!P0 SYNCS.PHASECHK.TRANS64 P0, [R0+URZ+0x1f8], R3 ;  /* 0x0001f803000085a7 */ /* 0x000ea400080010ff */
[----:B--2---:R-:W-:Y:S05]  /*4750*/  @P0 EXIT ;  /* 0x000000000000094d */ /* 0x004fea0003800000 */
[----:B------:R-:W-:Y:S05]  /*4760*/  BRA `(.L_x_71) ;  /* 0xfffffffc00e87947 */ /* 0x000fea000383ffff */
.L_x_67:
[----:B------:R-:W-:Y:S05]  /*4770*/  BRA.U UP4, `(.L_x_72) ;  /* 0x00000011045c7547 */ /* 0x000fea000b800000 */
[----:B------:R-:W2:Y:S01]  /*4780*/  S2UR UR4, SR_CgaCtaId ;  /* 0x00000000000479c3 */ /* 0x000ea20000008800 */
[----:B------:R-:W-:Y:S01]  /*4790*/  UMOV UR5, 0x40 ;  /* 0x0000004000057882 */ /* 0x000fe20000000000 */
[----:B------:R-:W-:Y:S01]  /*47a0*/  NOP ;  /* 0x0000000000007918 */ /* 0x000fe20000000000 */
[----:B------:R-:W-:Y:S01]  /*47b0*/  UMOV UR6, 0x400 ;  /* 0x0000040000067882 */ /* 0x000fe20000000000 */
[----:B--2---:R-:W-:Y:S02]  /*47c0*/  ULEA UR5, UR4, UR5, 0x18 ;  /* 0x0000000504057291 */ /* 0x004fe4000f8ec0ff */
[----:B------:R-:W-:-:S07]  /*47d0*/  ULEA UR6, UR4, UR6, 0x18 ;  /* 0x0000000604067291 */ /* 0x000fce000f8ec0ff */
[----:B------:R-:W2:Y:S02]  /*47e0*/  LDS.U8 R3, [UR5+0x1c] ;  /* 0x00001c05ff037984 */ /* 0x000ea40008000000 */
[----:B--2---:R-:W-:-:S13]  /*47f0*/  ISETP.NE.AND P0, PT, R3, RZ, PT ;  /* 0x000000ff0300720c */ /* 0x004fda0003f05270 */
[----:B------:R-:W-:Y:S05]  /*4800*/  @P0 BRA `(.L_x_73) ;  /* 0x0000000400080947 */ /* 0x000fea0003800000 */
[----:B------:R-:W-:Y:S02]  /*4810*/  UISETP.NE.U32.AND UP1, UPT, UR33, 0x1, UPT ;  /* 0x000000012100788c */ /* 0x000fe4000bf25070 */
[----:B------:R-:W-:-:S07]  /*4820*/  UIADD3 UR7, UPT, UPT, UR5, 0x8, URZ ;  /* 0x0000000805077890 */ /* 0x000fce000fffe0ff */
[----:B------:R-:W-:Y:S05]  /*4830*/  BRA.U !UP1, `(.L_x_74) ;  /* 0x00000001099c7547 */ /* 0x000fea000b800000 */
[----:B------:R-:W-:Y:S01]  /*4840*/  ELECT P0, URZ, PT ;  /* 0x0000000000ff782f */ /* 0x000fe20003800000 */
[----:B------:R-:W-:-:S12]  /*4850*/  BSSY B0, `(.L_x_74) ;  /* 0x0000025000007945 */ /* 0x000fd80003800000 */
[----:B------:R-:W-:Y:S05]  /*4860*/  @!P0 BRA `(.L_x_75) ;  /* 0x00000000008c8947 */ /* 0x000fea0003800000 */
[----:B------:R-:W-:-:S05]  /*4870*/  UMOV UR4, 0x10 ;  /* 0x0000001000047882 */ /* 0x000fca0000000000 */
[----:B------:R-:W-:Y:S04]  /*4880*/  DEPBAR.LE SB2, 0x36 ;  /* 0x0000ad800000791a */ /* 0x000fe80000000000 */
[----:B------:R-:W2:Y:S02]  /*4890*/  UTCATOMSWS.2CTA.FIND_AND_SET.ALIGN UP0, UR4, UR4 ;  /* 0x00000004000475e3 */ /* 0x000ea40008200800 */
[----:B--2---:R-:W-:Y:S01]  /*48a0*/  MOV R10, UR4 ;  /* 0x00000004000a7c02 */ /* 0x004fe20008000f00 */
[----:B------:R-:W-:Y:S06]  /*48b0*/  BRA.U UP0, `(.L_x_76) ;  /* 0x0000000100187547 */ /* 0x000fec000b800000 */
.L_x_77:
[----:B------:R-:W-:Y:S05]  /*48c0*/  NANOSLEEP 0x64 ;  /* 0x000000640000795d */ /* 0x000fea0003800000 */
[----:B------:R-:W-:-:S05]  /*48d0*/  UMOV UR4, 0x10 ;  /* 0x0000001000047882 */ /* 0x000fca0000000000 */
[----:B------:R-:W-:Y:S04]  /*48e0*/  DEPBAR.LE SB2, 0x36 ;  /* 0x0000ad800000791a */ /* 0x000fe80000000000 */
[----:B------:R-:W2:Y:S02]  /*48f0*/  UTCATOMSWS.2CTA.FIND_AND_SET.ALIGN UP0, UR4, UR4 ;  /* 0x00000004000475e3 */ /* 0x000ea40008200800 */
[----:B--2---:R-:W-:Y:S01]  /*4900*/  MOV R10, UR4 ;  /* 0x00000004000a7c02 */ /* 0x004fe20008000f00 */
[----:B------:R-:W-:Y:S05]  /*4910*/  BRA.U !UP0, `(.L_x_77) ;  /* 0xfffffffd08e87547 */ /* 0x000fea000b83ffff */
.L_x_76:
[----:B------:R-:W2:Y:S01]  /*4920*/  LDS R6, [UR5+0x10] ;  /* 0x00001005ff067984 */ /* 0x000ea20008000800 */
[----:B------:R-:W-:Y:S01]  /*4930*/  IMAD.U32 R3, RZ, RZ, UR6 ;  /* 0x00000006ff037e24 */ /* 0x000fe2000f8e00ff */
[----:B------:R-:W-:-:S03]  /*4940*/  MOV R4, UR32 ;  /* 0x0000002000047c02 */ /* 0x000fc60008000f00 */
[----:B------:R-:W-:Y:S01]  /*4950*/  VIADD R3, R3, 0x240 ;  /* 0x0000024003037836 */ /* 0x000fe20000000000 */
[----:B--2---:R-:W-:-:S04]  /*4960*/  SHF.L.U32 R6, R6, 0x1f, RZ ;  /* 0x0000001f06067819 */ /* 0x004fc800000006ff */
[----:B------:R-:W2:Y:S02]  /*4970*/  SYNCS.PHASECHK.TRANS64.TRYWAIT P0, [UR5+0x8], R6 ;  /* 0x00000806ff0075a7 */ /* 0x000ea40008001105 */
[----:B--2---:R-:W-:Y:S05]  /*4980*/  @P0 BRA `(.L_x_78) ;  /* 0x0000000000080947 */ /* 0x004fea0003800000 */
[----:B------:R-:W2:Y:S02]  /*4990*/  SYNCS.PHASECHK.TRANS64.TRYWAIT P0, [UR5+0x8], R6 ;  /* 0x00000806ff0075a7 */ /* 0x000ea40008001105 */
[----:B--2---:R-:W-:Y:S05]  /*49a0*/  @!P0 BRA `(.L_x_79) ;  /* 0x0000007000508947 */ /* 0x004fea0003800000 */
.L_x_78:
[----:B------:R-:W-:Y:S01]  /*49b0*/  PRMT R4, R4, 0x654, R3 ;  /* 0x0000065404047816 */ /* 0x000fe20000000003 */
[----:B------:R-:W-:Y:S01]  /*49c0*/  HFMA2 R3, -RZ, RZ, 0, 5.9604644775390625e-08 ;  /* 0x00000001ff037431 */ /* 0x000fe200000001ff */
[----:B------:R-:W-:Y:S01]  /*49d0*/  UPRMT UR4, UR32, 0x654, UR7 ;  /* 0x0000065420047896 */ /* 0x000fe20008000007 */
[----:B------:R-:W-:Y:S02]  /*49e0*/  IMAD.MOV.U32 R8, RZ, RZ, 0xffff ;  /* 0x0000ffffff087424 */ /* 0x000fe400078e00ff */
[----:B--2---:R-:W-:Y:S02]  /*49f0*/  IMAD.MOV.U32 R6, RZ, RZ, 0x4 ;  /* 0x00000004ff067424 */ /* 0x004fe400078e00ff */
[----:B------:R-:W-:Y:S01]  /*4a00*/  IMAD.SHL.U32 R9, R10, 0x20, RZ ;  /* 0x000000200a097824 */ /* 0x000fe200078e00ff */
[----:B------:R-:W-:Y:S02]  /*4a10*/  MOV R5, UR4 ;  /* 0x0000000400057c02 */ /* 0x000fe40008000f00 */
[-C--:B------:R-:W-:Y:S01]  /*4a20*/  SHF.L.U32 R8, R8, R10.reuse, RZ ;  /* 0x0000000a08087219 */ /* 0x080fe200000006ff */
[----:B------:R2:W-:Y:S01]  /*4a30*/  SYNCS.ARRIVE.TRANS64.RED RZ, [UR4], R6 ;  /* 0x00000006ffff79a7 */ /* 0x0005e20008000404 */
[----:B------:R-:W-:Y:S01]  /*4a40*/  SHF.L.U32 R7, R3, R10, RZ ;  /* 0x0000000a03077219 */ /* 0x000fe200000006ff */
[----:B------:R2:W-:Y:S04]  /*4a50*/  STS [UR6+0x240], R9 ;  /* 0x00024009ff007988 */ /* 0x0005e80008000806 */
[----:B------:R2:W-:Y:S04]  /*4a60*/  STAS [R4.64], R10 ;  /* 0x0000000a04007dbd */ /* 0x0005e8000c0008ff */
[----:B------:R2:W-:Y:S04]  /*4a70*/  ATOMS.OR RZ, [UR5+0x14], R8 ;  /* 0x00001408ffff798c */ /* 0x0005e8000b000005 */
[----:B------:R2:W-:Y:S04]  /*4a80*/  ATOMS.OR RZ, [UR5+0x18], R7 ;  /* 0x00001807ffff798c */ /* 0x0005e8000b000005 */
[----:B------:R2:W-:Y:S02]  /*4a90*/  ATOMS.XOR RZ, [UR5+0x10], R3 ;  /* 0x00001003ffff798c */ /* 0x0005e4000b800005 */
.L_x_75:
[----:B-1----:R-:W-:Y:S05]  /*4aa0*/  BSYNC B0 ;  /* 0x0000000000007941 */ /* 0x002fea0003800000 */
.L_x_74:
[----:B------:R-:W-:Y:S05]  /*4ab0*/  BRA.U UP1, `(.L_x_80) ;  /* 0x00000001016c7547 */ /* 0x000fea000b800000 */
[----:B------:R-:W-:-:S03]  /*4ac0*/  UMOV UR4, 0xffffffff ;  /* 0xffffffff00047882 */ /* 0x000fc60000000000 */
[----:B------:R-:W-:Y:S05]  /*4ad0*/  BRA.DIV UR4, `(.L_x_81) ;  /* 0x00000072041c7947 */ /* 0x000fea000b800000 */
[----:B------:R-:W-:-:S13]  /*4ae0*/  ELECT P6, URZ, PT ;  /* 0x0000000000ff782f */ /* 0x000fda00038c0000 */
.L_x_225:
[----:B------:R-:W-:Y:S05]  /*4af0*/  @!P6 BRA `(.L_x_80) ;  /* 0x00000000005ce947 */ /* 0x000fea0003800000 */
[----:B--2---:R-:W2:Y:S02]  /*4b00*/  LDS R4, [UR5+0x10] ;  /* 0x00001005ff047984 */ /* 0x004ea40008000800 */
[----:B--2---:R-:W-:-:S04]  /*4b10*/  SHF.L.U32 R4, R4, 0x1f, RZ ;  /* 0x0000001f04047819 */ /* 0x004fc800000006ff */
[----:B------:R-:W2:Y:S02]  /*4b20*/  SYNCS.PHASECHK.TRANS64.TRYWAIT P0, [UR5+0x8], R4 ;  /* 0x00000804ff0075a7 */ /* 0x000ea40008001105 */
[----:B--2---:R-:W-:Y:S05]  /*4b30*/  @P0 BRA `(.L_x_82) ;  /* 0x0000000000080947 */ /* 0x004fea0003800000 */
[----:B------:R-:W2:Y:S02]  /*4b40*/  SYNCS.PHASECHK.TRANS64.TRYWAIT P0, [UR5+0x8], R4 ;  /* 0x00000804ff0075a7 */ /* 0x000ea40008001105 */
[----:B--2---:R-:W-:Y:S05]  /*4b50*/  @!P0 BRA `(.L_x_83) ;  /* 0x00000070001c8947 */ /* 0x004fea0003800000 */
.L_x_82:
[----:B------:R-:W3:Y:S01]  /*4b60*/  LDS R6, [UR6+0x240] ;  /* 0x00024006ff067984 */ /* 0x000ee20008000800 */
[----:B--2---:R-:W-:Y:S02]  /*4b70*/  HFMA2 R3, -RZ, RZ, 0, 5.9604644775390625e-08 ;  /* 0x00000001ff037431 */ /* 0x004fe400000001ff */
[----:B------:R-:W-:Y:S01]  /*4b80*/  IMAD.MOV.U32 R4, RZ, RZ, 0xffff ;  /* 0x0000ffffff047424 */ /* 0x000fe200078e00ff */
[----:B------:R-:W-:Y:S01]  /*4b90*/  UPRMT UR4, UR32, 0x654, UR7 ;  /* 0x0000065420047896 */ /* 0x000fe20008000007 */
[----:B---3--:R-:W-:-:S03]  /*4ba0*/  IMAD.SHL.U32 R5, R6, 0x20, RZ ;  /* 0x0000002006057824 */ /* 0x008fc600078e00ff */
[-C--:B------:R-:W-:Y:S02]  /*4bb0*/  SHF.L.U32 R4, R4, R6.reuse, RZ ;  /* 0x0000000604047219 */ /* 0x080fe400000006ff */
[----:B------:R-:W-:Y:S01]  /*4bc0*/  SHF.L.U32 R6, R3, R6, RZ ;  /* 0x0000000603067219 */ /* 0x000fe200000006ff */
[----:B------:R3:W-:Y:S04]  /*4bd0*/  STS [UR6+0x240], R5 ;  /* 0x00024005ff007988 */ /* 0x0007e80008000806 */
[----:B------:R3:W-:Y:S04]  /*4be0*/  ATOMS.OR RZ, [UR5+0x14], R4 ;  /* 0x00001404ffff798c */ /* 0x0007e8000b000005 */
[----:B------:R3:W-:Y:S01]  /*4bf0*/  ATOMS.OR RZ, [UR5+0x18], R6 ;  /* 0x00001806ffff798c */ /* 0x0007e2000b000005 */
[----:B------:R-:W-:Y:S03]  /*4c00*/  SYNCS.ARRIVE.TRANS64.RED.A1T0 RZ, [UR4], RZ ;  /* 0x000000ffffff79a7 */ /* 0x000fe60008100404 */
[----:B------:R3:W-:Y:S01]  /*4c10*/  ATOMS.XOR RZ, [UR5+0x10], R3 ;  /* 0x00001003ffff798c */ /* 0x0007e2000b800005 */
[----:B------:R-:W-:Y:S05]  /*4c20*/  BRA `(.L_x_80) ;  /* 0x0000000000107947 */ /* 0x000fea0003800000 */
.L_x_73:
[----:B------:R-:W-:Y:S02]  /*4c30*/  MOV R3, 0xffffffff ;  /* 0xffffffff00037802 */ /* 0x000fe40000000f00 */
[----:B------:R-:W-:-:S03]  /*4c40*/  MOV R4, 0x4c70 ;  /* 0x00004c7000047802 */ /* 0x000fc60000000f00 */
[----:B------:R2:W-:Y:S04]  /*4c50*/  STS [UR6+0x240], R3 ;  /* 0x00024003ff007988 */ /* 0x0005e80008000806 */
[----:B-12--5:R-:W-:Y:S05]  /*4c60*/  CALL.REL.NOINC `($__internal_1_$__cuda_sm10x_tcgen05_guardrail_trap_phase_invalid_during_alloc) ;  /* 0x0000007400cc7944 */ /* 0x026fea0003c00000 */
.L_x_80:
[----:B------:R-:W-:Y:S05]  /*4c70*/  WARPSYNC.ALL ;  /* 0x0000000000007948 */ /* 0x000fea0003800000 */
[----:B------:R-:W4:Y:S01]  /*4c80*/  S2UR UR18, SR_CgaCtaId ;  /* 0x00000000001279c3 */ /* 0x000f220000008800 */
[----:B------:R-:W-:Y:S01]  /*4c90*/  UMOV UR4, 0x400 ;  /* 0x0000040000047882 */ /* 0x000fe20000000000 */
[----:B------:R-:W-:-:S06]  /*4ca0*/  NOP ;  /* 0x0000000000007918 */ /* 0x000fcc0000000000 */
[----:B------:R-:W-:Y:S06]  /*4cb0*/  BAR.ARV 0x6, 0xa0 ;  /* 0x0182800000007b1d */ /* 0x000fec0000002000 */
[----:B------:R-:W1:Y:S01]  /*4cc0*/  LDCU UR5, c[0x0][0x394] ;  /* 0x00007280ff0577ac */ /* 0x000e620008000800 */
[----:B------:R-:W-:Y:S01]  /*4cd0*/  LOP3.LUT R2, R2, 0xffff, RZ, 0xc0, !PT ;  /* 0x0000ffff02027812 */ /* 0x000fe200078ec0ff */
[----:B------:R-:W-:Y:S01]  /*4ce0*/  IMAD.MOV.U32 R11, RZ, RZ, 0x1 ;  /* 0x00000001ff0b7424 */ /* 0x000fe200078e00ff */
[----:B------:R-:W-:Y:S01]  /*4cf0*/  LOP3.LUT R0, R0, 0xffff, RZ, 0xc0, !PT ;  /* 0x0000ffff00007812 */ /* 0x000fe200078ec0ff */
[----:B--2---:R-:W-:Y:S01]  /*4d00*/  IMAD.MOV.U32 R10, RZ, RZ, RZ ;  /* 0x000000ffff0a7224 */ /* 0x004fe200078e00ff */
[----:B------:R-:W-:Y:S01]  /*4d10*/  R2UR UR19, R2 ;  /* 0x00000000021372ca */ /* 0x000fe200000e0000 */
[----:B------:R-:W-:Y:S01]  /*4d20*/  IMAD.MOV.U32 R9, RZ, RZ, RZ ;  /* 0x000000ffff097224 */ /* 0x000fe200078e00ff */
[----:B------:R-:W-:Y:S01]  /*4d30*/  R2UR UR30, R0 ;  /* 0x00000000001e72ca */ /* 0x000fe200000e0000 */
[----:B------:R-:W-:Y:S01]  /*4d40*/  UMOV UR22, URZ ;  /* 0x000000ff00167c82 */ /* 0x000fe20008000000 */
[----:B------:R-:W-:-:S02]  /*4d50*/  UISETP.NE.AND UP4, UPT, UR33, URZ, UPT ;  /* 0x000000ff2100728c */ /* 0x000fc4000bf85270 */
[----:B----4-:R-:W-:Y:S01]  /*4d60*/  ULEA UR18, UR18, UR4, 0x18 ;  /* 0x0000000412127291 */ /* 0x010fe2000f8ec0ff */
[----:B------:R-:W-:Y:S01]  /*4d70*/  UMOV UR15, URZ ;  /* 0x000000ff000f7c82 */ /* 0x000fe20008000000 */
[----:B------:R-:W-:Y:S02]  /*4d80*/  UMOV UR26, 0x0 ;  /* 0x00000000001a7882 */ /* 0x000fe40000000000 */
[----:B------:R-:W-:Y:S02]  /*4d90*/  UIADD3 UR6, UPT, UPT, UR18, 0x4400, URZ ;  /* 0x0000440012067890 */ /* 0x000fe4000fffe0ff */
[----:B------:R-:W-:Y:S02]  /*4da0*/  UIADD3 UR7, UPT, UPT, UR18, 0x1e400, URZ ;  /* 0x0001e40012077890 */ /* 0x000fe4000fffe0ff */
[----:B-1----:R-:W-:Y:S01]  /*4db0*/  UIADD3 UR5, UPT, UPT, UR5, 0x1f, URZ ;  /* 0x0000001f05057890 */ /* 0x002fe2000fffe0ff */
[----:B---3--:R-:W1:Y:S01]  /*4dc0*/  LDS R3, [UR18+0x240] ;  /* 0x00024012ff037984 */ /* 0x008e620008000800 */
[----:B------:R-:W-:-:S02]  /*4dd0*/  UIADD3 UR29, UPT, UPT, UR18, 0x1f8, URZ ;  /* 0x000001f8121d7890 */ /* 0x000fc4000fffe0ff */
[----:B------:R-:W-:Y:S02]  /*4de0*/  USHF.R.S32.HI UR4, URZ, 0x1f, UR5 ;  /* 0x0000001fff047899 */ /* 0x000fe40008011405 */
[----:B------:R-:W-:Y:S02]  /*4df0*/  USHF.R.U32.HI UR6, URZ, 0x4, UR6 ;  /* 0x00000004ff067899 */ /* 0x000fe40008011606 */
[----:B------:R-:W-:Y:S02]  /*4e00*/  ULEA.HI UR4, UR4, UR5, URZ, 0x5 ;  /* 0x0000000504047291 */ /* 0x000fe4000f8f28ff */
[----:B------:R-:W-:Y:S02]  /*4e10*/  USHF.R.U32.HI UR7, URZ, 0x4, UR7 ;  /* 0x00000004ff077899 */ /* 0x000fe40008011607 */
[----:B------:R-:W-:Y:S02]  /*4e20*/  USHF.R.S32.HI UR28, URZ, 0x5, UR4 ;  /* 0x00000005ff1c7899 */ /* 0x000fe40008011404 */
[----:B------:R-:W-:-:S02]  /*4e30*/  UPRMT UR29, URZ, 0x654, UR29 ;  /* 0x00000654ff1d7896 */ /* 0x000fc4000800001d */
[----:B------:R-:W-:Y:S02]  /*4e40*/  UISETP.LT.AND UP0, UPT, UR28, 0x1, UPT ;  /* 0x000000011c00788c */ /* 0x000fe4000bf01270 */
[----:B------:R-:W-:Y:S02]  /*4e50*/  ULOP3.LUT UR21, UR6, 0x3fff, URZ, 0xc0, !UPT ;  /* 0x00003fff06157892 */ /* 0x000fe4000f8ec0ff */
[----:B------:R-:W-:Y:S02]  /*4e60*/  USEL UR31, UR28, 0x1, !UP0 ;  /* 0x000000011c1f7887 */ /* 0x000fe4000c000000 */
[----:B------:R-:W-:Y:S02]  /*4e70*/  ULOP3.LUT UR20, UR7, 0x3fff, URZ, 0xc0, !UPT ;  /* 0x00003fff07147892 */ /* 0x000fe4000f8ec0ff */
[----:B------:R-:W-:Y:S01]  /*4e80*/  UIADD3 UR31, UPT, UPT, -UR31, URZ, URZ ;  /* 0x000000ff1f1f7290 */ /* 0x000fe2000fffe1ff */
[----:B------:R-:W-:Y:S01]  /*4e90*/  UMOV UR27, 0x8218490 ;  /* 0x08218490001b7882 */ /* 0x000fe20000000000 */
[----:B------:R-:W-:Y:S01]  /*4ea0*/  UMOV UR24, 0x0 ;  /* 0x0000000000187882 */ /* 0x000fe20000000000 */
[----:B------:R-:W-:Y:S01]  /*4eb0*/  UMOV UR25, 0x8218490 ;  /* 0x0821849000197882 */ /* 0x000fe20000000000 */
[C---:B-1----:R-:W-:Y:S01]  /*4ec0*/  VIADD R5, R3.reuse, 0x40 ;  /* 0x0000004003057836 */ /* 0x042fe20000000000 */
[----:B------:R-:W-:-:S04]  /*4ed0*/  LOP3.LUT R4, R3, 0xffff, RZ, 0xc0, !PT ;  /* 0x0000ffff03047812 */ /* 0x000fc800078ec0ff */
[----:B------:R-:W-:-:S05]  /*4ee0*/  LOP3.LUT R5, R5, 0xffff, RZ, 0xc0, !PT ;  /* 0x0000ffff05057812 */ /* 0x000fca00078ec0ff */
[----:B------:R1:W-:Y:S02]  /*4ef0*/  STL.64 [R1], R4 ;  /* 0x0000000401007387 */ /* 0x0003e40000100a00 */
.L_x_92:
[----:B--2---:R-:W-:-:S04]  /*4f00*/  SHF.L.U32 R2, R10, 0x1f, RZ ;  /* 0x0000001f0a027819 */ /* 0x004fc800000006ff */
[----:B------:R-:W2:Y:S02]  /*4f10*/  SYNCS.PHASECHK.TRANS64.TRYWAIT P0, [UR18+0x1f0], R2 ;  /* 0x0001f002ff0075a7 */ /* 0x000ea40008001112 */
[----:B--2-4-:R-:W-:Y:S05]  /*4f20*/  @!P0 BRA `(.L_x_84) ;  /* 0x0000006c00408947 */ /* 0x014fea0003800000 */
.L_x_227:
[----:B-1----:R-:W1:Y:S01]  /*4f30*/  LDS.128 R4, [UR18+0x230] ;  /* 0x00023012ff047984 */ /* 0x002e620008000c00 */
[----:B------:R-:W-:Y:S01]  /*4f40*/  ULEA UR23, UR22, UR18, 0x3 ;  /* 0x0000001216177291 */ /* 0x000fe2000f8e18ff */
[----:B------:R-:W-:Y:S01]  /*4f50*/  @!PT LDS RZ, [RZ] ;  /* 0x00000000fffff984 */ /* 0x000fe20000000800 */
[----:B------:R-:W-:Y:S01]  /*4f60*/  @!PT LDS RZ, [RZ] ;  /* 0x00000000fffff984 */ /* 0x000fe20000000800 */
[----:B------:R-:W-:Y:S01]  /*4f70*/  @!PT LDS RZ, [RZ] ;  /* 0x00000000fffff984 */ /* 0x000fe20000000800 */
[----:B------:R-:W-:Y:S01]  /*4f80*/  @!PT LDS RZ, [RZ] ;  /* 0x00000000fffff984 */ /* 0x000fe20000000800 */
[----:B------:R3:W-:Y:S06]  /*4f90*/  MEMBAR.ALL.CTA ;  /* 0x0000000000007992 */ /* 0x0007ec0000008000 */
[----:B---3--:R-:W3:Y:S02]  /*4fa0*/  FENCE.VIEW.ASYNC.S ;  /* 0x00000000000073c6 */ /* 0x008ee40000000000 */
[----:B---3--:R-:W-:Y:S01]  /*4fb0*/  SYNCS.ARRIVE.TRANS64.RED.A1T0 RZ, [UR29], RZ ;  /* 0x000000ffffff79a7 */ /* 0x008fe2000810041d */
[----:B------:R-:W-:Y:S05]  /*4fc0*/  BRA.U UP4, `(.L_x_85) ;  /* 0x00000001040c7547 */ /* 0x000fea000b800000 */
[----:B--2---:R-:W-:-:S04]  /*4fd0*/  SHF.L.U32 R2, R11, 0x1f, RZ ;  /* 0x0000001f0b027819 */ /* 0x004fc800000006ff */
[----:B------:R-:W2:Y:S02]  /*4fe0*/  SYNCS.PHASECHK.TRANS64.TRYWAIT P0, [UR23+0x210], R2 ;  /* 0x00021002ff0075a7 */ /* 0x000ea40008001117 */
[----:B--2---:R-:W-:Y:S05]  /*4ff0*/  @!P0 BRA `(.L_x_86) ;  /* 0x0000006c00248947 */ /* 0x004fea0003800000 */
.L_x_85:
[----:B------:R-:W-:Y:S05]  /*5000*/  BRA.U UP4, `(.L_x_87) ;  /* 0x0000000104dc7547 */ /* 0x000fea000b800000 */
[----:B------:R-:W3:Y:S02]  /*5010*/  LDCU UR4, c[0x0][0x394] ;  /* 0x00007280ff0477ac */ /* 0x000ee40008000800 */
[----:B---3--:R-:W-:-:S09]  /*5020*/  UISETP.GE.AND UP0, UPT, UR4, 0x1, UPT ;  /* 0x000000010400788c */ /* 0x008fd2000bf06270 */
[----:B------:R-:W-:Y:S05]  /*5030*/  BRA.U !UP0, `(.L_x_88) ;  /* 0x0000000108c47547 */ /* 0x000fea000b800000 */
[----:B------:R-:W-:Y:S01]  /*5040*/  ULEA UR4, UR22, UR49, 0x2 ;  /* 0x0000003116047291 */ /* 0x000fe2000f8e10ff */
[----:B--2---:R-:W-:-:S08]  /*5050*/  SHF.L.U32 R0, R9, 0x1f, RZ ;  /* 0x0000001f09007819 */ /* 0x004fd000000006ff */
[----:B------:R-:W5:Y:S01]  /*5060*/  LDL R2, [UR4] ;  /* 0x00000004ff027983 */ /* 0x000f620008100800 */
[----:B------:R-:W-:Y:S02]  /*5070*/  ULEA UR4, UR15, UR18, 0x3 ;  /* 0x000000120f047291 */ /* 0x000fe4000f8e18ff */
[----:B------:R-:W-:Y:S01]  /*5080*/  UPLOP3.LUT UP2, UPT, UPT, UPT, UPT, 0x40, 0x4 ;  /* 0x000000000004789c */ /* 0x000fe20003f4e870 */
[----:B------:R-:W-:Y:S01]  /*5090*/  UMOV UR17, UR31 ;  /* 0x0000001f00117c82 */ /* 0x000fe20008000000 */
[----:B------:R-:W-:Y:S01]  /*50a0*/  UMOV UR16, UR28 ;  /* 0x0000001c00107c82 */ /* 0x000fe20008000000 */
[----:B------:R-:W-:-:S04]  /*50b0*/  UMOV UR5, UR15 ;  /* 0x0000000f00057c82 */ /* 0x000fc80008000000 */
[----:B------:R2:W3:Y:S04]  /*50c0*/  SYNCS.PHASECHK.TRANS64.TRYWAIT P1, [UR4], R0 ;  /* 0x00000000ff0075a7 */ /* 0x0004e80008021104 */
.L_x_91:
[----:B------:R-:W-:Y:S02]  /*50d0*/  UIADD3 UR17, UPT, UPT, UR17, 0x1, URZ ;  /* 0x0000000111117890 */ /* 0x000fe4000fffe0ff */
[----:B----4-:R-:W-:Y:S02]  /*50e0*/  ULEA UR10, UR5, UR18, 0x3 ;  /* 0x00000012050a7291 */ /* 0x010fe4000f8e18ff */
[----:B------:R-:W-:Y:S01]  /*50f0*/  UISETP.NE.AND UP3, UPT, UR17, URZ, UPT ;  /* 0x000000ff1100728c */ /* 0x000fe2000bf65270 */
[----:B--23--:R-:W-:Y:S10]  /*5100*/  @P1 BRA `(.L_x_89) ;  /* 0x00000000000c1947 */ /* 0x00cff40003800000 */
[----:B------:R-:W-:Y:S04]  /*5110*/  SHF.L.U32 R8, R9, 0x1f, RZ ;  /* 0x0000001f09087819 */ /* 0x000fe800000006ff */
[----:B------:R-:W3:Y:S02]  /*5120*/  SYNCS.PHASECHK.TRANS64.TRYWAIT P0, [UR10], R8 ;  /* 0x00000008ff0075a7 */ /* 0x000ee4000800110a */
[----:B---3--:R-:W-:Y:S05]  /*5130*/  @!P0 BRA `(.L_x_90) ;  /* 0x0000006800ec8947 */ /* 0x008fea0003800000 */
.L_x_89:
[----:B------:R-:W-:Y:S01]  /*5140*/  UISETP.NE.AND UP0, UPT, UR16, 0x1, UPT ;  /* 0x000000011000788c */ /* 0x000fe2000bf05270 */
[----:B------:R-:W-:Y:S01]  /*5150*/  PLOP3.LUT P1, PT, PT, PT, PT, 0x80, 0x8 ;  /* 0x000000000008781c */ /* 0x000fe20003f2f070 */
[----:B------:R-:W-:Y:S02]  /*5160*/  UIADD3 UR4, UPT, UPT, UR5, 0x1, URZ ;  /* 0x0000000105047890 */ /* 0x000fe4000fffe0ff */
[----:B------:R-:W-:Y:S02]  /*5170*/  ULEA UR8, UR5, UR21, 0x8 ;  /* 0x0000001505087291 */ /* 0x000fe4000f8e40ff */
[----:B------:R-:W-:Y:S01]  /*5180*/  UISETP.NE.AND UP1, UPT, UR4, 0x1a, UPT ;  /* 0x0000001a0400788c */ /* 0x000fe2000bf25270 */
[----:B------:R-:W-:Y:S01]  /*5190*/  PLOP3.LUT P0, PT, PT, PT, UP0, 0x80, 0x8 ;  /* 0x000000000008781c */ /* 0x000fe20003f0f008 */
[----:B------:R-:W-:Y:S02]  /*51a0*/  UIADD3 UR12, UPT, UPT, UR8, 0x80, URZ ;  /* 0x00000080080c7890 */ /* 0x000fe4000fffe0ff */
[----:B------:R-:W-:Y:S02]  /*51b0*/  USEL UR6, URZ, 0x1, UP1 ;  /* 0x00000001ff067887 */ /* 0x000fe40008800000 */
[----:B------:R-:W-:Y:S02]  /*51c0*/  USEL UR15, UR4, URZ, UP1 ;  /* 0x000000ff040f7287 */ /* 0x000fe40008800000 */
[----:B------:R-:W-:Y:S02]  /*51d0*/  UIADD3 UR10, UPT, UPT, UR10, 0xd0, URZ ;  /* 0x000000d00a0a7890 */ /* 0x000fe4000fffe0ff */
[----:B------:R-:W-:Y:S01]  /*51e0*/  @UP0 ULEA UR4, UR15, UR18, 0x3 ;  /* 0x000000120f040291 */ /* 0x000fe2000f8e18ff */
[----:B------:R-:W-:Y:S01]  /*51f0*/  LOP3.LUT R9, R9, UR6, RZ, 0x3c, !PT ;  /* 0x0000000609097c12 */ /* 0x000fe2000f8e3cff */
[----:B------:R-:W-:Y:S01]  /*5200*/  UIADD3 UR16, UPT, UPT, UR16, -0x1, URZ ;  /* 0xffffffff10107890 */ /* 0x000fe2000fffe0ff */
[----:B------:R-:W-:Y:S02]  /*5210*/  UMOV UR9, 0x40004040 ;  /* 0x4000404000097882 */ /* 0x000fe40000000000 */
[----:B--2---:R-:W-:Y:S01]  /*5220*/  @P0 SHF.L.U32 R0, R9, 0x1f, RZ ;  /* 0x0000001f09000819 */ /* 0x004fe200000006ff */
[----:B------:R-:W-:Y:S01]  /*5230*/  UMOV UR13, 0x40004040 ;  /* 0x40004040000d7882 */ /* 0x000fe20000000000 */
[----:B------:R-:W-:Y:S02]  /*5240*/  UMOV UR7, 0x40004040 ;  /* 0x4000404000077882 */ /* 0x000fe40000000000 */
[----:B------:R4:W2:Y:S01]  /*5250*/  @P0 SYNCS.PHASECHK.TRANS64.TRYWAIT P1, [UR4], R0 ;  /* 0x00000000ff0005a7 */ /* 0x0008a20008021104 */
[----:B------:R-:W-:Y:S11]  /*5260*/  ELECT P0, URZ, PT ;  /* 0x0000000000ff782f */ /* 0x000ff60003800000 */
[----:B------:R-:W-:Y:S02]  /*5270*/  @!UPT UIADD3 URZ, UPT, UPT, URZ, URZ, URZ ;  /* 0x000000fffffff290 */ /* 0x000fe4000fffe0ff */
[C---:B-----5:R-:W-:Y:S01]  /*5280*/  @P0 R2UR.BROADCAST UR14, R2.reuse ;  /* 0x00000000020e02ca */ /* 0x060fe200008e0000 */
[----:B------:R-:W-:Y:S01]  /*5290*/  ULEA UR4, UR5, UR20, 0x8 ;  /* 0x0000001405047291 */ /* 0x000fe2000f8e40ff */
[----:B------:R-:W-:Y:S11]  /*52a0*/  ELECT P0, URZ, PT ;  /* 0x0000000000ff782f */ /* 0x000ff60003800000 */
[----:B------:R-:W-:Y:S02]  /*52b0*/  @!UPT UIADD3 URZ, UPT, UPT, URZ, URZ, URZ ;  /* 0x000000fffffff290 */ /* 0x000fe4000fffe0ff */
[----:B------:R-:W-:Y:S01]  /*52c0*/  @P0 R2UR.BROADCAST UR11, R2 ;  /* 0x00000000020b02ca */ /* 0x000fe200008e0000 */
[----:B------:R-:W-:Y:S01]  /*52d0*/  UIADD3 UR6, UPT, UPT, UR4, 0x80, URZ ;  /* 0x0000008004067890 */ /* 0x000fe2000fffe0ff */
[----:B------:R-:W-:Y:S02]  /*52e0*/  UMOV UR5, 0x40004040 ;  /* 0x4000404000057882 */ /* 0x000fe40000000000 */
[----:B------:R3:W-:Y:S01]  /*52f0*/  UTCHMMA.2CTA gdesc[UR8], gdesc[UR4], tmem[UR14], tmem[UR26], idesc[UR27], UP2 ;  /* 0x00ff1a04080075ea */ /* 0x0007e2000920000e */
[----:B------:R-:W-:Y:S08]  /*5300*/  UPLOP3.LUT UP2, UPT, UPT, UPT, UPT, 0x80, 0x8 ;  /* 0x000000000008789c */ /* 0x000ff00003f4f070 */
[----:B------:R4:W-:Y:S01]  /*5310*/  UTCHMMA.2CTA gdesc[UR12], gdesc[UR6], tmem[UR11], tmem[UR24], idesc[UR25], UPT ;  /* 0x00ff18060c0075ea */ /* 0x0009e2000ba0000b */
[----:B------:R4:W-:Y:S01]  /*5320*/  UTCBAR.2CTA.MULTICAST [UR10], URZ, UR19 ;  /* 0x000000ff0a0073e9 */ /* 0x0009e20008200813 */
[----:B---3--:R-:W-:Y:S01]  /*5330*/  UMOV UR5, UR15 ;  /* 0x0000000f00057c82 */ /* 0x008fe20008000000 */
[----:B------:R-:W-:Y:S05]  /*5340*/  BRA.U UP3, `(.L_x_91) ;  /* 0xfffffffd03607547 */ /* 0x000fea000b83ffff */
.L_x_88:
[----:B------:R-:W-:-:S09]  /*5350*/  UIADD3 UR4, UPT, UPT, UR23, 0x200, URZ ;  /* 0x0000020017047890 */ /* 0x000fd2000fffe0ff */
[----:B------:R3:W-:Y:S01]  /*5360*/  UTCBAR.2CTA.MULTICAST [UR4], URZ, UR30 ;  /* 0x000000ff040073e9 */ /* 0x0007e2000820081e */
[----:B------:R-:W-:Y:S02]  /*5370*/  NOP ;  /* 0x0000000000007918 */ /* 0x000fe40000000000 */
.L_x_87:
[----:B---3--:R-:W-:Y:S01]  /*5380*/  UIADD3 UR4, UPT, UPT, UR22, 0x1, URZ ;  /* 0x0000000116047890 */ /* 0x008fe2000fffe0ff */
[----:B-1----:R-:W-:Y:S02]  /*5390*/  LOP3.LUT P0, RZ, R6, 0x1, RZ, 0xc0, !PT ;  /* 0x0000000106ff7812 */ /* 0x002fe4000780c0ff */
[----:B------:R-:W-:Y:S01]  /*53a0*/  LOP3.LUT R10, R10, 0x1, RZ, 0x3c, !PT ;  /* 0x000000010a0a7812 */ /* 0x000fe200078e3cff */
[----:B------:R-:W-:-:S04]  /*53b0*/  UISETP.NE.AND UP0, UPT, UR4, 0x2, UPT ;  /* 0x000000020400788c */ /* 0x000fc8000bf05270 */
[----:B------:R-:W-:Y:S02]  /*53c0*/  USEL UR5, URZ, 0x1, UP0 ;  /* 0x00000001ff057887 */ /* 0x000fe40008000000 */
[----:B------:R-:W-:-:S04]  /*53d0*/  USEL UR22, UR4, URZ, UP0 ;  /* 0x000000ff04167287 */ /* 0x000fc80008000000 */
[----:B------:R-:W-:Y:S01]  /*53e0*/  LOP3.LUT R11, R11, UR5, RZ, 0x3c, !PT ;  /* 0x000000050b0b7c12 */ /* 0x000fe2000f8e3cff */
[----:B------:R-:W-:Y:S07]  /*53f0*/  @P0 BRA `(.L_x_92) ;  /* 0xfffffff800c00947 */ /* 0x000fee000383ffff */
[----:B------:R-:W1:Y:S01]  /*5400*/  S2UR UR8, SR_CgaCtaId ;  /* 0x00000000000879c3 */ /* 0x000e620000008800 */
[----:B------:R-:W-:Y:S01]  /*5410*/  ELECT P0, URZ, PT ;  /* 0x0000000000ff782f */ /* 0x000fe20003800000 */
[----:B--2-4-:R-:W-:Y:S01]  /*5420*/  HFMA2 R0, -RZ, RZ, 0, 5.9604644775390625e-08 ;  /* 0x00000001ff007431 */ /* 0x014fe200000001ff */
[----:B------:R-:W-:-:S05]  /*5430*/  UMOV UR4, 0x40 ;  /* 0x0000004000047882 */ /* 0x000fca0000000000 */
[----:B------:R-:W-:Y:S01]  /*5440*/  UVIRTCOUNT.DEALLOC.SMPOOL 0x80 ;  /* 0x000000800000784c */ /* 0x000fe20000000000 */
[----:B------:R-:W-:Y:S02]  /*5450*/  UISETP.NE.AND UP0, UPT, UR33, URZ, UPT ;  /* 0x000000ff2100728c */ /* 0x000fe4000bf05270 */
[----:B-1----:R-:W-:-:S09]  /*5460*/  ULEA UR8, UR8, UR4, 0x18 ;  /* 0x0000000408087291 */ /* 0x002fd2000f8ec0ff */
[----:B------:R1:W-:Y:S01]  /*5470*/  @P0 STS.U8 [UR8+0x1c], R0 ;  /* 0x00001c00ff000988 */ /* 0x0003e20008000008 */
[----:B------:R-:W-:Y:S05]  /*5480*/  BRA.U UP0, `(.L_x_93) ;  /* 0x0000000100587547 */ /* 0x000fea000b800000 */
[----:B------:R-:W-:Y:S01]  /*5490*/  UIADD3 UR5, UPT, UPT, UR18, 0x210, URZ ;  /* 0x0000021012057890 */ /* 0x000fe2000fffe0ff */
[----:B------:R-:W-:-:S03]  /*54a0*/  SHF.L.U32 R2, R11, 0x1f, RZ ;  /* 0x0000001f0b027819 */ /* 0x000fc600000006ff */
[----:B------:R-:W-:-:S09]  /*54b0*/  ULEA UR4, UR22, UR5, 0x3 ;  /* 0x0000000516047291 */ /* 0x000fd2000f8e18ff */
[----:B------:R-:W2:Y:S02]  /*54c0*/  SYNCS.PHASECHK.TRANS64.TRYWAIT P0, [UR4], R2 ;  /* 0x00000002ff0075a7 */ /* 0x000ea40008001104 */
[----:B--2---:R-:W-:Y:S05]  /*54d0*/  @!P0 BRA `(.L_x_94) ;  /* 0x00000068001c8947 */ /* 0x004fea0003800000 */
.L_x_231:
[----:B------:R-:W-:-:S04]  /*54e0*/  UIADD3 UR4, UPT, UPT, UR22, 0x1, URZ ;  /* 0x0000000116047890 */ /* 0x000fc8000fffe0ff */
[----:B------:R-:W-:-:S04]  /*54f0*/  UISETP.NE.AND UP1, UPT, UR4, 0x2, UPT ;  /* 0x000000020400788c */ /* 0x000fc8000bf25270 */
[----:B------:R-:W-:Y:S02]  /*5500*/  USEL UR6, URZ, 0x1, UP1 ;  /* 0x00000001ff067887 */ /* 0x000fe40008800000 */
[----:B------:R-:W-:-:S04]  /*5510*/  USEL UR4, UR4, URZ, UP1 ;  /* 0x000000ff04047287 */ /* 0x000fc80008800000 */
[----:B------:R-:W-:Y:S01]  /*5520*/  ULEA UR4, UR4, UR5, 0x3 ;  /* 0x0000000504047291 */ /* 0x000fe2000f8e18ff */
[----:B-1----:R-:W-:-:S04]  /*5530*/  LOP3.LUT R2, R11, UR6, RZ, 0x3c, !PT ;  /* 0x000000060b027c12 */ /* 0x002fc8000f8e3cff */
[----:B------:R-:W-:Y:S01]  /*5540*/  SHF.L.U32 R2, R2, 0x1f, RZ ;  /* 0x0000001f02027819 */ /* 0x000fe200000006ff */
[----:B------:R-:W-:-:S04]  /*5550*/  IMAD.U32 R0, RZ, RZ, UR4 ;  /* 0x00000004ff007e24 */ /* 0x000fc8000f8e00ff */
[----:B------:R1:W2:Y:S03]  /*5560*/  SYNCS.PHASECHK.TRANS64.TRYWAIT P0, [R0+URZ], R2 ;  /* 0x00000002000075a7 */ /* 0x0002a600080011ff */
[----:B--2---:R-:W-:Y:S05]  /*5570*/  @!P0 NANOSLEEP.SYNCS 0x989680 ;  /* 0x009896800000895d */ /* 0x004fea0003900000 */
[----:B------:R-:W2:Y:S02]  /*5580*/  @!P0 SYNCS.PHASECHK.TRANS64 P0, [R0+URZ], R2 ;  /* 0x00000002000085a7 */ /* 0x000ea400080010ff */
[----:B--2---:R-:W-:Y:S05]  /*5590*/  @P0 BRA `(.L_x_95) ;  /* 0x0000000000200947 */ /* 0x004fea0003800000 */
.L_x_96:
[----:B--2---:R2:W3:Y:S02]  /*55a0*/  SYNCS.PHASECHK.TRANS64.TRYWAIT P0, [R0+URZ], R2 ;  /* 0x00000002000075a7 */ /* 0x0044e400080011ff */
[----:B---3--:R-:W-:Y:S05]  /*55b0*/  @!P0 NANOSLEEP.SYNCS 0x989680 ;  /* 0x009896800000895d */ /* 0x008fea0003900000 */
[----:B------:R-:W3:Y:S02]  /*55c0*/  @!P0 SYNCS.PHASECHK.TRANS64 P0, [R0+URZ], R2 ;  /* 0x00000002000085a7 */ /* 0x000ee400080010ff */
[----:B---3--:R-:W-:Y:S05]  /*55d0*/  @!P0 BRA `(.L_x_96) ;  /* 0xfffffffc00f08947 */ /* 0x008fea000383ffff */
[----:B------:R-:W-:Y:S05]  /*55e0*/  BRA `(.L_x_95) ;  /* 0x00000000000c7947 */ /* 0x000fea0003800000 */
.L_x_93:
[----:B------:R-:W-:-:S04]  /*55f0*/  UIADD3 UR4, UPT, UPT, UR18, 0x220, URZ ;  /* 0x0000022012047890 */ /* 0x000fc8000fffe0ff */
[----:B------:R-:W-:-:S09]  /*5600*/  UPRMT UR4, UR32, 0x654, UR4 ;  /* 0x0000065420047896 */ /* 0x000fd20008000004 */
[----:B------:R-:W-:Y:S03]  /*5610*/  SYNCS.ARRIVE.TRANS64.RED.A1T0 RZ, [UR4], RZ ;  /* 0x000000ffffff79a7 */ /* 0x000fe60008100404 */
.L_x_95:
[----:B-12---:R-:W-:Y:S01]  /*5620*/  SHF.L.U32 R2, RZ, 0x1f, RZ ;  /* 0x0000001fff027819 */ /* 0x006fe200000006ff */
[----:B------:R-:W-:Y:S01]  /*5630*/  UIADD3 UR4, UPT, UPT, UR18, 0x220, URZ ;  /* 0x0000022012047890 */ /* 0x000fe2000fffe0ff */
[----:B------:R-:W-:Y:S02]  /*5640*/  PLOP3.LUT P0, PT, PT, PT, UP0, 0x80, 0x8 ;  /* 0x000000000008781c */ /* 0x000fe40003f0f008 */
[----:B------:R-:W1:Y:S02]  /*5650*/  SYNCS.PHASECHK.TRANS64.TRYWAIT P1, [UR18+0x220], R2 ;  /* 0x00022002ff0075a7 */ /* 0x000e640008021112 */
[----:B-1----:R-:W-:Y:S09]  /*5660*/  @!P1 BRA `(.L_x_97) ;  /* 0x0000006400d09947 */ /* 0x002ff20003800000 */
.L_x_233:
[----:B------:R-:W-:Y:S01]  /*5670*/  @!UP0 UPRMT UR4, UR32, 0x654, UR4 ;  /* 0x0000065420048896 */ /* 0x000fe20008000004 */
[----:B------:R-:W-:Y:S01]  /*5680*/  LOP3.LUT R3, R3, 0xffff, RZ, 0xc0, !PT ;  /* 0x0000ffff03037812 */ /* 0x000fe200078ec0ff */
[----:B-1----:R-:W-:-:S03]  /*5690*/  IMAD.MOV.U32 R2, RZ, RZ, 0xffff ;  /* 0x0000ffffff027424 */ /* 0x002fc600078e00ff */
[----:B------:R-:W-:-:S04]  /*56a0*/  SHF.R.U32.HI R3, RZ, 0x5, R3 ;  /* 0x00000005ff037819 */ /* 0x000fc80000011603 */
[----:B------:R-:W-:Y:S01]  /*56b0*/  @!P0 SYNCS.ARRIVE.TRANS64.RED.A1T0 RZ, [UR4], RZ ;  /* 0x000000ffffff89a7 */ /* 0x000fe20008100404 */
[----:B------:R-:W-:Y:S01]  /*56c0*/  NOP ;  /* 0x0000000000007918 */ /* 0x000fe20000000000 */
[----:B------:R-:W1:Y:S01]  /*56d0*/  LDS R0, [UR8+0x14] ;  /* 0x00001408ff007984 */ /* 0x000e620008000800 */
[----:B------:R-:W-:-:S04]  /*56e0*/  SHF.L.U32 R2, R2, R3, RZ ;  /* 0x0000000302027219 */ /* 0x000fc800000006ff */
[----:B-1----:R-:W-:-:S04]  /*56f0*/  LOP3.LUT R0, R0, R2, RZ, 0xc0, !PT ;  /* 0x0000000200007212 */ /* 0x002fc800078ec0ff */
[----:B------:R-:W-:Y:S01]  /*5700*/  ISETP.NE.AND P0, PT, R0, R2, PT ;  /* 0x000000020000720c */ /* 0x000fe20003f05270 */
[----:B------:R-:W-:-:S05]  /*5710*/  IMAD.MOV.U32 R0, RZ, RZ, 0x1 ;  /* 0x00000001ff007424 */ /* 0x000fca00078e00ff */
[----:B------:R-:W-:-:S07]  /*5720*/  SHF.L.U32 R0, R0, R3, RZ ;  /* 0x0000000300007219 */ /* 0x000fce00000006ff */
[----:B------:R-:W-:Y:S05]  /*5730*/  @P0 BRA `(.L_x_98) ;  /* 0x00000000005c0947 */ /* 0x000fea0003800000 */
[----:B------:R-:W1:Y:S02]  /*5740*/  LDS R3, [UR8+0x18] ;  /* 0x00001808ff037984 */ /* 0x000e640008000800 */
[----:B-1----:R-:W-:-:S04]  /*5750*/  LOP3.LUT R3, R3, R0, RZ, 0xc0, !PT ;  /* 0x0000000003037212 */ /* 0x002fc800078ec0ff */
[----:B------:R-:W-:-:S13]  /*5760*/  ISETP.NE.AND P0, PT, R3, R0, PT ;  /* 0x000000000300720c */ /* 0x000fda0003f05270 */
[----:B------:R-:W-:Y:S05]  /*5770*/  @P0 BRA `(.L_x_99) ;  /* 0x0000000000400947 */ /* 0x000fea0003800000 */
[----:B------:R-:W-:Y:S01]  /*5780*/  R2UR UR4, R2 ;  /* 0x00000000020472ca */ /* 0x000fe200000e0000 */
[----:B------:R-:W1:Y:S01]  /*5790*/  S2R R3, SR_LANEID ;  /* 0x0000000000037919 */ /* 0x000e620000000000 */
[----:B------:R-:W-:-:S04]  /*57a0*/  LOP3.LUT R0, RZ, R0, RZ, 0x33, !PT ;  /* 0x00000000ff007212 */ /* 0x000fc800078e33ff */
[----:B------:R-:W2:Y:S07]  /*57b0*/  REDUX UR6, R0 ;  /* 0x00000000000673c4 */ /* 0x000eae0000000000 */
[----:B------:R-:W-:-:S03]  /*57c0*/  ULOP3.LUT UR5, URZ, UR4, URZ, 0x33, !UPT ;  /* 0x00000004ff057292 */ /* 0x000fc6000f8e33ff */
[----:B------:R-:W-:Y:S02]  /*57d0*/  VOTEU.ANY UR4, UPT, PT ;  /* 0x0000000000047886 */ /* 0x000fe400038e0100 */
[----:B------:R-:W-:Y:S01]  /*57e0*/  UFLO.U32 UR4, UR4 ;  /* 0x00000004000472bd */ /* 0x000fe200080e0000 */
[----:B------:R-:W-:-:S04]  /*57f0*/  IMAD.U32 R2, RZ, RZ, UR5 ;  /* 0x00000005ff027e24 */ /* 0x000fc8000f8e00ff */
[----:B------:R-:W3:Y:S02]  /*5800*/  REDUX UR7, R2 ;  /* 0x00000000020773c4 */ /* 0x000ee40000000000 */
[----:B------:R4:W-:Y:S01]  /*5810*/  UTCATOMSWS.AND URZ, UR5 ;  /* 0x0000000500ff79e3 */ /* 0x0009e20008000000 */
[----:B--2---:R-:W-:Y:S01]  /*5820*/  IMAD.U32 R0, RZ, RZ, UR6 ;  /* 0x00000006ff007e24 */ /* 0x004fe2000f8e00ff */
[----:B-1----:R-:W-:Y:S01]  /*5830*/  ISETP.EQ.U32.AND P0, PT, R3, UR4, PT ;  /* 0x0000000403007c0c */ /* 0x002fe2000bf02070 */
[----:B---3--:R-:W-:-:S12]  /*5840*/  IMAD.U32 R2, RZ, RZ, UR7 ;  /* 0x00000007ff027e24 */ /* 0x008fd8000f8e00ff */
[----:B------:R4:W-:Y:S04]  /*5850*/  @P0 ATOMS.AND RZ, [UR8+0x14], R2 ;  /* 0x00001402ffff098c */ /* 0x0009e8000a800008 */
[----:B------:R4:W-:Y:S01]  /*5860*/  @P0 ATOMS.AND RZ, [UR8+0x18], R0 ;  /* 0x00001800ffff098c */ /* 0x0009e2000a800008 */
[----:B------:R-:W-:Y:S05]  /*5870*/  BRA `(.L_x_100) ;  /* 0x0000000000147947 */ /* 0x000fea0003800000 */
.L_x_99:
[----:B------:R-:W-:Y:S02]  /*5880*/  MOV R2, 0x58a0 ;  /* 0x000058a000027802 */ /* 0x000fe40000000f00 */
[----:B-----5:R-:W-:Y:S05]  /*5890*/  CALL.REL.NOINC `($__internal_0_$__cuda_sm10x_tcgen05_guardrail_trap_col_being_dealloced_not_returned_by_alloc) ;  /* 0x0000006800b47944 */ /* 0x020fea0003c00000 */
[----:B------:R-:W-:Y:S05]  /*58a0*/  BRA `(.L_x_100) ;  /* 0x0000000000087947 */ /* 0x000fea0003800000 */
.L_x_98:
[----:B------:R-:W-:Y:S02]  /*58b0*/  MOV R2, 0x58d0 ;  /* 0x000058d000027802 */ /* 0x000fe40000000f00 */
[----:B-----5:R-:W-:Y:S05]  /*58c0*/  CALL.REL.NOINC `($__internal_2_$__cuda_sm10x_tcgen05_guardrail_trap_unallocated_columns_being_dealloced) ;  /* 0x0000006800c07944 */ /* 0x020fea0003c00000 */
.L_x_100:
[----:B------:R-:W-:Y:S01]  /*58d0*/  NOP ;  /* 0x0000000000007918 */ /* 0x000fe20000000000 */
[----:B----4-:R-:W-:Y:S05]  /*58e0*/  EXIT ;  /* 0x000000000000794d */ /* 0x010fea0003800000 */
.L_x_72:
[----:B------:R-:W2:Y:S01]  /*58f0*/  LDCU UR5, c[0x0][0x384] ;  /* 0x00007080ff0577ac */ /* 0x000ea20008000800 */
[----:B------:R-:W-:Y:S02]  /*5900*/  UISETP.NE.OR UP0, UPT, UR19, 0x3, !UP3 ;  /* 0x000000031300788c */ /* 0x000fe4000df05670 */
[----:B--2---:R-:W-:-:S07]  /*5910*/  UIADD3 UR5, UPT, UPT, UR5, 0x7f, URZ ;  /* 0x0000007f05057890 */ /* 0x004fce000fffe0ff */
[----:B------:R-:W-:Y:S05]  /*5920*/  BRA.U UP0, `(.L_x_101) ;  /* 0x0000001900807547 */ /* 0x000fea000b800000 */
[----:B------:R-:W2:Y:S01]  /*5930*/  LDCU UR68, c[0x0][0x388] ;  /* 0x00007100ff4477ac */ /* 0x000ea20008000800 */
[----:B------:R-:W3:Y:S01]  /*5940*/  S2UR UR10, SR_CgaCtaId ;  /* 0x00000000000a79c3 */ /* 0x000ee20000008800 */
[----:B------:R-:W-:Y:S01]  /*5950*/  IMAD.MOV.U32 R10, RZ, RZ, 0x1 ;  /* 0x00000001ff0a7424 */ /* 0x000fe200078e00ff */
[----:B------:R-:W-:Y:S01]  /*5960*/  USHF.R.S32.HI UR4, URZ, 0x1f, UR5 ;  /* 0x0000001fff047899 */ /* 0x000fe20008011405 */
[----:B------:R-:W-:Y:S01]  /*5970*/  IMAD.MOV.U32 R9, RZ, RZ, RZ ;  /* 0x000000ffff097224 */ /* 0x000fe200078e00ff */
[----:B------:R-:W4:Y:S04]  /*5980*/  LDCU UR51, c[0x0][0x370] ;  /* 0x00006e00ff3377ac */ /* 0x000f280008000800 */
[----:B------:R-:W1:Y:S01]  /*5990*/  LDC.64 R14, c[0x0][0x348] ;  /* 0x0000d200ff0e7b82 */ /* 0x000e620000000a00 */
[----:B------:R-:W-:Y:S01]  /*59a0*/  ULEA.HI UR4, UR4, UR5, URZ, 0x7 ;  /* 0x0000000504047291 */ /* 0x000fe2000f8f38ff */
[----:B------:R-:W4:Y:S03]  /*59b0*/  LDCU.128 UR56, c[0x0][0xc10] ;  /* 0x00018200ff3877ac */ /* 0x000f260008000c00 */
[----:B------:R-:W-:Y:S01]  /*59c0*/  USHF.R.S32.HI UR45, URZ, 0x7, UR4 ;  /* 0x00000007ff2d7899 */ /* 0x000fe20008011404 */
[----:B--2---:R-:W-:Y:S01]  /*59d0*/  IMAD.U32 R0, RZ, RZ, UR68 ;  /* 0x00000044ff007e24 */ /* 0x004fe2000f8e00ff */
[----:B------:R-:W2:Y:S04]  /*59e0*/  LDCU UR50, c[0x0][0x374] ;  /* 0x00006e80ff3277ac */ /* 0x000ea80008000800 */
[----:B------:R-:W-:Y:S01]  /*59f0*/  IMAD.U32 R3, RZ, RZ, UR45 ;  /* 0x0000002dff037e24 */ /* 0x000fe2000f8e00ff */
[----:B------:R-:W-:Y:S01]  /*5a00*/  IABS R0, R0 ;  /* 0x0000000000007213 */ /* 0x000fe20000000000 */
[----:B------:R-:W4:Y:S03]  /*5a10*/  LDCU.64 UR4, c[0x0][0x988] ;  /* 0x00013100ff0477ac */ /* 0x000f260008000a00 */
[----:B------:R-:W-:Y:S01]  /*5a20*/  IABS R2, R3 ;  /* 0x0000000300027213 */ /* 0x000fe20000000000 */
[----:B------:R-:W2:Y:S01]  /*5a30*/  LDCU.64 UR48, c[0x0][0x990] ;  /* 0x00013200ff3077ac */ /* 0x000ea20008000a00 */
[----:B------:R-:W-:-:S02]  /*5a40*/  R2UR UR43, R0 ;  /* 0x00000000002b72ca */ /* 0x000fc400000e0000 */
[----:B------:R-:W-:Y:S01]  /*5a50*/  R2UR UR44, R2 ;  /* 0x00000000022c72ca */ /* 0x000fe200000e0000 */
[----:B------:R-:W-:Y:S01]  /*5a60*/  UMOV UR42, 0x400 ;  /* 0x00000400002a7882 */ /* 0x000fe20000000000 */
[----:B------:R-:W1:Y:S01]  /*5a70*/  LDCU UR31, c[0x0][0xc0c] ;  /* 0x00018180ff1f77ac */ /* 0x000e620008000800 */
[----:B---3--:R-:W-:Y:S01]  /*5a80*/  ULEA UR42, UR10, UR42, 0x18 ;  /* 0x0000002a0a2a7291 */ /* 0x008fe2000f8ec0ff */
[----:B------:R-:W3:Y:S07]  /*5a90*/  LDCU UR69, c[0x0][0xc20] ;  /* 0x00018400ff4577ac */ /* 0x000eee0008000800 */
[----:B------:R-:W2:Y:S01]  /*5aa0*/  I2F.RP R0, UR43 ;  /* 0x0000002b00007d06 */ /* 0x000ea20008209400 */
[----:B----4-:R-:W-:Y:S01]  /*5ab0*/  UISETP.NE.U32.AND UP0, UPT, UR4, URZ, UPT ;  /* 0x000000ff0400728c */ /* 0x010fe2000bf05070 */
[----:B------:R-:W4:Y:S01]  /*5ac0*/  LDCU UR4, c[0x0][0xc30] ;  /* 0x00018600ff0477ac */ /* 0x000f220008000800 */
[----:B------:R-:W4:Y:S05]  /*5ad0*/  LDCU UR47, c[0x0][0x38c] ;  /* 0x00007180ff2f77ac */ /* 0x000f2a0008000800 */
[----:B------:R-:W3:Y:S01]  /*5ae0*/  I2F.RP R2, UR44 ;  /* 0x0000002c00027d06 */ /* 0x000ee20008209400 */
[----:B------:R-:W-:-:S02]  /*5af0*/  UISETP.NE.AND.EX UP6, UPT, UR5, URZ, UPT, UP0 ;  /* 0x000000ff0500728c */ /* 0x000fc4000bfc5300 */
[----:B------:R-:W-:Y:S02]  /*5b00*/  UIADD3 UR63, UPT, UPT, UR42, 0x1b8, URZ ;  /* 0x000001b82a3f7890 */ /* 0x000fe4000fffe0ff */
[----:B------:R-:W-:-:S03]  /*5b10*/  UIADD3 UR46, UPT, UPT, UR42, 0x1a0, URZ ;  /* 0x000001a02a2e7890 */ /* 0x000fc6000fffe0ff */
[----:B--2---:R-:W2:Y:S01]  /*5b20*/  MUFU.RCP R0, R0 ;  /* 0x0000000000007308 */ /* 0x004ea20000001000 */
[----:B------:R-:W-:Y:S02]  /*5b30*/  UIADD3 UR33, UPT, UPT, UR42, 0x1a8, URZ ;  /* 0x000001a82a217890 */ /* 0x000fe4000fffe0ff */
[----:B------:R-:W-:Y:S02]  /*5b40*/  UIADD3 UR25, UPT, UPT, UR42, 0x1b0, URZ ;  /* 0x000001b02a197890 */ /* 0x000fe4000fffe0ff */
[----:B------:R-:W-:Y:S02]  /*5b50*/  UPRMT UR63, UR10, 0x654, UR63 ;  /* 0x000006540a3f7896 */ /* 0x000fe4000800003f */
[----:B------:R-:W-:Y:S01]  /*5b60*/  UPRMT UR66, UR10, 0x654, UR46 ;  /* 0x000006540a427896 */ /* 0x000fe2000800002e */
[----:B---3--:R-:W3:Y:S01]  /*5b70*/  MUFU.RCP R2, R2 ;  /* 0x0000000200027308 */ /* 0x008ee20000001000 */
[----:B------:R-:W-:Y:S02]  /*5b80*/  UPRMT UR65, UR10, 0x654, UR33 ;  /* 0x000006540a417896 */ /* 0x000fe40008000021 */
[----:B------:R-:W-:-:S02]  /*5b90*/  UPRMT UR64, UR10, 0x654, UR25 ;  /* 0x000006540a407896 */ /* 0x000fc40008000019 */
[----:B------:R-:W-:Y:S02]  /*5ba0*/  UIMAD.WIDE.U32 UR12, UR51, UR56, URZ ;  /* 0x00000038330c72a5 */ /* 0x000fe4000f8e00ff */
[----:B------:R-:W-:Y:S01]  /*5bb0*/  UIMAD.WIDE.U32 UR14, UR50, UR59, URZ ;  /* 0x0000003b320e72a5 */ /* 0x000fe2000f8e00ff */
[----:B--2---:R-:W-:Y:S01]  /*5bc0*/  VIADD R0, R0, 0xffffffe ;  /* 0x0ffffffe00007836 */ /* 0x004fe20000000000 */
[----:B------:R-:W-:Y:S01]  /*5bd0*/  UMOV UR8, URZ ;  /* 0x000000ff00087c82 */ /* 0x000fe20008000000 */
[----:B------:R-:W-:Y:S02]  /*5be0*/  UISETP.NE.AND UP0, UPT, UR39, 0x1, UPT ;  /* 0x000000012700788c */ /* 0x000fe4000bf05270 */
[----:B------:R-:W-:Y:S02]  /*5bf0*/  UISETP.NE.U32.AND UP0, UPT, UR48, URZ, UPT ;  /* 0x000000ff3000728c */ /* 0x000fe4000bf05070 */
[----:B------:R-:W2:Y:S01]  /*5c00*/  F2I.FTZ.U32.TRUNC.NTZ R0, R0 ;  /* 0x0000000000007305 */ /* 0x000ea2000021f000 */
[----:B------:R-:W-:Y:S01]  /*5c10*/  UIADD3 UR61, UPT, UPT, UR42, 0x1f8, URZ ;  /* 0x000001f82a3d7890 */ /* 0x000fe2000fffe0ff */
[----:B---3--:R-:W-:Y:S01]  /*5c20*/  VIADD R2, R2, 0xffffffe ;  /* 0x0ffffffe02027836 */ /* 0x008fe20000000000 */
[----:B------:R-:W-:-:S02]  /*5c30*/  UISETP.GE.AND UP3, UPT, UR39, 0x1, UPT ;  /* 0x000000012700788c */ /* 0x000fc4000bf66270 */
[----:B------:R-:W-:Y:S01]  /*5c40*/  UISETP.NE.AND.EX UP4, UPT, UR49, URZ, UPT, UP0 ;  /* 0x000000ff3100728c */ /* 0x000fe2000bf85300 */
[----:B------:R-:W-:Y:S02]  /*5c50*/  UMOV UR60, UR13 ;  /* 0x0000000d003c7c82 */ /* 0x000fe40008000000 */
[----:B------:R-:W3:Y:S01]  /*5c60*/  F2I.FTZ.U32.TRUNC.NTZ R2, R2 ;  /* 0x0000000200027305 */ /* 0x000ee2000021f000 */
[----:B------:R-:W-:Y:S01]  /*5c70*/  UMOV UR55, UR15 ;  /* 0x0000000f00377c82 */ /* 0x000fe20008000000 */
[----:B-1----:R-:W-:Y:S02]  /*5c80*/  UISETP.NE.AND UP3, UPT, UR31, 0x1, UPT ;  /* 0x000000011f00788c */ /* 0x002fe4000bf65270 */
[----:B------:R-:W-:Y:S02]  /*5c90*/  UISETP.NE.AND UP0, UPT, UR58, 0x1, UPT ;  /* 0x000000013a00788c */ /* 0x000fe4000bf05270 */
[----:B------:R-:W-:Y:S01]  /*5ca0*/  UISETP.NE.AND UP5, UPT, UR68, URZ, UPT ;  /* 0x000000ff4400728c */ /* 0x000fe2000bfa5270 */
[----:B--2---:R-:W-:Y:S01]  /*5cb0*/  R2UR UR7, R0 ;  /* 0x00000000000772ca */ /* 0x004fe200000e0000 */
[----:B------:R-:W-:Y:S01]  /*5cc0*/  UPLOP3.LUT UP2, UPT, UPT, UPT, UPT, 0x40, 0x4 ;  /* 0x000000000004789c */ /* 0x000fe20003f4e870 */
[----:B------:R-:W-:Y:S01]  /*5cd0*/  IABS R0, R3 ;  /* 0x0000000300007213 */ /* 0x000fe20000000000 */
[----:B------:R-:W1:Y:S04]  /*5ce0*/  LDCU.64 UR40, c[0x0][0xc28] ;  /* 0x00018500ff2877ac */ /* 0x000e680008000a00 */
[----:B------:R-:W-:Y:S01]  /*5cf0*/  IMAD.MOV R0, RZ, RZ, -R0 ;  /* 0x000000ffff007224 */ /* 0x000fe200078e0a00 */
[----:B---3--:R-:W-:Y:S01]  /*5d00*/  R2UR UR9, R2 ;  /* 0x00000000020972ca */ /* 0x008fe200000e0000 */
[----:B------:R-:W-:Y:S01]  /*5d10*/  IMAD.MOV.U32 R2, RZ, RZ, 0x1000 ;  /* 0x00001000ff027424 */ /* 0x000fe200078e00ff */
[----:B------:R-:W-:-:S02]  /*5d20*/  UPRMT UR61, URZ, 0x654, UR61 ;  /* 0x00000654ff3d7896 */ /* 0x000fc4000800003d */
[----:B------:R-:W-:Y:S01]  /*5d30*/  R2UR UR62, R0 ;  /* 0x00000000003e72ca */ /* 0x000fe200000e0000 */
[----:B------:R-:W-:Y:S02]  /*5d40*/  UIADD3 UR5, UPT, UPT, URZ, -UR7, URZ ;  /* 0x80000007ff057290 */ /* 0x000fe4000fffe0ff */
[----:B------:R-:W-:Y:S02]  /*5d50*/  USHF.R.U32.HI UR60, URZ, UR57, UR60 ;  /* 0x00000039ff3c7299 */ /* 0x000fe4000801163c */
[----:B------:R-:W-:Y:S02]  /*5d60*/  UIMAD UR5, UR5, UR43, URZ ;  /* 0x0000002b050572a4 */ /* 0x000fe4000f8e02ff */
[----:B------:R-:W-:Y:S02]  /*5d70*/  USHF.R.U32.HI UR55, URZ, UR69, UR55 ;  /* 0x00000045ff377299 */ /* 0x000fe40008011637 */
[----:B------:R-:W-:Y:S02]  /*5d80*/  UIADD3 UR6, UPT, UPT, URZ, -UR9, URZ ;  /* 0x80000009ff067290 */ /* 0x000fe4000fffe0ff */
[----:B----4-:R-:W-:-:S02]  /*5d90*/  UISETP.NE.AND UP3, UPT, UR4, 0x1, UPT ;  /* 0x000000010400788c */ /* 0x010fc4000bf65270 */
[----:B------:R-:W-:Y:S02]  /*5da0*/  UIMAD UR10, UR6, UR44, URZ ;  /* 0x0000002c060a72a4 */ /* 0x000fe4000f8e02ff */
[----:B------:R-:W-:Y:S01]  /*5db0*/  UISETP.NE.AND UP0, UPT, UR47, URZ, UPT ;  /* 0x000000ff2f00728c */ /* 0x000fe2000bf05270 */
[----:B------:R-:W-:Y:S01]  /*5dc0*/  UMOV UR6, URZ ;  /* 0x000000ff00067c82 */ /* 0x000fe20008000000 */
[----:B------:R-:W-:Y:S02]  /*5dd0*/  UIMAD.WIDE.U32 UR8, UR9, UR10, UR8 ;  /* 0x0000000a090872a5 */ /* 0x000fe4000f8e0008 */
[----:B------:R-:W-:Y:S02]  /*5de0*/  UIMAD.WIDE.U32 UR6, UR7, UR5, UR6 ;  /* 0x00000005070672a5 */ /* 0x000fe4000f8e0006 */
[----:B------:R-:W-:-:S03]  /*5df0*/  UISETP.NE.AND UP5, UPT, UR45, URZ, UPT ;  /* 0x000000ff2d00728c */ /* 0x000fc6000bfa5270 */
[----:B------:R-:W-:Y:S02]  /*5e00*/  UMOV UR54, UR9 ;  /* 0x0000000900367c82 */ /* 0x000fe40008000000 */
[----:B-1----:R-:W-:-:S06]  /*5e10*/  UMOV UR53, UR7 ;  /* 0x0000000700357c82 */ /* 0x002fcc0008000000 */
.L_x_112:
[----:B------:R-:W-:Y:S04]  /*5e20*/  SHF.L.U32 R3, R9, 0x1f, RZ ;  /* 0x0000001f09037819 */ /* 0x000fe800000006ff */
[----:B------:R-:W1:Y:S02]  /*5e30*/  SYNCS.PHASECHK.TRANS64.TRYWAIT P0, [UR42+0x1f0], R3 ;  /* 0x0001f003ff0075a7 */ /* 0x000e64000800112a */
[----:B-12---:R-:W-:Y:S05]  /*5e40*/  @!P0 BRA `(.L_x_102) ;  /* 0x0000005c00f08947 */ /* 0x006fea0003800000 */
.L_x_235:
[----:B------:R-:W2:Y:S01]  /*5e50*/  LDS.128 R4, [UR42+0x230] ;  /* 0x0002302aff047984 */ /* 0x000ea20008000c00 */
[----:B------:R-:W-:Y:S01]  /*5e60*/  @!PT LDS RZ, [RZ] ;  /* 0x00000000fffff984 */ /* 0x000fe20000000800 */
[----:B------:R-:W-:Y:S01]  /*5e70*/  @!PT LDS RZ, [RZ] ;  /* 0x00000000fffff984 */ /* 0x000fe20000000800 */
[----:B------:R-:W-:Y:S01]  /*5e80*/  @!PT LDS RZ, [RZ] ;  /* 0x00000000fffff984 */ /* 0x000fe20000000800 */
[----:B------:R-:W-:Y:S01]  /*5e90*/  @!PT LDS RZ, [RZ] ;  /* 0x00000000fffff984 */ /* 0x000fe20000000800 */
[----:B------:R3:W-:Y:S06]  /*5ea0*/  MEMBAR.ALL.CTA ;  /* 0x0000000000007992 */ /* 0x0007ec0000008000 */
[----:B---3--:R-:W3:Y:S02]  /*5eb0*/  FENCE.VIEW.ASYNC.S ;  /* 0x00000000000073c6 */ /* 0x008ee40000000000 */
[----:B---3--:R-:W-:Y:S01]  /*5ec0*/  SYNCS.ARRIVE.TRANS64.RED.A1T0 RZ, [UR61], RZ ;  /* 0x000000ffffff79a7 */ /* 0x008fe2000810043d */
[----:B--2---:R-:W-:Y:S11]  /*5ed0*/  LOP3.LUT P0, RZ, R6, 0x1, RZ, 0xc0, !PT ;  /* 0x0000000106ff7812 */ /* 0x004ff6000780c0ff */
[----:B------:R-:W-:Y:S02]  /*5ee0*/  @!UPT UIADD3 URZ, UPT, UPT, URZ, URZ, URZ ;  /* 0x000000fffffff290 */ /* 0x000fe4000fffe0ff */
[----:B------:R-:W-:Y:S01]  /*5ef0*/  VOTEU.ANY UP0, P0 ;  /* 0x0000000000ff7886 */ /* 0x000fe20000000100 */
[----:B------:R-:W-:Y:S11]  /*5f00*/  PLOP3.LUT P0, PT, PT, PT, UP0, 0x80, 0x8 ;  /* 0x000000000008781c */ /* 0x000ff60003f0f008 */
[----:B------:R-:W-:Y:S02]  /*5f10*/  @!UPT UIADD3 URZ, UPT, UPT, URZ, URZ, URZ ;  /* 0x000000fffffff290 */ /* 0x000fe4000fffe0ff */
[----:B-1----:R-:W-:Y:S02]  /*5f20*/  @P0 MOV R3, R4 ;  /* 0x0000000400030202 */ /* 0x002fe40000000f00 */
[----:B------:R-:W-:Y:S02]  /*5f30*/  @P0 LOP3.LUT R0, R5, 0xffff, RZ, 0xc0, !PT ;  /* 0x0000ffff05000812 */ /* 0x000fe400078ec0ff */
[----:B------:R-:W-:Y:S02]  /*5f40*/  @P0 R2UR UR5, R3 ;  /* 0x00000000030502ca */ /* 0x000fe400000e0000 */
[----:B------:R-:W-:Y:S11]  /*5f50*/  @P0 R2UR UR4, R0 ;  /* 0x00000000000402ca */ /* 0x000ff600000e0000 */
[----:B------:R-:W-:Y:S02]  /*5f60*/  @UP0 UMOV UR23, UR5 ;  /* 0x0000000500170c82 */ /* 0x000fe40008000000 */
[----:B------:R-:W-:Y:S01]  /*5f70*/  @UP0 UMOV UR15, UR4 ;  /* 0x00000004000f0c82 */ /* 0x000fe20008000000 */
[----:B------:R-:W-:Y:S09]  /*5f80*/  UISETP.GE.AND UP0, UPT, UR39, 0x1, UPT ;  /* 0x000000012700788c */ /* 0x000ff2000bf06270 */
[----:B------:R-:W-:Y:S05]  /*5f90*/  BRA.U !UP0, `(.L_x_103) ;  /* 0x0000000108c07547 */ /* 0x000fea000b800000 */
[----:B------:R-:W-:Y:S02]  /*5fa0*/  UIMAD.WIDE.U32 UR8, UR15, UR59, URZ ;  /* 0x0000003b0f0872a5 */ /* 0x000fe4000f8e00ff */
[----:B------:R-:W-:Y:S02]  /*5fb0*/  UP2UR UR14, UPR, URZ, 0x4 ;  /* 0x00000004ff0e7883 */ /* 0x000fe40008000000 */
[----:B------:R-:W-:Y:S02]  /*5fc0*/  UISETP.NE.AND UP2, UPT, UR58, 0x1, UPT ;  /* 0x000000013a00788c */ /* 0x000fe4000bf45270 */
[----:B------:R-:W-:Y:S02]  /*5fd0*/  UIMAD.WIDE.U32 UR10, UR23, UR56, URZ ;  /* 0x00000038170a72a5 */ /* 0x000fe4000f8e00ff */
[----:B------:R-:W-:Y:S02]  /*5fe0*/  USEL UR4, UR50, UR55, !UP2 ;  /* 0x0000003732047287 */ /* 0x000fe4000d000000 */
[----:B------:R-:W-:Y:S02]  /*5ff0*/  UISETP.NE.AND UP0, UPT, UR31, 0x1, UPT ;  /* 0x000000011f00788c */ /* 0x000fe4000bf05270 */
[----:B------:R-:W-:Y:S02]  /*6000*/  UP2UR UR19, UPR, URZ, 0x2 ;  /* 0x00000002ff137883 */ /* 0x000fe40008000000 */
[----:B------:R-:W-:Y:S02]  /*6010*/  UISETP.NE.AND UP1, UPT, UR39, 0x1, UPT ;  /* 0x000000012700788c */ /* 0x000fe4000bf25270 */
[----:B------:R-:W-:Y:S02]  /*6020*/  UIMAD.WIDE.U32 UR12, UR4, UR40, URZ ;  /* 0x00000028040c72a5 */ /* 0x000fe4000f8e00ff */
[----:B------:R-:W-:Y:S01]  /*6030*/  USEL UR7, UR51, UR60, !UP0 ;  /* 0x0000003c33077287 */ /* 0x000fe2000c000000 */
[----:B------:R-:W-:Y:S02]  /*6040*/  UMOV UR5, UR9 ;  /* 0x0000000900057c82 */ /* 0x000fe40008000000 */
[----:B------:R-:W-:Y:S02]  /*6050*/  USHF.R.U32.HI UR6, URZ, UR69, UR5 ;  /* 0x00000045ff067299 */ /* 0x000fe40008011605 */
[----:B------:R-:W-:Y:S02]  /*6060*/  UIMAD.WIDE.U32 UR16, UR7, UR40, URZ ;  /* 0x00000028071072a5 */ /* 0x000fe4000f8e00ff */
[----:B------:R-:W-:Y:S02]  /*6070*/  USEL UR6, UR15, UR6, !UP2 ;  /* 0x000000060f067287 */ /* 0x000fe4000d000000 */
[----:B------:R-:W-:Y:S01]  /*6080*/  UISETP.NE.AND UP2, UPT, UR14, URZ, UPT ;  /* 0x000000ff0e00728c */ /* 0x000fe2000bf45270 */
[----:B------:R-:W-:Y:S01]  /*6090*/  UMOV UR5, UR11 ;  /* 0x0000000b00057c82 */ /* 0x000fe20008000000 */
[----:B------:R-:W-:Y:S02]  /*60a0*/  UIMAD.WIDE.U32 UR10, UR6, UR40, URZ ;  /* 0x00000028060a72a5 */ /* 0x000fe4000f8e00ff */
[----:B------:R-:W-:Y:S03]  /*60b0*/  USHF.R.U32.HI UR8, URZ, UR57, UR5 ;  /* 0x00000039ff087299 */ /* 0x000fe60008011605 */
[----:B------:R-:W-:Y:S02]  /*60c0*/  UMOV UR5, UR13 ;  /* 0x0000000d00057c82 */ /* 0x000fe40008000000 */
[----:B------:R-:W-:Y:S03]  /*60d0*/  @UP1 USHF.R.U32.HI UR4, URZ, UR41, UR5 ;  /* 0x00000029ff041299 */ /* 0x000fe60008011605 */
[----:B------:R-:W-:Y:S01]  /*60e0*/  UMOV UR5, UR17 ;  /* 0x0000001100057c82 */ /* 0x000fe20008000000 */
[----:B------:R-:W-:Y:S02]  /*60f0*/  UIMAD UR4, UR39, UR4, URZ ;  /* 0x00000004270472a4 */ /* 0x000fe4000f8e02ff */
[----:B------:R-:W-:Y:S02]  /*6100*/  @UP1 USHF.R.U32.HI UR7, URZ, UR41, UR5 ;  /* 0x00000029ff071299 */ /* 0x000fe40008011605 */
[----:B------:R-:W-:Y:S02]  /*6110*/  USEL UR5, UR23, UR8, !UP0 ;  /* 0x0000000817057287 */ /* 0x000fe4000c000000 */
[----:B------:R-:W-:Y:S02]  /*6120*/  UIMAD UR8, UR39, UR7, URZ ;  /* 0x00000007270872a4 */ /* 0x000fe4000f8e02ff */
[----:B------:R-:W-:Y:S03]  /*6130*/  UISETP.GE.AND UP0, UPT, UR6, UR4, UPT ;  /* 0x000000040600728c */ /* 0x000fe6000bf06270 */
[----:B------:R-:W-:Y:S01]  /*6140*/  UMOV UR4, UR11 ;  /* 0x0000000b00047c82 */ /* 0x000fe20008000000 */
[----:B------:R-:W-:Y:S02]  /*6150*/  UISETP.GE.OR UP0, UPT, UR5, UR8, UP0 ;  /* 0x000000080500728c */ /* 0x000fe40008706670 */
[----:B------:R-:W-:Y:S02]  /*6160*/  USHF.R.U32.HI UR4, URZ, UR41, UR4 ;  /* 0x00000029ff047299 */ /* 0x000fe40008011604 */
[----:B------:R-:W-:Y:S02]  /*6170*/  UIMAD.WIDE.U32 UR8, UR5, UR40, URZ ;  /* 0x00000028050872a5 */ /* 0x000fe4000f8e00ff */
[----:B------:R-:W-:Y:S04]  /*6180*/  USEL UR10, UR6, UR4, !UP1 ;  /* 0x00000004060a7287 */ /* 0x000fe8000c800000 */
[----:B------:R-:W-:Y:S01]  /*6190*/  UIADD3 UR11, UPT, UPT, -UR10, URZ, URZ ;  /* 0x000000ff0a0b7290 */ /* 0x000fe2000fffe1ff */
[----:B------:R-:W-:Y:S02]  /*61a0*/  @!UP0 UMOV UR4, UR9 ;  /* 0x0000000900048c82 */ /* 0x000fe40008000000 */
[----:B------:R-:W-:Y:S02]  /*61b0*/  @!UP0 USHF.R.U32.HI UR4, URZ, UR41, UR4 ;  /* 0x00000029ff048299 */ /* 0x000fe40008011604 */
[----:B------:R-:W-:Y:S02]  /*61c0*/  UIMAD UR8, UR39, UR11, UR6 ;  /* 0x0000000b270872a4 */ /* 0x000fe4000f8e0206 */
[----:B------:R-:W-:Y:S02]  /*61d0*/  @!UP0 USEL UR4, UR5, UR4, !UP1 ;  /* 0x0000000405048287 */ /* 0x000fe4000c800000 */
[----:B------:R-:W-:Y:S02]  /*61e0*/  UISETP.NE.AND UP1, UPT, UR19, URZ, UPT ;  /* 0x000000ff1300728c */ /* 0x000fe4000bf25270 */
[----:B------:R-:W-:Y:S02]  /*61f0*/  @!UP0 UIMAD UR7, UR7, UR8, UR4 ;  /* 0x00000008070782a4 */ /* 0x000fe4000f8e0204 */
[----:B------:R-:W-:Y:S02]  /*6200*/  @!UP0 UIADD3 UR9, UPT, UPT, UR10, -UR4, URZ ;  /* 0x800000040a098290 */ /* 0x000fe4000fffe0ff */
[----:B------:R-:W-:Y:S02]  /*6210*/  UIADD3 UR8, UPT, UPT, -UR6, URZ, URZ ;  /* 0x000000ff06087290 */ /* 0x000fe4000fffe1ff */
[----:B------:R-:W-:Y:S02]  /*6220*/  UIADD3 UR4, UPT, UPT, -UR5, URZ, URZ ;  /* 0x000000ff05047290 */ /* 0x000fe4000fffe1ff */
[----:B------:R-:W-:Y:S03]  /*6230*/  @!UP0 UIMAD UR6, UR9, UR39, UR5 ;  /* 0x00000027090682a4 */ /* 0x000fe6000f8e0205 */
[----:B------:R-:W-:Y:S01]  /*6240*/  @!UP0 UMOV UR5, UR7 ;  /* 0x0000000700058c82 */ /* 0x000fe20008000000 */
[----:B------:R-:W-:Y:S02]  /*6250*/  UIMAD UR7, UR31, UR4, UR23 ;  /* 0x000000041f0772a4 */ /* 0x000fe4000f8e0217 */
[----:B------:R-:W-:Y:S02]  /*6260*/  UIMAD UR4, UR58, UR8, UR15 ;  /* 0x000000083a0472a4 */ /* 0x000fe4000f8e020f */
[----:B------:R-:W-:Y:S02]  /*6270*/  UIMAD UR23, UR5, UR31, UR7 ;  /* 0x0000001f051772a4 */ /* 0x000fe4000f8e0207 */
[----:B------:R-:W-:Y:S11]  /*6280*/  UIMAD UR15, UR6, UR58, UR4 ;  /* 0x0000003a060f72a4 */ /* 0x000ff6000f8e0204 */
[----:B------:R-:W-:Y:S01]  /*6290*/  @!UPT UIADD3 URZ, UPT, UPT, URZ, URZ, URZ ;  /* 0x000000fffffff290 */ /* 0x000fe2000fffe0ff */
.L_x_103:
[----:B------:R-:W1:Y:S01]  /*62a0*/  @!UP3 LDCU.128 UR8, c[0x0][0xc10] ;  /* 0x00018200ff08b7ac */ /* 0x000e620008000c00 */
[----:B------:R-:W-:Y:S04]  /*62b0*/  MOV R0, UR18 ;  /* 0x0000001200007c02 */ /* 0x000fe80008000f00 */
[----:B------:R-:W-:Y:S01]  /*62c0*/  IABS R0, R0 ;  /* 0x0000000000007213 */ /* 0x000fe20000000000 */
[----:B------:R-:W2:Y:S01]  /*62d0*/  @!UP3 LDCU UR5, c[0x0][0xc0c] ;  /* 0x00018180ff05b7ac */ /* 0x000ea20008000800 */
[----:B-1----:R-:W-:Y:S07]  /*62e0*/  UIMAD.WIDE.U32 UR6, UR23, UR8, URZ ;  /* 0x00000008170672a5 */ /* 0x002fee000f8e00ff */
[----:B------:R-:W-:Y:S01]  /*62f0*/  @!UP3 UMOV UR4, UR7 ;  /* 0x000000070004bc82 */ /* 0x000fe20008000000 */
[----:B--2---:R-:W-:Y:S02]  /*6300*/  @!UP3 UISETP.NE.AND UP0, UPT, UR5, 0x1, UPT ;  /* 0x000000010500b88c */ /* 0x004fe4000bf05270 */
[----:B------:R-:W-:Y:S02]  /*6310*/  @!UP3 USHF.R.U32.HI UR4, URZ, UR9, UR4 ;  /* 0x00000009ff04b299 */ /* 0x000fe40008011604 */
[----:B------:R-:W-:Y:S02]  /*6320*/  UIMAD.WIDE.U32 UR6, UR15, UR11, URZ ;  /* 0x0000000b0f0672a5 */ /* 0x000fe4000f8e00ff */
[----:B------:R-:W-:Y:S02]  /*6330*/  @!UP3 USEL UR8, UR23, UR4, !UP0 ;  /* 0x000000041708b287 */ /* 0x000fe4000c000000 */
[----:B------:R-:W-:Y:S03]  /*6340*/  @!UP3 UISETP.NE.AND UP0, UPT, UR10, 0x1, UPT ;  /* 0x000000010a00b88c */ /* 0x000fe6000bf05270 */
[----:B------:R-:W-:Y:S02]  /*6350*/  @!UP3 UMOV UR6, UR7 ;  /* 0x000000070006bc82 */ /* 0x000fe40008000000 */
[----:B------:R-:W1:Y:S02]  /*6360*/  @!UP3 LDCU UR4, c[0x0][0xc20] ;  /* 0x00018400ff04b7ac */ /* 0x000e640008000800 */
[----:B-1----:R-:W-:Y:S04]  /*6370*/  @!UP3 USHF.R.U32.HI UR6, URZ, UR4, UR6 ;  /* 0x00000004ff06b299 */ /* 0x002fe80008011606 */
[----:B------:R-:W-:Y:S04]  /*6380*/  @!UP3 USEL UR6, UR15, UR6, !UP0 ;  /* 0x000000060f06b287 */ /* 0x000fe8000c000000 */
[----:B------:R-:W-:Y:S02]  /*6390*/  @!UP3 UIADD3 UR4, UPT, UPT, -UR8, UR6, URZ ;  /* 0x000000060804b290 */ /* 0x000fe4000fffe1ff */
[----:B------:R-:W-:Y:S02]  /*63a0*/  @!UP3 UIADD3 UR6, UPT, UPT, UR8, -UR6, URZ ;  /* 0x800000060806b290 */ /* 0x000fe4000fffe0ff */
[----:B------:R-:W-:Y:S02]  /*63b0*/  @!UP3 UIMAD UR23, UR4, UR5, UR23 ;  /* 0x000000050417b2a4 */ /* 0x000fe4000f8e0217 */
[----:B------:R-:W-:Y:S01]  /*63c0*/  @!UP3 UIMAD UR15, UR6, UR10, UR15 ;  /* 0x0000000a060fb2a4 */ /* 0x000fe2000f8e020f */
[----:B------:R-:W-:Y:S11]  /*63d0*/  BRA.U UP2, `(.L_x_104) ;  /* 0x0000000102107547 */ /* 0x000ff6000b800000 */
[----:B------:R-:W-:Y:S04]  /*63e0*/  MOV R8, UR67 ;  /* 0x0000004300087c02 */ /* 0x000fe80008000f00 */
[----:B------:R-:W-:Y:S04]  /*63f0*/  SHF.L.U32 R8, R8, 0x1f, RZ ;  /* 0x0000001f08087819 */ /* 0x000fe800000006ff */
[----:B------:R-:W1:Y:S02]  /*6400*/  SYNCS.PHASECHK.TRANS64.TRYWAIT P1, [UR42+0x1e8], R8 ;  /* 0x0001e808ff0075a7 */ /* 0x000e64000802112a */
[----:B-1----:R-:W-:Y:S05]  /*6410*/  @!P1 BRA `(.L_x_105) ;  /* 0x0000005800949947 */ /* 0x002fea0003800000 */
.L_x_104:
[----:B------:R-:W-:Y:S01]  /*6420*/  UISETP.NE.AND UP2, UPT, UR68, URZ, UPT ;  /* 0x000000ff4400728c */ /* 0x000fe2000bf45270 */
[----:B------:R-:W-:Y:S01]  /*6430*/  R2UR UR4, R0 ;  /* 0x00000000000472ca */ /* 0x000fe200000e0000 */
[----:B------:R-:W-:Y:S01]  /*6440*/  USHF.L.U32 UR11, UR20, 0x6, URZ ;  /* 0x00000006140b7899 */ /* 0x000fe200080006ff */
[----:B-1----:R-:W-:Y:S05]  /*6450*/  IMAD.U32 R8, RZ, RZ, UR47 ;  /* 0x0000002fff087e24 */ /* 0x002fea000f8e00ff */
[----:B------:R-:W-:Y:S04]  /*6460*/  IABS R8, R8 ;  /* 0x0000000800087213 */ /* 0x000fe80000000000 */
[----:B------:R-:W1:Y:S02]  /*6470*/  I2F.RP R12, R8 ;  /* 0x00000008000c7306 */ /* 0x000e640000209400 */
[----:B------:R-:W-:Y:S07]  /*6480*/  UIMAD.WIDE.U32 UR6, UR54, UR4, URZ ;  /* 0x00000004360672a5 */ /* 0x000fee000f8e00ff */
[----:B------:R-:W-:Y:S02]  /*6490*/  UMOV UR12, UR7 ;  /* 0x00000007000c7c82 */ /* 0x000fe40008000000 */
[----:B------:R-:W-:Y:S04]  /*64a0*/  UIMAD UR4, UR12, UR62, UR4 ;  /* 0x0000003e0c0472a4 */ /* 0x000fe8000f8e0204 */
[----:B------:R-:W-:Y:S01]  /*64b0*/  UISETP.GT.U32.AND UP0, UPT, UR44, UR4, UPT ;  /* 0x000000042c00728c */ /* 0x000fe2000bf04070 */
[----:B-1----:R-:W1:Y:S10]  /*64c0*/  MUFU.RCP R12, R12 ;  /* 0x0000000c000c7308 */ /* 0x002e740000001000 */
[----:B------:R-:W-:Y:S02]  /*64d0*/  @!UP0 UIADD3 UR4, UPT, UPT, UR4, -UR44, URZ ;  /* 0x8000002c04048290 */ /* 0x000fe4000fffe0ff */
[----:B------:R-:W-:Y:S02]  /*64e0*/  @!UP0 UIADD3 UR12, UPT, UPT, UR12, 0x1, URZ ;  /* 0x000000010c0c8890 */ /* 0x000fe4000fffe0ff */
[----:B------:R-:W-:Y:S02]  /*64f0*/  UISETP.GE.U32.AND UP0, UPT, UR4, UR44, UPT ;  /* 0x0000002c0400728c */ /* 0x000fe4000bf06070 */
[----:B------:R-:W-:Y:S01]  /*6500*/  ULOP3.LUT UR4, UR18, UR45, URZ, 0x3c, !UPT ;  /* 0x0000002d12047292 */ /* 0x000fe2000f8e3cff */
[----:B-1----:R-:W-:Y:S04]  /*6510*/  VIADD R12, R12, 0xffffffe ;  /* 0x0ffffffe0c0c7836 */ /* 0x002fe80000000000 */
[----:B------:R-:W1:Y:S04]  /*6520*/  F2I.FTZ.U32.TRUNC.NTZ R13, R12 ;  /* 0x0000000c000d7305 */ /* 0x000e68000021f000 */
[----:B------:R-:W-:Y:S02]  /*6530*/  @UP0 UIADD3 UR12, UPT, UPT, UR12, 0x1, URZ ;  /* 0x000000010c0c0890 */ /* 0x000fe4000fffe0ff */
[----:B------:R-:W-:Y:S01]  /*6540*/  UISETP.GE.AND UP0, UPT, UR4, URZ, UPT ;  /* 0x000000ff0400728c */ /* 0x000fe2000bf06270 */
[----:B-1----:R-:W-:Y:S01]  /*6550*/  IADD3 R3, PT, PT, RZ, -R13, RZ ;  /* 0x8000000dff037210 */ /* 0x002fe20007ffe0ff */
[----:B------:R-:W-:Y:S09]  /*6560*/  IMAD.MOV.U32 R12, RZ, RZ, RZ ;  /* 0x000000ffff0c7224 */ /* 0x000ff200078e00ff */
[----:B------:R-:W-:Y:S02]  /*6570*/  @!UP0 UIADD3 UR12, UPT, UPT, -UR12, URZ, URZ ;  /* 0x000000ff0c0c8290 */ /* 0x000fe4000fffe1ff */
[----:B------:R-:W-:Y:S01]  /*6580*/  @!UP5 ULOP3.LUT UR12, URZ, UR45, URZ, 0x33, !UPT ;  /* 0x0000002dff0cd292 */ /* 0x000fe2000f8e33ff */
[----:B------:R-:W-:Y:S04]  /*6590*/  IMAD R3, R3, R8, RZ ;  /* 0x0000000803037224 */ /* 0x000fe800078e02ff */
[----:B------:R-:W-:Y:S04]  /*65a0*/  IMAD.HI.U32 R13, R13, R3, R12 ;  /* 0x000000030d0d7227 */ /* 0x000fe800078e000c */
[----:B------:R-:W-:Y:S05]  /*65b0*/  IMAD.U32 R0, RZ, RZ, UR12 ;  /* 0x0000000cff007e24 */ /* 0x000fea000f8e00ff */
[----:B------:R-:W-:Y:S04]  /*65c0*/  IABS R0, R0 ;  /* 0x0000000000007213 */ /* 0x000fe80000000000 */
[----:B------:R-:W-:Y:S11]  /*65d0*/  R2UR UR4, R0 ;  /* 0x00000000000472ca */ /* 0x000ff600000e0000 */
[----:B------:R-:W-:Y:S02]  /*65e0*/  @!UPT UIADD3 URZ, UPT, UPT, URZ, URZ, URZ ;  /* 0x000000fffffff290 */ /* 0x000fe4000fffe0ff */
[----:B------:R-:W-:Y:S07]  /*65f0*/  UIMAD.WIDE.U32 UR6, UR53, UR4, URZ ;  /* 0x00000004350672a5 */ /* 0x000fee000f8e00ff */
[----:B------:R-:W-:Y:S02]  /*6600*/  UMOV UR13, UR7 ;  /* 0x00000007000d7c82 */ /* 0x000fe40008000000 */
[----:B------:R-:W-:Y:S04]  /*6610*/  UIADD3 UR5, UPT, UPT, -UR13, URZ, URZ ;  /* 0x000000ff0d057290 */ /* 0x000fe8000fffe1ff */
[----:B------:R-:W-:Y:S04]  /*6620*/  UIMAD UR4, UR43, UR5, UR4 ;  /* 0x000000052b0472a4 */ /* 0x000fe8000f8e0204 */
[----:B------:R-:W-:Y:S11]  /*6630*/  UISETP.GT.U32.AND UP0, UPT, UR43, UR4, UPT ;  /* 0x000000042b00728c */ /* 0x000ff6000bf04070 */
[----:B------:R-:W-:Y:S02]  /*6640*/  @!UP0 UIADD3 UR4, UPT, UPT, UR4, -UR43, URZ ;  /* 0x8000002b04048290 */ /* 0x000fe4000fffe0ff */
[----:B------:R-:W-:Y:S02]  /*6650*/  @!UP0 UIADD3 UR13, UPT, UPT, UR13, 0x1, URZ ;  /* 0x000000010d0d8890 */ /* 0x000fe4000fffe0ff */
[----:B------:R-:W-:Y:S02]  /*6660*/  UISETP.GE.U32.AND UP0, UPT, UR4, UR43, UPT ;  /* 0x0000002b0400728c */ /* 0x000fe4000bf06070 */
[----:B------:R-:W-:Y:S09]  /*6670*/  ULOP3.LUT UR4, UR12, UR68, URZ, 0x3c, !UPT ;  /* 0x000000440c047292 */ /* 0x000ff2000f8e3cff */
[----:B------:R-:W-:Y:S02]  /*6680*/  @UP0 UIADD3 UR13, UPT, UPT, UR13, 0x1, URZ ;  /* 0x000000010d0d0890 */ /* 0x000fe4000fffe0ff */
[----:B------:R-:W-:Y:S11]  /*6690*/  UISETP.GE.AND UP0, UPT, UR4, URZ, UPT ;  /* 0x000000ff0400728c */ /* 0x000ff6000bf06270 */
[----:B------:R-:W-:Y:S02]  /*66a0*/  @!UP0 UIADD3 UR13, UPT, UPT, -UR13, URZ, URZ ;  /* 0x000000ff0d0d8290 */ /* 0x000fe4000fffe1ff */
[----:B------:R-:W-:Y:S02]  /*66b0*/  @!UP2 ULOP3.LUT UR13, URZ, UR68, URZ, 0x33, !UPT ;  /* 0x00000044ff0da292 */ /* 0x000fe4000f8e33ff */
[----:B------:R-:W-:Y:S02]  /*66c0*/  UISETP.NE.AND UP2, UPT, UR47, URZ, UPT ;  /* 0x000000ff2f00728c */ /* 0x000fe4000bf45270 */
[----:B------:R-:W-:Y:S02]  /*66d0*/  ULOP3.LUT UR4, UR13, UR47, URZ, 0x3c, !UPT ;  /* 0x0000002f0d047292 */ /* 0x000fe4000f8e3cff */
[----:B------:R-:W-:Y:S01]  /*66e0*/  UIADD3 UR5, UPT, UPT, -UR13, URZ, URZ ;  /* 0x000000ff0d057290 */ /* 0x000fe2000fffe1ff */
[----:B------:R-:W-:Y:S01]  /*66f0*/  IMAD.U32 R0, RZ, RZ, UR13 ;  /* 0x0000000dff007e24 */ /* 0x000fe2000f8e00ff */
[----:B------:R-:W-:Y:S02]  /*6700*/  UISETP.GE.AND UP0, UPT, UR4, URZ, UPT ;  /* 0x000000ff0400728c */ /* 0x000fe4000bf06270 */
[----:B------:R-:W-:Y:S02]  /*6710*/  UIADD3 UR4, UPT, UPT, -UR12, URZ, URZ ;  /* 0x000000ff0c047290 */ /* 0x000fe4000fffe1ff */
[----:B------:R-:W-:Y:S01]  /*6720*/  IABS R0, R0 ;  /* 0x0000000000007213 */ /* 0x000fe20000000000 */
[----:B------:R-:W-:Y:S02]  /*6730*/  UIMAD UR12, UR68, UR5, UR12 ;  /* 0x00000005440c72a4 */ /* 0x000fe4000f8e020c */
[----:B------:R-:W-:Y:S02]  /*6740*/  UIMAD UR4, UR45, UR4, UR18 ;  /* 0x000000042d0472a4 */ /* 0x000fe4000f8e0212 */
[----:B------:R-:W-:Y:S02]  /*6750*/  IMAD.HI.U32 R13, R13, R0, RZ ;  /* 0x000000000d0d7227 */ /* 0x000fe400078e00ff */
[----:B------:R-:W-:Y:S03]  /*6760*/  USHF.L.U32 UR4, UR4, 0x7, URZ ;  /* 0x0000000704047899 */ /* 0x000fe600080006ff */
[C---:B------:R-:W-:Y:S05]  /*6770*/  IADD3 R3, PT, PT, -R13.reuse, RZ, RZ ;  /* 0x000000ff0d037210 */ /* 0x040fea0007ffe1ff */
[C---:B------:R-:W-:Y:S05]  /*6780*/  IMAD R0, R8.reuse, R3, R0 ;  /* 0x0000000308007224 */ /* 0x040fea00078e0200 */
[----:B------:R-:W-:Y:S11]  /*6790*/  ISETP.GT.U32.AND P1, PT, R8, R0, PT ;  /* 0x000000000800720c */ /* 0x000ff60003f24070 */
[----:B------:R-:W-:Y:S02]  /*67a0*/  @!UPT UIADD3 URZ, UPT, UPT, URZ, URZ, URZ ;  /* 0x000000fffffff290 */ /* 0x000fe4000fffe0ff */
[----:B------:R-:W-:Y:S02]  /*67b0*/  @!P1 IMAD.IADD R0, R0, 0x1, -R8 ;  /* 0x0000000100009824 */ /* 0x000fe400078e0a08 */
[----:B------:R-:W-:Y:S01]  /*67c0*/  @!P1 VIADD R13, R13, 0x1 ;  /* 0x000000010d0d9836 */ /* 0x000fe20000000000 */
[----:B------:R-:W-:Y:S02]  /*67d0*/  ISETP.NE.U32.AND P1, PT, RZ, UR48, PT ;  /* 0x00000030ff007c0c */ /* 0x000fe4000bf25070 */
[----:B------:R-:W-:Y:S02]  /*67e0*/  ISETP.GE.U32.AND P2, PT, R0, R8, PT ;  /* 0x000000080000720c */ /* 0x000fe40003f46070 */
[----:B------:R-:W-:Y:S02]  /*67f0*/  ISETP.NE.AND.EX P1, PT, RZ, UR49, PT, P1 ;  /* 0x00000031ff007c0c */ /* 0x000fe4000bf25310 */
[----:B------:R-:W-:Y:S09]  /*6800*/  SHF.L.U32 R8, R10, 0x1f, RZ ;  /* 0x0000001f0a087819 */ /* 0x000ff200000006ff */
[----:B------:R-:W-:Y:S04]  /*6810*/  @P2 IADD3 R13, PT, PT, R13, 0x1, RZ ;  /* 0x000000010d0d2810 */ /* 0x000fe80007ffe0ff */
[----:B------:R-:W-:Y:S11]  /*6820*/  R2UR UR14, R13 ;  /* 0x000000000d0e72ca */ /* 0x000ff600000e0000 */
[----:B------:R-:W-:Y:S02]  /*6830*/  @!UPT UIADD3 URZ, UPT, UPT, URZ, URZ, URZ ;  /* 0x000000fffffff290 */ /* 0x000fe4000fffe0ff */
[----:B------:R-:W-:Y:S02]  /*6840*/  @!UP0 UIADD3 UR14, UPT, UPT, -UR14, URZ, URZ ;  /* 0x000000ff0e0e8290 */ /* 0x000fe4000fffe1ff */
[----:B------:R-:W-:Y:S04]  /*6850*/  @!UP2 ULOP3.LUT UR14, URZ, UR47, URZ, 0x33, !UPT ;  /* 0x0000002fff0ea292 */ /* 0x000fe8000f8e33ff */
[----:B------:R-:W-:Y:S04]  /*6860*/  UIADD3 UR6, UPT, UPT, -UR14, URZ, URZ ;  /* 0x000000ff0e067290 */ /* 0x000fe8000fffe1ff */
[----:B------:R-:W-:Y:S01]  /*6870*/  UIMAD UR13, UR47, UR6, UR13 ;  /* 0x000000062f0d72a4 */ /* 0x000fe2000f8e020d */
[----:B------:R-:W-:Y:S11]  /*6880*/  BRA.U !UP4, `(.L_x_106) ;  /* 0x000000010c387547 */ /* 0x000ff6000b800000 */
[----:B------:R-:W-:Y:S01]  /*6890*/  UPLOP3.LUT UP1, UPT, UPT, UPT, UP6, 0x80, 0x8 ;  /* 0x000000000008789c */ /* 0x000fe20003f2f060 */
[----:B------:R-:W-:Y:S01]  /*68a0*/  HFMA2 R0, -RZ, RZ, 0, 5.9604644775390625e-08 ;  /* 0x00000001ff007431 */ /* 0x000fe200000001ff */
[----:B------:R-:W1:Y:S01]  /*68b0*/  LDCU.64 UR8, c[0x0][0x358] ;  /* 0x00006b00ff0877ac */ /* 0x000e620008000a00 */
[----:B------:R-:W-:Y:S03]  /*68c0*/  IMAD.MOV.U32 R49, RZ, RZ, 0x1 ;  /* 0x00000001ff317424 */ /* 0x000fe600078e00ff */
[----:B------:R-:W-:Y:S05]  /*68d0*/  PLOP3.LUT P2, PT, PT, PT, UP1, 0x80, 0x8 ;  /* 0x000000000008781c */ /* 0x000fea0003f4f018 */
[----:B------:R-:W2:Y:S01]  /*68e0*/  @UP1 LDCU.64 UR6, c[0x0][0x988] ;  /* 0x00013100ff0617ac */ /* 0x000ea20008000a00 */
[----:B------:R-:W-:Y:S07]  /*68f0*/  @UP1 UIMAD UR5, UR52, UR48, URZ ;  /* 0x00000030340512a4 */ /* 0x000fee000f8e02ff */
[----:B------:R-:W-:Y:S01]  /*6900*/  @!P2 PRMT R49, R0, 0x7610, R49 ;  /* 0x000076100031a816 */ /* 0x000fe20000000031 */
[----:B--2---:R-:W-:Y:S03]  /*6910*/  @UP1 UIMAD.WIDE UR6, UR5, 0x4, UR6 ;  /* 0x00000004050618a5 */ /* 0x004fe6000f8e0206 */
[----:B------:R-:W2:Y:S03]  /*6920*/  @!UP1 LDCU UR5, c[0x0][0x980] ;  /* 0x00013000ff0597ac */ /* 0x000ea60008000800 */
[----:B-----5:R-:W-:Y:S01]  /*6930*/  IMAD.U32 R26, RZ, RZ, UR6 ;  /* 0x00000006ff1a7e24 */ /* 0x020fe2000f8e00ff */
[----:B------:R-:W-:Y:S05]  /*6940*/  MOV R27, UR7 ;  /* 0x00000007001b7c02 */ /* 0x000fea0008000f00 */
[----:B-1----:R1:W5:Y:S02]  /*6950*/  @P2 LDG.E R26, desc[UR8][R26.64] ;  /* 0x000000081a1a2981 */ /* 0x002364000c1e1900 */
[----:B-12---:R-:W-:Y:S07]  /*6960*/  @!P2 IMAD.U32 R26, RZ, RZ, UR5 ;  /* 0x00000005ff1aae24 */ /* 0x006fee000f8e00ff */
.L_x_106:
[----:B-----5:R-:W-:Y:S01]  /*6970*/  @!P1 FSETP.EQ.AND P3, PT, R26, RZ, PT ;  /* 0x000000ff1a00920b */ /* 0x020fe20003f62000 */
[----:B------:R-:W-:Y:S01]  /*6980*/  @!UPT UIADD3 URZ, UPT, UPT, URZ, URZ, URZ ;  /* 0x000000fffffff290 */ /* 0x000fe2000fffe0ff */
[----:B------:R-:W-:Y:S11]  /*6990*/  @!P1 BRA `(.L_x_107) ;  /* 0x0000000000149947 */ /* 0x000ff60003800000 */
[----:B------:R-:W-:Y:S02]  /*69a0*/  LOP3.LUT P1, RZ, R49, 0xff, RZ, 0xc0, !PT ;  /* 0x000000ff31ff7812 */ /* 0x000fe4000782c0ff */
[----:B------:R-:W-:Y:S04]  /*69b0*/  PLOP3.LUT P3, PT, PT, PT, UP1, 0x80, 0x8 ;  /* 0x000000000008781c */ /* 0x000fe80003f6f018 */
[----:B------:R-:W-:Y:S07]  /*69c0*/  PLOP3.LUT P3, PT, P3, PT, PT, 0x8, 0x80 ;  /* 0x000000000080781c */ /* 0x000fee0001f6e170 */
[----:B------:R-:W-:Y:S11]  /*69d0*/  @P1 FSETP.EQ.AND P3, PT, R26, RZ, PT ;  /* 0x000000ff1a00120b */ /* 0x000ff60003f62000 */
[----:B------:R-:W-:Y:S02]  /*69e0*/  @!UPT UIADD3 URZ, UPT, UPT, URZ, URZ, URZ ;  /* 0x000000fffffff290 */ /* 0x000fe4000fffe0ff */
.L_x_107:
[----:B------:R-:W1:Y:S01]  /*69f0*/  SYNCS.PHASECHK.TRANS64.TRYWAIT P1, [UR42+0x1c0], R8 ;  /* 0x0001c008ff0075a7 */ /* 0x000e62000802112a */
[----:B------:R-:W-:Y:S04]  /*6a00*/  ELECT P2, URZ, PT ;  /* 0x0000000000ff782f */ /* 0x000fe80003840000 */
[----:B------:R-:W-:Y:S01]  /*6a10*/  PLOP3.LUT P2, PT, P3, P2, PT, 0xf2, 0x2f ;  /* 0x00000000002f781c */ /* 0x000fe20001f45e72 */
[----:B------:R-:W-:Y:S01]  /*6a20*/  @!UPT UIADD3 URZ, UPT, UPT, URZ, URZ, URZ ;  /* 0x000000fffffff290 */ /* 0x000fe2000fffe0ff */
[----:B-1----:R-:W-:Y:S11]  /*6a30*/  @!P1 BRA `(.L_x_108) ;  /* 0x0000005400249947 */ /* 0x002ff60003800000 */
.L_x_238:
[----:B------:R-:W-:Y:S01]  /*6a40*/  @!P2 IADD3 R3, P1, PT, R14, 0x680, RZ ;  /* 0x000006800e03a810 */ /* 0x000fe20007f3e0ff */
[----:B------:R-:W-:Y:S01]  /*6a50*/  VOTEU.ALL UP0, P2 ;  /* 0x0000000000ff7886 */ /* 0x000fe20001000000 */
[----:B------:R-:W-:Y:S01]  /*6a60*/  UMOV UR18, 0x0 ;  /* 0x0000000000127882 */ /* 0x000fe20000000000 */
[----:B------:R-:W-:Y:S01]  /*6a70*/  UMOV UR19, 0x10000000 ;  /* 0x1000000000137882 */ /* 0x000fe20000000000 */
[----:B------:R-:W-:Y:S01]  /*6a80*/  @!P2 R2UR UR6, R3 ;  /* 0x000000000306a2ca */ /* 0x000fe200000e0000 */
[----:B-1----:R-:W-:Y:S01]  /*6a90*/  @!P2 IMAD.X R0, RZ, RZ, R15, P1 ;  /* 0x000000ffff00a224 */ /* 0x002fe200008e060f */
[----:B------:R-:W-:Y:S02]  /*6aa0*/  @!UP0 UIADD3 UR8, UPT, UPT, UR42, 0x300, URZ ;  /* 0x000003002a088890 */ /* 0x000fe4000fffe0ff */
[----:B------:R-:W-:Y:S02]  /*6ab0*/  @!UP0 UIADD3 UR16, UPT, UPT, UR42, 0xb00, URZ ;  /* 0x00000b002a108890 */ /* 0x000fe4000fffe0ff */
[----:B------:R-:W-:Y:S01]  /*6ac0*/  @!P2 R2UR UR5, R0 ;  /* 0x000000000005a2ca */ /* 0x000fe200000e0000 */
[----:B------:R-:W-:Y:S01]  /*6ad0*/  @!UP0 UIADD3 UR17, UPT, UPT, UR4, 0x40, URZ ;  /* 0x0000004004118890 */ /* 0x000fe2000fffe0ff */
[----:B------:R-:W-:Y:S01]  /*6ae0*/  @!P2 IMAD.MOV.U32 R0, RZ, RZ, 0x1000 ;  /* 0x00001000ff00a424 */ /* 0x000fe200078e00ff */
[----:B------:R-:W-:Y:S04]  /*6af0*/  VOTEU.ALL UP0, P2 ;  /* 0x0000000000ff7886 */ /* 0x000fe80001000000 */
[----:B------:R-:W-:Y:S01]  /*6b00*/  IMAD.U32 R12, RZ, RZ, UR6 ;  /* 0x00000006ff0c7e24 */ /* 0x000fe2000f8e00ff */
[----:B------:R-:W-:Y:S01]  /*6b10*/  @!UP0 UMOV UR9, UR46 ;  /* 0x0000002e00098c82 */ /* 0x000fe20008000000 */
[----:B------:R-:W-:Y:S03]  /*6b20*/  @!UP0 UMOV UR10, UR4 ;  /* 0x00000004000a8c82 */ /* 0x000fe60008000000 */
[----:B------:R-:W-:Y:S01]  /*6b30*/  @!P2 R2UR UR6, R12 ;  /* 0x000000000c06a2ca */ /* 0x000fe200000e0000 */
[----:B------:R-:W-:Y:S05]  /*6b40*/  IMAD.U32 R13, RZ, RZ, UR5 ;  /* 0x00000005ff0d7e24 */ /* 0x000fea000f8e00ff */
[----:B------:R-:W-:Y:S11]  /*6b50*/  @!P2 R2UR UR7, R13 ;  /* 0x000000000d07a2ca */ /* 0x000ff600000e0000 */
[----:B------:R-:W-:Y:S02]  /*6b60*/  @!UPT UIADD3 URZ, UPT, UPT, URZ, URZ, URZ ;  /* 0x000000fffffff290 */ /* 0x000fe4000fffe0ff */
[----:B------:R1:W-:Y:S01]  /*6b70*/  @!UP0 UTMALDG.5D [UR8], [UR6], desc[UR18] ;  /* 0x00001208060085b4 */ /* 0x0003e20008021000 */
[----:B------:R-:W-:Y:S05]  /*6b80*/  VOTEU.ALL UP0, P2 ;  /* 0x0000000000ff7886 */ /* 0x000fea0001000000 */
[----:B-1----:R-:W-:Y:S01]  /*6b90*/  @!UP0 UMOV UR8, UR16 ;  /* 0x0000001000088c82 */ /* 0x002fe20008000000 */
[----:B------:R-:W-:Y:S01]  /*6ba0*/  @!UP0 UMOV UR9, UR46 ;  /* 0x0000002e00098c82 */ /* 0x000fe20008000000 */
[----:B------:R-:W-:Y:S02]  /*6bb0*/  @!UP0 UMOV UR10, UR17 ;  /* 0x00000011000a8c82 */ /* 0x000fe40008000000 */
[----:B------:R1:W-:Y:S01]  /*6bc0*/  @!UP0 UTMALDG.5D [UR8], [UR6], desc[UR18] ;  /* 0x00001208060085b4 */ /* 0x0003e20008021000 */
[----:B------:R1:W-:Y:S01]  /*6bd0*/  @!P2 SYNCS.ARRIVE.TRANS64.RED.A0TR RZ, [UR42+0x1a0], R0 ;  /* 0x0001a000ffffa9a7 */ /* 0x0003e2000830042a */
[----:B------:R-:W-:Y:S01]  /*6be0*/  SYNCS.ARRIVE.TRANS64.RED.A1T0 RZ, [UR66], RZ ;  /* 0x000000ffffff79a7 */ /* 0x000fe20008100442 */
[----:B------:R-:W2:Y:S02]  /*6bf0*/  SYNCS.PHASECHK.TRANS64.TRYWAIT P1, [UR42+0x1c8], R8 ;  /* 0x0001c808ff0075a7 */ /* 0x000ea4000802112a */
[----:B-12---:R-:W-:Y:S05]  /*6c00*/  @!P1 BRA `(.L_x_109) ;  /* 0x0000005000c89947 */ /* 0x006fea0003800000 */
.L_x_240:
        /* <DEDUP_REMOVED lines=11> */
[----:B------:R-:W-:Y:S01]  /*6cc0*/  @!UP0 UIADD3 UR8, UPT, UPT, UR42, 0x1b00, URZ ;  /* 0x00001b002a088890 */ /* 0x000fe2000fffe0ff */
[----:B------:R-:W-:Y:S01]  /*6cd0*/  VOTEU.ALL UP0, P2 ;  /* 0x0000000000ff7886 */ /* 0x000fe20001000000 */
[----:B------:R-:W-:Y:S02]  /*6ce0*/  UMOV UR35, UR11 ;  /* 0x0000000b00237c82 */ /* 0x000fe40008000000 */
[----:B------:R-:W-:Y:S01]  /*6cf0*/  IMAD.U32 R12, RZ, RZ, UR6 ;  /* 0x00000006ff0c7e24 */ /* 0x000fe2000f8e00ff */
[----:B------:R-:W-:Y:S01]  /*6d00*/  UMOV UR36, UR12 ;  /* 0x0000000c00247c82 */ /* 0x000fe20008000000 */
[----:B------:R-:W-:Y:S01]  /*6d10*/  UMOV UR37, UR13 ;  /* 0x0000000d00257c82 */ /* 0x000fe20008000000 */
[----:B------:R-:W-:Y:S01]  /*6d20*/  UMOV UR38, UR14 ;  /* 0x0000000e00267c82 */ /* 0x000fe20008000000 */
[----:B------:R-:W-:Y:S01]  /*6d30*/  UMOV UR9, UR33 ;  /* 0x0000002100097c82 */ /* 0x000fe20008000000 */
[----:B------:R-:W-:Y:S01]  /*6d40*/  @!P2 R2UR UR6, R12 ;  /* 0x000000000c06a2ca */ /* 0x000fe200000e0000 */
[----:B------:R-:W-:Y:S05]  /*6d50*/  IMAD.U32 R13, RZ, RZ, UR5 ;  /* 0x00000005ff0d7e24 */ /* 0x000fea000f8e00ff */
[----:B------:R-:W-:Y:S11]  /*6d60*/  @!P2 R2UR UR7, R13 ;  /* 0x000000000d07a2ca */ /* 0x000ff600000e0000 */
[----:B------:R-:W-:Y:S02]  /*6d70*/  @!UPT UIADD3 URZ, UPT, UPT, URZ, URZ, URZ ;  /* 0x000000fffffff290 */ /* 0x000fe4000fffe0ff */
[----:B------:R1:W-:Y:S01]  /*6d80*/  @!UP0 UTMALDG.5D [UR32], [UR6], desc[UR16] ;  /* 0x00001020060085b4 */ /* 0x0003e20008021000 */
[----:B------:R-:W-:Y:S05]  /*6d90*/  VOTEU.ALL UP0, P2 ;  /* 0x0000000000ff7886 */ /* 0x000fea0001000000 */
[----:B------:R1:W-:Y:S01]  /*6da0*/  @!UP0 UTMALDG.5D [UR8], [UR6], desc[UR16] ;  /* 0x00001008060085b4 */ /* 0x0003e20008021000 */
[----:B------:R1:W-:Y:S01]  /*6db0*/  @!P2 SYNCS.ARRIVE.TRANS64.RED.A0TR RZ, [UR42+0x1a8], R0 ;  /* 0x0001a800ffffa9a7 */ /* 0x0003e2000830042a */
[----:B------:R-:W-:Y:S01]  /*6dc0*/  SYNCS.ARRIVE.TRANS64.RED.A1T0 RZ, [UR65], RZ ;  /* 0x000000ffffff79a7 */ /* 0x000fe20008100441 */
[----:B------:R-:W2:Y:S02]  /*6dd0*/  SYNCS.PHASECHK.TRANS64.TRYWAIT P1, [UR42+0x1d0], R8 ;  /* 0x0001d008ff0075a7 */ /* 0x000ea4000802112a */
[----:B-12---:R-:W-:Y:S05]  /*6de0*/  @!P1 BRA `(.L_x_110) ;  /* 0x0000005000689947 */ /* 0x006fea0003800000 */
.L_x_242:
        /* <DEDUP_REMOVED lines=28> */
[----:B--2---:R-:W-:Y:S01]  /*6fb0*/  @P0 SHF.R.U32.HI R0, RZ, 0x10, R5 ;  /* 0x00000010ff000819 */ /* 0x004fe20000011605 */
[----:B------:R-:W2:Y:S03]  /*6fc0*/  SYNCS.PHASECHK.TRANS64.TRYWAIT P1, [UR42+0x1d8], R8 ;  /* 0x0001d808ff0075a7 */ /* 0x000ea6000802112a */
[----:B------:R-:W-:Y:S01]  /*6fd0*/  @P0 R2UR UR52, R0 ;  /* 0x00000000003402ca */ /* 0x000fe200000e0000 */
[----:B------:R-:W-:Y:S03]  /*6fe0*/  @!UPT UIADD3 URZ, UPT, UPT, URZ, URZ, URZ ;  /* 0x000000fffffff290 */ /* 0x000fe6000fffe0ff */
[----:B-12---:R-:W-:Y:S11]  /*6ff0*/  @!P1 BRA `(.L_x_111) ;  /* 0x0000004c00fc9947 */ /* 0x006ff60003800000 */
.L_x_244:
[----:B------:R-:W-:Y:S01]  /*7000*/  UPLOP3.LUT UP2, UPT, UPT, UPT, UPT, 0x80, 0x8 ;  /* 0x000000000008789c */ /* 0x000fe20003f4f070 */
[----:B------:R-:W-:Y:S01]  /*7010*/  @!P2 IADD3 R3, P0, PT, R14, 0x680, RZ ;  /* 0x000006800e03a810 */ /* 0x000fe20007f1e0ff */
[----:B------:R-:W-:Y:S01]  /*7020*/  UMOV UR6, 0x0 ;  /* 0x0000000000067882 */ /* 0x000fe20000000000 */
[----:B------:R-:W-:Y:S01]  /*7030*/  VOTEU.ALL UP0, P2 ;  /* 0x0000000000ff7886 */ /* 0x000fe20001000000 */
[----:B------:R-:W-:Y:S01]  /*7040*/  UMOV UR7, 0x10000000 ;  /* 0x1000000000077882 */ /* 0x000fe20000000000 */
[----:B------:R-:W-:Y:S01]  /*7050*/  @!P2 R2UR UR5, R3 ;  /* 0x000000000305a2ca */ /* 0x000fe200000e0000 */
[----:B-1----:R-:W-:Y:S01]  /*7060*/  @!P2 IMAD.X R0, RZ, RZ, R15, P0 ;  /* 0x000000ffff00a224 */ /* 0x002fe200000e060f */
[----:B------:R-:W-:Y:S01]  /*7070*/  UMOV UR19, UR11 ;  /* 0x0000000b00137c82 */ /* 0x000fe20008000000 */
[----:B------:R-:W-:Y:S01]  /*7080*/  @!UP0 UIADD3 UR18, UPT, UPT, UR4, 0x30, URZ ;  /* 0x0000003004128890 */ /* 0x000fe2000fffe0ff */
[----:B------:R-:W-:Y:S01]  /*7090*/  R2UR UR26, R51 ;  /* 0x00000000331a72ca */ /* 0x000fe200000e0000 */
[----:B------:R-:W-:Y:S01]  /*70a0*/  @!UP0 UIADD3 UR10, UPT, UPT, UR4, 0x70, URZ ;  /* 0x00000070040a8890 */ /* 0x000fe2000fffe0ff */
[----:B------:R-:W-:Y:S01]  /*70b0*/  @!P2 R2UR UR4, R0 ;  /* 0x000000000004a2ca */ /* 0x000fe200000e0000 */
[----:B------:R-:W-:Y:S01]  /*70c0*/  @!UP0 UIADD3 UR16, UPT, UPT, UR42, 0x3300, URZ ;  /* 0x000033002a108890 */ /* 0x000fe2000fffe0ff */
[----:B------:R-:W-:Y:S01]  /*70d0*/  R2UR UR24, R52 ;  /* 0x00000000341872ca */ /* 0x000fe200000e0000 */
[----:B------:R-:W-:Y:S01]  /*70e0*/  @!UP0 UIADD3 UR17, UPT, UPT, UR42, 0x1b8, URZ ;  /* 0x000001b82a118890 */ /* 0x000fe2000fffe0ff */
[----:B------:R-:W-:Y:S01]  /*70f0*/  LOP3.LUT P0, RZ, R6, 0x1, RZ, 0xc0, !PT ;  /* 0x0000000106ff7812 */ /* 0x000fe2000780c0ff */
[----:B------:R-:W-:Y:S01]  /*7100*/  @!UP0 UIADD3 UR8, UPT, UPT, UR42, 0x3b00, URZ ;  /* 0x00003b002a088890 */ /* 0x000fe2000fffe0ff */
[----:B------:R-:W-:Y:S01]  /*7110*/  LOP3.LUT R10, R10, 0x1, RZ, 0x3c, !PT ;  /* 0x000000010a0a7812 */ /* 0x000fe200078e3cff */
[----:B------:R-:W-:Y:S01]  /*7120*/  IMAD.U32 R12, RZ, RZ, UR5 ;  /* 0x00000005ff0c7e24 */ /* 0x000fe2000f8e00ff */
[----:B------:R-:W-:Y:S01]  /*7130*/  VOTEU.ALL UP0, P2 ;  /* 0x0000000000ff7886 */ /* 0x000fe20001000000 */
[----:B------:R-:W-:Y:S01]  /*7140*/  UMOV UR20, UR12 ;  /* 0x0000000c00147c82 */ /* 0x000fe20008000000 */
[----:B------:R-:W-:Y:S01]  /*7150*/  UMOV UR21, UR13 ;  /* 0x0000000d00157c82 */ /* 0x000fe20008000000 */
[----:B------:R-:W-:Y:S01]  /*7160*/  UMOV UR22, UR14 ;  /* 0x0000000e00167c82 */ /* 0x000fe20008000000 */
[----:B------:R-:W-:Y:S01]  /*7170*/  UMOV UR9, UR17 ;  /* 0x0000001100097c82 */ /* 0x000fe20008000000 */
[----:B------:R-:W-:Y:S01]  /*7180*/  IMAD.U32 R13, RZ, RZ, UR4 ;  /* 0x00000004ff0d7e24 */ /* 0x000fe2000f8e00ff */
[----:B------:R-:W-:Y:S02]  /*7190*/  @!P2 R2UR UR4, R12 ;  /* 0x000000000c04a2ca */ /* 0x000fe400000e0000 */
[----:B------:R-:W-:Y:S02]  /*71a0*/  LOP3.LUT R9, R9, 0x1, RZ, 0x3c, !PT ;  /* 0x0000000109097812 */ /* 0x000fe400078e3cff */
[----:B------:R-:W-:Y:S11]  /*71b0*/  @!P2 R2UR UR5, R13 ;  /* 0x000000000d05a2ca */ /* 0x000ff600000e0000 */
[----:B------:R-:W-:Y:S02]  /*71c0*/  @!UPT UIADD3 URZ, UPT, UPT, URZ, URZ, URZ ;  /* 0x000000fffffff290 */ /* 0x000fe4000fffe0ff */
[----:B------:R1:W-:Y:S01]  /*71d0*/  @!UP0 UTMALDG.5D [UR16], [UR4], desc[UR6] ;  /* 0x00000610040085b4 */ /* 0x0003e20008021000 */
[----:B------:R-:W-:Y:S05]  /*71e0*/  VOTEU.ALL UP0, P2 ;  /* 0x0000000000ff7886 */ /* 0x000fea0001000000 */
[----:B------:R2:W-:Y:S01]  /*71f0*/  @!UP0 UTMALDG.5D [UR8], [UR4], desc[UR6] ;  /* 0x00000608040085b4 */ /* 0x0005e20008021000 */
[----:B------:R2:W-:Y:S01]  /*7200*/  @!P2 SYNCS.ARRIVE.TRANS64.RED.A0TR RZ, [UR42+0x1b8], R2 ;  /* 0x0001b802ffffa9a7 */ /* 0x0005e2000830042a */
[----:B------:R-:W-:Y:S01]  /*7210*/  SYNCS.ARRIVE.TRANS64.RED.A1T0 RZ, [UR63], RZ ;  /* 0x000000ffffff79a7 */ /* 0x000fe2000810043f */
[----:B-1----:R-:W-:Y:S02]  /*7220*/  UIADD3 UR18, UPT, UPT, UR15, UR26, URZ ;  /* 0x0000001a0f127290 */ /* 0x002fe4000fffe0ff */
[----:B------:R-:W-:Y:S01]  /*7230*/  UIADD3 UR20, UPT, UPT, UR23, UR24, URZ ;  /* 0x0000001817147290 */ /* 0x000fe2000fffe0ff */
[----:B------:R-:W-:Y:S11]  /*7240*/  @P0 BRA `(.L_x_112) ;  /* 0xffffffe800f40947 */ /* 0x000ff6000383ffff */
[----:B--2---:R-:W-:-:S04]  /*7250*/  SHF.L.U32 R2, R10, 0x1f, RZ ;  /* 0x0000001f0a027819 */ /* 0x004fc800000006ff */
[----:B------:R-:W1:Y:S02]  /*7260*/  SYNCS.PHASECHK.TRANS64.TRYWAIT P0, [UR42+0x1c0], R2 ;  /* 0x0001c002ff0075a7 */ /* 0x000e64000800112a */
[----:B-1----:R-:W-:Y:S05]  /*7270*/  @!P0 BRA `(.L_x_113) ;  /* 0x0000004c00748947 */ /* 0x002fea0003800000 */
.L_x_246:
[----:B------:R-:W2:Y:S02]  /*7280*/  SYNCS.PHASECHK.TRANS64.TRYWAIT P0, [UR42+0x1c8], R2 ;  /* 0x0001c802ff0075a7 */ /* 0x000ea4000800112a */
[----:B--2---:R-:W-:Y:S05]  /*7290*/  @!P0 BRA `(.L_x_114) ;  /* 0x0000004c00848947 */ /* 0x004fea0003800000 */
.L_x_248:
[----:B------:R-:W2:Y:S02]  /*72a0*/  SYNCS.PHASECHK.TRANS64.TRYWAIT P0, [UR42+0x1d0], R2 ;  /* 0x0001d002ff0075a7 */ /* 0x000ea4000800112a */
[----:B--2---:R-:W-:Y:S05]  /*72b0*/  @!P0 BRA `(.L_x_115) ;  /* 0x0000004c00948947 */ /* 0x004fea0003800000 */
.L_x_250:
[----:B-1----:R-:W-:-:S07]  /*72c0*/  MOV R0, UR42 ;  /* 0x0000002a00007c02 */ /* 0x002fce0008000f00 */
.L_x_116:
[----:B-1----:R-:W-:-:S04]  /*72d0*/  SHF.L.U32 R2, R10, 0x1f, RZ ;  /* 0x0000001f0a027819 */ /* 0x002fc800000006ff */
[----:B------:R1:W2:Y:S03]  /*72e0*/  SYNCS.PHASECHK.TRANS64.TRYWAIT P0, [R0+URZ+0x1d8], R2 ;  /* 0x0001d802000075a7 */ /* 0x0002a600080011ff */
[----:B--2---:R-:W-:Y:S05]  /*72f0*/  @!P0 NANOSLEEP.SYNCS 0x989680 ;  /* 0x009896800000895d */ /* 0x004fea0003900000 */
[----:B------:R-:W2:Y:S02]  /*7300*/  @!P0 SYNCS.PHASECHK.TRANS64 P0, [R0+URZ+0x1d8], R2 ;  /* 0x0001d802000085a7 */ /* 0x000ea400080010ff */
[----:B--2---:R-:W-:Y:S05]  /*7310*/  @P0 EXIT ;  /* 0x000000000000094d */ /* 0x004fea0003800000 */
[----:B------:R-:W-:Y:S05]  /*7320*/  BRA `(.L_x_116) ;  /* 0xfffffffc00e87947 */ /* 0x000fea000383ffff */
.L_x_101:
[----:B------:R-:W-:-:S06]  /*7330*/  UISETP.GE.AND UP0, UPT, UR19, 0x4, UPT ;  /* 0x000000041300788c */ /* 0x000fcc000bf06270 */
[----:B------:R-:W-:-:S13]  /*7340*/  PLOP3.LUT P0, PT, PT, PT, UP0, 0x80, 0x8 ;  /* 0x000000000008781c */ /* 0x000fda0003f0f008 */
[----:B-1----:R-:W-:Y:S05]  /*7350*/  @!P0 EXIT ;  /* 0x000000000000894d */ /* 0x002fea0003800000 */
[----:B------:R-:W1:Y:S08]  /*7360*/  S2UR UR4, SR_CgaCtaId ;  /* 0x00000000000479c3 */ /* 0x000e700000008800 */
[----:B------:R-:W-:Y:S01]  /*7370*/  BAR.SYNC.DEFER_BLOCKING 0x6, 0xa0 ;  /* 0x0182800000007b1d */ /* 0x000fe20000010000 */
[C---:B------:R-:W-:Y:S01]  /*7380*/  IMAD.SHL.U32 R0, R50.reuse, 0x200000, RZ ;  /* 0x0020000032007824 */ /* 0x040fe200078e00ff */
[----:B------:R-:W-:Y:S01]  /*7390*/  SHF.L.U32 R4, R50, 0x9, RZ ;  /* 0x0000000932047819 */ /* 0x000fe200000006ff */
[C---:B------:R-:W-:Y:S01]  /*73a0*/  IMAD.SHL.U32 R48, R59.reuse, 0x10, RZ ;  /* 0x000000103b307824 */ /* 0x040fe200078e00ff */
[----:B------:R-:W-:Y:S01]  /*73b0*/  USHF.R.S32.HI UR54, URZ, 0x1f, UR5 ;  /* 0x0000001fff367899 */ /* 0x000fe20008011405 */
[----:B------:R-:W-:Y:S01]  /*73c0*/  IMAD.U32 R23, R59, 0x10000, RZ ;  /* 0x000100003b177824 */ /* 0x000fe200078e00ff */
[----:B------:R-:W-:-:S02]  /*73d0*/  UMOV UR50, 0x400 ;  /* 0x0000040000327882 */ /* 0x000fc40000000000 */
[----:B------:R-:W2:Y:S01]  /*73e0*/  LDC.64 R42, c[0x0][0x9b0] ;  /* 0x00026c00ff2a7b82 */ /* 0x000ea20000000a00 */
[----:B------:R-:W3:Y:S01]  /*73f0*/  LDCU.64 UR6, c[0x0][0x990] ;  /* 0x00013200ff0677ac */ /* 0x000ee20008000a00 */
[C---:B------:R-:W-:Y:S01]  /*7400*/  IMAD.SHL.U32 R5, R59.reuse, 0x2, RZ ;  /* 0x000000023b057824 */ /* 0x040fe200078e00ff */
[----:B------:R-:W-:Y:S01]  /*7410*/  LOP3.LUT R0, R0, 0x200000, RZ, 0xc0, !PT ;  /* 0x0020000000007812 */ /* 0x000fe200078ec0ff */
[----:B------:R-:W-:Y:S01]  /*7420*/  HFMA2 R57, -RZ, RZ, 0, 5.9604644775390625e-08 ;  /* 0x00000001ff397431 */ /* 0x000fe200000001ff */
[C---:B------:R-:W-:Y:S01]  /*7430*/  LOP3.LUT R6, R48.reuse, 0x40, RZ, 0xc0, !PT ;  /* 0x0000004030067812 */ /* 0x040fe200078ec0ff */
[----:B------:R-:W-:Y:S01]  /*7440*/  ULEA.HI UR54, UR54, UR5, URZ, 0x7 ;  /* 0x0000000536367291 */ /* 0x000fe2000f8f38ff */
[----:B------:R-:W-:Y:S01]  /*7450*/  LOP3.LUT R58, R48, 0x5b0, RZ, 0xc0, !PT ;  /* 0x000005b0303a7812 */ /* 0x000fe200078ec0ff */
[----:B------:R-:W4:Y:S01]  /*7460*/  LDC.64 R40, c[0x0][0x9a8] ;  /* 0x00026a00ff287b82 */ /* 0x000f220000000a00 */
[----:B------:R-:W-:Y:S01]  /*7470*/  LOP3.LUT R23, R0, 0x400000, R23, 0xf8, !PT ;  /* 0x0040000000177812 */ /* 0x000fe200078ef817 */
[----:B------:R-:W-:Y:S01]  /*7480*/  IMAD.MOV.U32 R22, RZ, RZ, RZ ;  /* 0x000000ffff167224 */ /* 0x000fe200078e00ff */
[----:B------:R-:W-:Y:S01]  /*7490*/  LOP3.LUT R0, R6, 0x8, R5, 0xf8, !PT ;  /* 0x0000000806007812 */ /* 0x000fe200078ef805 */
[----:B------:R-:W-:Y:S01]  /*74a0*/  IMAD.MOV.U32 R56, RZ, RZ, RZ ;  /* 0x000000ffff387224 */ /* 0x000fe200078e00ff */
[----:B------:R-:W-:Y:S01]  /*74b0*/  LOP3.LUT R58, R58, 0x200, R4, 0xf8, !PT ;  /* 0x000002003a3a7812 */ /* 0x000fe200078ef804 */
[----:B------:R-:W2:Y:S01]  /*74c0*/  LDCU UR63, c[0x0][0x370] ;  /* 0x00006e00ff3f77ac */ /* 0x000ea20008000800 */
[----:B------:R-:W-:-:S02]  /*74d0*/  LOP3.LUT R59, R59, 0x60, RZ, 0xc0, !PT ;  /* 0x000000603b3b7812 */ /* 0x000fc400078ec0ff */
[----:B------:R-:W-:Y:S01]  /*74e0*/  LOP3.LUT R58, R58, R0, RZ, 0xfc, !PT ;  /* 0x000000003a3a7212 */ /* 0x000fe200078efcff */
[----:B-1----:R-:W-:Y:S01]  /*74f0*/  ULEA UR50, UR4, UR50, 0x18 ;  /* 0x0000003204327291 */ /* 0x002fe2000f8ec0ff */
[----:B---3--:R-:W-:Y:S01]  /*7500*/  IMAD.U32 R61, RZ, RZ, UR6 ;  /* 0x00000006ff3d7e24 */ /* 0x008fe2000f8e00ff */
[----:B------:R-:W-:Y:S01]  /*7510*/  MOV R55, RZ ;  /* 0x000000ff00377202 */ /* 0x000fe20000000f00 */
[----:B------:R-:W-:Y:S01]  /*7520*/  IMAD.U32 R60, RZ, RZ, UR7 ;  /* 0x00000007ff3c7e24 */ /* 0x000fe2000f8e00ff */
[----:B------:R-:W-:Y:S01]  /*7530*/  UIADD3 UR4, UPT, UPT, UR50, 0x300, URZ ;  /* 0x0000030032047890 */ /* 0x000fe2000fffe0ff */
[----:B------:R-:W1:Y:S04]  /*7540*/  LDCU UR48, c[0x0][0xc0c] ;  /* 0x00018180ff3077ac */ /* 0x000e680008000800 */
[----:B------:R-:W3:Y:S01]  /*7550*/  LDS R2, [UR50+0x240] ;  /* 0x00024032ff027984 */ /* 0x000ee20008000800 */
[----:B------:R-:W-:Y:S01]  /*7560*/  IMAD.U32 R54, RZ, RZ, UR4 ;  /* 0x00000004ff367e24 */ /* 0x000fe2000f8e00ff */
[----:B------:R-:W1:Y:S01]  /*7570*/  LDCU UR38, c[0x0][0xc30] ;  /* 0x00018600ff2677ac */ /* 0x000e620008000800 */
[----:B------:R-:W1:Y:S01]  /*7580*/  LDCU.64 UR60, c[0x0][0x988] ;  /* 0x00013100ff3c77ac */ /* 0x000e620008000a00 */
[----:B------:R-:W1:Y:S01]  /*7590*/  LDCU.64 UR46, c[0x0][0xc28] ;  /* 0x00018500ff2e77ac */ /* 0x000e620008000a00 */
[----:B------:R-:W1:Y:S01]  /*75a0*/  LDCU.128 UR56, c[0x0][0xc10] ;  /* 0x00018200ff3877ac */ /* 0x000e620008000c00 */
[----:B------:R-:W1:Y:S01]  /*75b0*/  LDCU UR62, c[0x0][0x374] ;  /* 0x00006e80ff3e77ac */ /* 0x000e620008000800 */
[----:B------:R-:W-:Y:S01]  /*75c0*/  USHF.R.S32.HI UR54, URZ, 0x7, UR54 ;  /* 0x00000007ff367899 */ /* 0x000fe20008011436 */
[----:B------:R-:W-:Y:S01]  /*75d0*/  UMOV UR55, URZ ;  /* 0x000000ff00377c82 */ /* 0x000fe20008000000 */
[----:B------:R-:W-:Y:S01]  /*75e0*/  UMOV UR53, URZ ;  /* 0x000000ff00357c82 */ /* 0x000fe20008000000 */
[C---:B---3--:R-:W-:Y:S01]  /*75f0*/  VIADD R3, R2.reuse, 0x40 ;  /* 0x0000004002037836 */ /* 0x048fe20000000000 */
[----:B------:R-:W-:-:S04]  /*7600*/  LOP3.LUT R2, R2, 0xffff, RZ, 0xc0, !PT ;  /* 0x0000ffff02027812 */ /* 0x000fc800078ec0ff */
[----:B------:R-:W-:-:S05]  /*7610*/  LOP3.LUT R3, R3, 0xffff, RZ, 0xc0, !PT ;  /* 0x0000ffff03037812 */ /* 0x000fca00078ec0ff */
[----:B-12-4-:R3:W-:Y:S02]  /*7620*/  STL.64 [R1], R2 ;  /* 0x0000000201007387 */ /* 0x0167e40000100a00 */
.L_x_160:
[----:B---3--:R-:W-:Y:S04]  /*7630*/  SHF.L.U32 R2, R55, 0x1f, RZ ;  /* 0x0000001f37027819 */ /* 0x008fe800000006ff */
[----:B-1----:R-:W1:Y:S02]  /*7640*/  SYNCS.PHASECHK.TRANS64.TRYWAIT P0, [UR50+0x1f0], R2 ;  /* 0x0001f002ff0075a7 */ /* 0x002e640008001132 */
[----:B-1----:R-:W-:Y:S05]  /*7650*/  @!P0 BRA `(.L_x_117) ;  /* 0x0000004800c48947 */ /* 0x002fea0003800000 */
.L_x_252:
[----:B------:R-:W2:Y:S01]  /*7660*/  LDS.128 R44, [UR50+0x230] ;  /* 0x00023032ff2c7984 */ /* 0x000ea20008000c00 */
[----:B------:R-:W-:Y:S02]  /*7670*/  UIADD3 UR4, UPT, UPT, UR50, 0x1f8, URZ ;  /* 0x000001f832047890 */ /* 0x000fe4000fffe0ff */
[----:B------:R-:W-:Y:S02]  /*7680*/  UISETP.GE.AND UP1, UPT, UR39, 0x1, UPT ;  /* 0x000000012700788c */ /* 0x000fe4000bf26270 */
[----:B------:R-:W-:Y:S01]  /*7690*/  UPRMT UR4, URZ, 0x654, UR4 ;  /* 0x00000654ff047896 */ /* 0x000fe20008000004 */
        /* <DEDUP_REMOVED lines=15> */
[----:B------:R-:W-:Y:S01]  /*7790*/  @P0 R2UR UR5, R0 ;  /* 0x00000000000502ca */ /* 0x000fe200000e0000 */
[----:B------:R-:W-:Y:S05]  /*77a0*/  IMAD.U32 R0, RZ, RZ, UR54 ;  /* 0x00000036ff007e24 */ /* 0x000fea000f8e00ff */
[----:B------:R-:W-:Y:S05]  /*77b0*/  IABS R2, R0 ;  /* 0x0000000000027213 */ /* 0x000fea0000000000 */
[----:B------:R-:W-:Y:S02]  /*77c0*/  @UP0 UMOV UR37, UR6 ;  /* 0x0000000600250c82 */ /* 0x000fe40008000000 */
[----:B------:R-:W-:Y:S01]  /*77d0*/  @UP0 UMOV UR36, UR5 ;  /* 0x0000000500240c82 */ /* 0x000fe20008000000 */
[----:B------:R-:W-:Y:S05]  /*77e0*/  BRA.U !UP1, `(.L_x_118) ;  /* 0x0000000109cc7547 */ /* 0x000fea000b800000 */
[----:B------:R-:W1:Y:S01]  /*77f0*/  LDCU UR9, c[0x0][0xc20] ;  /* 0x00018400ff0977ac */ /* 0x000e620008000800 */
[----:B------:R-:W-:Y:S02]  /*7800*/  UIMAD.WIDE.U32 UR4, UR62, UR59, URZ ;  /* 0x0000003b3e0472a5 */ /* 0x000fe4000f8e00ff */
[----:B------:R-:W-:Y:S02]  /*7810*/  UIMAD.WIDE.U32 UR6, UR63, UR56, URZ ;  /* 0x000000383f0672a5 */ /* 0x000fe4000f8e00ff */
[----:B------:R-:W-:Y:S02]  /*7820*/  UIMAD.WIDE.U32 UR10, UR36, UR59, URZ ;  /* 0x0000003b240a72a5 */ /* 0x000fe4000f8e00ff */
[----:B------:R-:W-:Y:S02]  /*7830*/  UISETP.NE.AND UP0, UPT, UR58, 0x1, UPT ;  /* 0x000000013a00788c */ /* 0x000fe4000bf05270 */
[----:B------:R-:W-:Y:S02]  /*7840*/  UISETP.NE.AND UP1, UPT, UR48, 0x1, UPT ;  /* 0x000000013000788c */ /* 0x000fe4000bf25270 */
[----:B------:R-:W-:Y:S02]  /*7850*/  UISETP.NE.AND UP2, UPT, UR39, 0x1, UPT ;  /* 0x000000012700788c */ /* 0x000fe4000bf45270 */
[----:B------:R-:W-:Y:S01]  /*7860*/  UIMAD.WIDE.U32 UR12, UR37, UR56, URZ ;  /* 0x00000038250c72a5 */ /* 0x000fe2000f8e00ff */
[----:B------:R-:W-:Y:S01]  /*7870*/  UMOV UR4, UR5 ;  /* 0x0000000500047c82 */ /* 0x000fe20008000000 */
[----:B------:R-:W-:Y:S01]  /*7880*/  UMOV UR6, UR11 ;  /* 0x0000000b00067c82 */ /* 0x000fe20008000000 */
[----:B-1----:R-:W-:Y:S03]  /*7890*/  USHF.R.U32.HI UR8, URZ, UR9, UR4 ;  /* 0x00000009ff087299 */ /* 0x002fe60008011604 */
[----:B------:R-:W-:Y:S02]  /*78a0*/  UMOV UR4, UR7 ;  /* 0x0000000700047c82 */ /* 0x000fe40008000000 */
[----:B------:R-:W-:Y:S02]  /*78b0*/  USHF.R.U32.HI UR5, URZ, UR57, UR4 ;  /* 0x00000039ff057299 */ /* 0x000fe40008011604 */
[----:B------:R-:W-:Y:S02]  /*78c0*/  USEL UR4, UR62, UR8, !UP0 ;  /* 0x000000083e047287 */ /* 0x000fe4000c000000 */
[----:B------:R-:W-:Y:S02]  /*78d0*/  USHF.R.U32.HI UR8, URZ, UR9, UR6 ;  /* 0x00000009ff087299 */ /* 0x000fe40008011606 */
[----:B------:R-:W-:Y:S02]  /*78e0*/  UIMAD.WIDE.U32 UR6, UR4, UR46, URZ ;  /* 0x0000002e040672a5 */ /* 0x000fe4000f8e00ff */
[----:B------:R-:W-:Y:S02]  /*78f0*/  USEL UR9, UR63, UR5, !UP1 ;  /* 0x000000053f097287 */ /* 0x000fe4000c800000 */
[----:B------:R-:W-:Y:S02]  /*7900*/  USEL UR8, UR36, UR8, !UP0 ;  /* 0x0000000824087287 */ /* 0x000fe4000c000000 */
[----:B------:R-:W-:Y:S01]  /*7910*/  UIMAD.WIDE.U32 UR10, UR9, UR46, URZ ;  /* 0x0000002e090a72a5 */ /* 0x000fe2000f8e00ff */
[----:B------:R-:W-:Y:S01]  /*7920*/  UMOV UR6, UR7 ;  /* 0x0000000700067c82 */ /* 0x000fe20008000000 */
[----:B------:R-:W-:Y:S01]  /*7930*/  UMOV UR5, UR13 ;  /* 0x0000000d00057c82 */ /* 0x000fe20008000000 */
[----:B------:R-:W-:Y:S02]  /*7940*/  @UP2 USHF.R.U32.HI UR4, URZ, UR47, UR6 ;  /* 0x0000002fff042299 */ /* 0x000fe40008011606 */
[----:B------:R-:W-:Y:S02]  /*7950*/  USHF.R.U32.HI UR5, URZ, UR57, UR5 ;  /* 0x00000039ff057299 */ /* 0x000fe40008011605 */
[----:B------:R-:W-:Y:S02]  /*7960*/  UIMAD UR4, UR39, UR4, URZ ;  /* 0x00000004270472a4 */ /* 0x000fe4000f8e02ff */
[----:B------:R-:W-:Y:S02]  /*7970*/  USEL UR5, UR37, UR5, !UP1 ;  /* 0x0000000525057287 */ /* 0x000fe4000c800000 */
[----:B------:R-:W-:Y:S01]  /*7980*/  UISETP.GE.AND UP0, UPT, UR8, UR4, UPT ;  /* 0x000000040800728c */ /* 0x000fe2000bf06270 */
[----:B------:R-:W-:Y:S01]  /*7990*/  UMOV UR6, UR11 ;  /* 0x0000000b00067c82 */ /* 0x000fe20008000000 */
[----:B------:R-:W-:Y:S02]  /*79a0*/  UIMAD.WIDE.U32 UR10, UR8, UR46, URZ ;  /* 0x0000002e080a72a5 */ /* 0x000fe4000f8e00ff */
[----:B------:R-:W-:Y:S04]  /*79b0*/  @UP2 USHF.R.U32.HI UR9, URZ, UR47, UR6 ;  /* 0x0000002fff092299 */ /* 0x000fe80008011606 */
[----:B------:R-:W-:Y:S01]  /*79c0*/  UIMAD UR6, UR39, UR9, URZ ;  /* 0x00000009270672a4 */ /* 0x000fe2000f8e02ff */
[----:B------:R-:W-:Y:S03]  /*79d0*/  UMOV UR4, UR11 ;  /* 0x0000000b00047c82 */ /* 0x000fe60008000000 */
[----:B------:R-:W-:Y:S02]  /*79e0*/  UISETP.GE.OR UP0, UPT, UR5, UR6, UP0 ;  /* 0x000000060500728c */ /* 0x000fe40008706670 */
[----:B------:R-:W-:Y:S02]  /*79f0*/  USHF.R.U32.HI UR4, URZ, UR47, UR4 ;  /* 0x0000002fff047299 */ /* 0x000fe40008011604 */
[----:B------:R-:W-:Y:S02]  /*7a00*/  UIMAD.WIDE.U32 UR6, UR5, UR46, URZ ;  /* 0x0000002e050672a5 */ /* 0x000fe4000f8e00ff */
[----:B------:R-:W-:Y:S02]  /*7a10*/  USEL UR11, UR8, UR4, !UP2 ;  /* 0x00000004080b7287 */ /* 0x000fe4000d000000 */
[----:B------:R-:W-:Y:S02]  /*7a20*/  UIADD3 UR6, UPT, UPT, -UR5, URZ, URZ ;  /* 0x000000ff05067290 */ /* 0x000fe4000fffe1ff */
[----:B------:R-:W-:Y:S02]  /*7a30*/  UIADD3 UR10, UPT, UPT, -UR11, URZ, URZ ;  /* 0x000000ff0b0a7290 */ /* 0x000fe4000fffe1ff */
[----:B------:R-:W-:Y:S02]  /*7a40*/  UIMAD UR6, UR48, UR6, UR37 ;  /* 0x00000006300672a4 */ /* 0x000fe4000f8e0225 */
[----:B------:R-:W-:Y:S01]  /*7a50*/  UIMAD UR10, UR39, UR10, UR8 ;  /* 0x0000000a270a72a4 */ /* 0x000fe2000f8e0208 */
[----:B------:R-:W-:Y:S01]  /*7a60*/  @!UP0 UMOV UR4, UR7 ;  /* 0x0000000700048c82 */ /* 0x000fe20008000000 */
[----:B------:R-:W-:Y:S02]  /*7a70*/  UIADD3 UR7, UPT, UPT, -UR8, URZ, URZ ;  /* 0x000000ff08077290 */ /* 0x000fe4000fffe1ff */
[----:B------:R-:W-:Y:S04]  /*7a80*/  @!UP0 USHF.R.U32.HI UR4, URZ, UR47, UR4 ;  /* 0x0000002fff048299 */ /* 0x000fe80008011604 */
[----:B------:R-:W-:Y:S04]  /*7a90*/  @!UP0 USEL UR4, UR5, UR4, !UP2 ;  /* 0x0000000405048287 */ /* 0x000fe8000d000000 */
[----:B------:R-:W-:Y:S02]  /*7aa0*/  @!UP0 UIMAD UR9, UR9, UR10, UR4 ;  /* 0x0000000a090982a4 */ /* 0x000fe4000f8e0204 */
[----:B------:R-:W-:Y:S02]  /*7ab0*/  @!UP0 UIADD3 UR10, UPT, UPT, UR11, -UR4, URZ ;  /* 0x800000040b0a8290 */ /* 0x000fe4000fffe0ff */
[----:B------:R-:W-:Y:S02]  /*7ac0*/  UIMAD UR4, UR58, UR7, UR36 ;  /* 0x000000073a0472a4 */ /* 0x000fe4000f8e0224 */
[----:B------:R-:W-:Y:S03]  /*7ad0*/  @!UP0 UIMAD UR8, UR10, UR39, UR5 ;  /* 0x000000270a0882a4 */ /* 0x000fe6000f8e0205 */
[----:B------:R-:W-:Y:S02]  /*7ae0*/  @!UP0 UMOV UR5, UR9 ;  /* 0x0000000900058c82 */ /* 0x000fe40008000000 */
[----:B------:R-:W-:Y:S02]  /*7af0*/  UIMAD UR37, UR5, UR48, UR6 ;  /* 0x00000030052572a4 */ /* 0x000fe4000f8e0206 */
[----:B------:R-:W-:Y:S11]  /*7b00*/  UIMAD UR36, UR8, UR58, UR4 ;  /* 0x0000003a082472a4 */ /* 0x000ff6000f8e0204 */
[----:B------:R-:W-:Y:S01]  /*7b10*/  @!UPT UIADD3 URZ, UPT, UPT, URZ, URZ, URZ ;  /* 0x000000fffffff290 */ /* 0x000fe2000fffe0ff */
.L_x_118:
[----:B------:R-:W1:Y:S01]  /*7b20*/  LDCU UR16, c[0x0][0x388] ;  /* 0x00007100ff1077ac */ /* 0x000e620008000800 */
[----:B------:R-:W-:Y:S01]  /*7b30*/  R2UR UR6, R2 ;  /* 0x00000000020672ca */ /* 0x000fe200000e0000 */
[----:B------:R-:W-:Y:S01]  /*7b40*/  IMAD.U32 R4, RZ, RZ, UR18 ;  /* 0x00000012ff047e24 */ /* 0x000fe2000f8e00ff */
[----:B------:R-:W-:Y:S01]  /*7b50*/  LEA R2, R22, UR49, 0x2 ;  /* 0x0000003116027c11 */ /* 0x000fe2000f8e10ff */
[----:B------:R-:W2:Y:S01]  /*7b60*/  LDCU UR11, c[0x0][0x38c] ;  /* 0x00007180ff0b77ac */ /* 0x000ea20008000800 */
[----:B------:R-:W-:Y:S01]  /*7b70*/  IABS R0, R0 ;  /* 0x0000000000007213 */ /* 0x000fe20000000000 */
[----:B------:R-:W-:Y:S01]  /*7b80*/  BSSY.RECONVERGENT B6, `(.L_x_119) ;  /* 0x0000094000067945 */ /* 0x000fe20003800200 */
[----:B------:R-:W-:Y:S01]  /*7b90*/  IABS R4, R4 ;  /* 0x0000000400047213 */ /* 0x000fe20000000000 */
[----:B------:R-:W-:Y:S01]  /*7ba0*/  USHF.L.U32 UR42, UR20, 0x6, URZ ;  /* 0x00000006142a7899 */ /* 0x000fe200080006ff */
[----:B------:R-:W5:Y:S01]  /*7bb0*/  LDL R2, [R2] ;  /* 0x0000000002027983 */ /* 0x000f620000100800 */
[----:B------:R-:W-:Y:S01]  /*7bc0*/  IMAD.MOV R0, RZ, RZ, -R0 ;  /* 0x000000ffff007224 */ /* 0x000fe200078e0a00 */
[----:B------:R-:W-:Y:S02]  /*7bd0*/  R2UR UR8, R4 ;  /* 0x00000000040872ca */ /* 0x000fe400000e0000 */
[----:B------:R-:W-:Y:S01]  /*7be0*/  R2UR UR17, R65 ;  /* 0x00000000411172ca */ /* 0x000fe200000e0000 */
[----:B------:R-:W3:Y:S10]  /*7bf0*/  I2F.RP R3, UR6 ;  /* 0x0000000600037d06 */ /* 0x000ef40008209400 */
[----:B---3--:R-:W3:Y:S01]  /*7c00*/  MUFU.RCP R3, R3 ;  /* 0x0000000300037308 */ /* 0x008ee20000001000 */
[----:B--2---:R-:W-:Y:S05]  /*7c10*/  IMAD.U32 R4, RZ, RZ, UR11 ;  /* 0x0000000bff047e24 */ /* 0x004fea000f8e00ff */
[----:B------:R-:W-:Y:S04]  /*7c20*/  IABS R4, R4 ;  /* 0x0000000400047213 */ /* 0x000fe80000000000 */
[----:B------:R-:W2:Y:S01]  /*7c30*/  I2F.RP R6, R4 ;  /* 0x0000000400067306 */ /* 0x000ea20000209400 */
[----:B---3--:R-:W-:Y:S09]  /*7c40*/  VIADD R3, R3, 0xffffffe ;  /* 0x0ffffffe03037836 */ /* 0x008ff20000000000 */
[----:B------:R-:W3:Y:S10]  /*7c50*/  F2I.FTZ.U32.TRUNC.NTZ R3, R3 ;  /* 0x0000000300037305 */ /* 0x000ef4000021f000 */
[----:B--2---:R-:W2:Y:S01]  /*7c60*/  MUFU.RCP R6, R6 ;  /* 0x0000000600067308 */ /* 0x004ea20000001000 */
[----:B---3--:R-:W-:Y:S01]  /*7c70*/  R2UR UR5, R3 ;  /* 0x00000000030572ca */ /* 0x008fe200000e0000 */
[----:B-1----:R-:W-:Y:S05]  /*7c80*/  IMAD.U32 R3, RZ, RZ, UR16 ;  /* 0x00000010ff037e24 */ /* 0x002fea000f8e00ff */
[----:B------:R-:W-:Y:S04]  /*7c90*/  IABS R3, R3 ;  /* 0x0000000300037213 */ /* 0x000fe80000000000 */
[----:B------:R-:W-:Y:S01]  /*7ca0*/  R2UR UR7, R3 ;  /* 0x00000000030772ca */ /* 0x000fe200000e0000 */
[----:B--2---:R-:W-:Y:S02]  /*7cb0*/  VIADD R6, R6, 0xffffffe ;  /* 0x0ffffffe06067836 */ /* 0x004fe40000000000 */
[----:B------:R-:W-:Y:S02]  /*7cc0*/  UIADD3 UR4, UPT, UPT, URZ, -UR5, URZ ;  /* 0x80000005ff047290 */ /* 0x000fe4000fffe0ff */
[----:B------:R-:W1:Y:S02]  /*7cd0*/  F2I.FTZ.U32.TRUNC.NTZ R7, R6 ;  /* 0x0000000600077305 */ /* 0x000e64000021f000 */
[----:B------:R-:W-:Y:S03]  /*7ce0*/  UIMAD UR9, UR4, UR6, URZ ;  /* 0x00000006040972a4 */ /* 0x000fe6000f8e02ff */
[----:B------:R-:W-:Y:S02]  /*7cf0*/  UMOV UR4, URZ ;  /* 0x000000ff00047c82 */ /* 0x000fe40008000000 */
[----:B------:R-:W-:Y:S02]  /*7d00*/  UIMAD.WIDE.U32 UR4, UR5, UR9, UR4 ;  /* 0x00000009050472a5 */ /* 0x000fe4000f8e0004 */
[----:B------:R-:W-:Y:S02]  /*7d10*/  R2UR UR9, R0 ;  /* 0x00000000000972ca */ /* 0x000fe400000e0000 */
[----:B------:R-:W2:Y:S03]  /*7d20*/  I2F.RP R0, UR7 ;  /* 0x0000000700007d06 */ /* 0x000ea60008209400 */
[----:B------:R-:W-:Y:S01]  /*7d30*/  UMOV UR4, UR5 ;  /* 0x0000000500047c82 */ /* 0x000fe20008000000 */
[--C-:B-1----:R-:W-:Y:S01]  /*7d40*/  IMAD.MOV R3, RZ, RZ, -R7.reuse ;  /* 0x000000ffff037224 */ /* 0x102fe200078e0a07 */
[----:B------:R-:W-:Y:S01]  /*7d50*/  UIMAD.WIDE.U32 UR4, UR4, UR8, URZ ;  /* 0x00000008040472a5 */ /* 0x000fe2000f8e00ff */
[----:B------:R-:W-:Y:S02]  /*7d60*/  IMAD.MOV.U32 R6, RZ, RZ, RZ ;  /* 0x000000ffff067224 */ /* 0x000fe400078e00ff */
[----:B------:R-:W-:Y:S04]  /*7d70*/  IMAD R3, R3, R4, RZ ;  /* 0x0000000403037224 */ /* 0x000fe800078e02ff */
[----:B------:R-:W-:Y:S01]  /*7d80*/  UMOV UR43, UR5 ;  /* 0x00000005002b7c82 */ /* 0x000fe20008000000 */
[----:B------:R-:W-:Y:S01]  /*7d90*/  IMAD.HI.U32 R7, R7, R3, R6 ;  /* 0x0000000307077227 */ /* 0x000fe200078e0006 */
[----:B------:R-:W-:Y:S01]  /*7da0*/  UIMAD UR4, UR43, UR9, UR8 ;  /* 0x000000092b0472a4 */ /* 0x000fe2000f8e0208 */
[----:B--2---:R-:W1:Y:S03]  /*7db0*/  MUFU.RCP R0, R0 ;  /* 0x0000000000007308 */ /* 0x004e660000001000 */
[----:B------:R-:W-:Y:S11]  /*7dc0*/  UISETP.GT.U32.AND UP0, UPT, UR6, UR4, UPT ;  /* 0x000000040600728c */ /* 0x000ff6000bf04070 */
[----:B------:R-:W-:Y:S02]  /*7dd0*/  @!UP0 UIADD3 UR4, UPT, UPT, UR4, -UR6, URZ ;  /* 0x8000000604048290 */ /* 0x000fe4000fffe0ff */
[----:B------:R-:W-:Y:S01]  /*7de0*/  @!UP0 UIADD3 UR43, UPT, UPT, UR43, 0x1, URZ ;  /* 0x000000012b2b8890 */ /* 0x000fe2000fffe0ff */
[----:B-1----:R-:W-:Y:S01]  /*7df0*/  VIADD R0, R0, 0xffffffe ;  /* 0x0ffffffe00007836 */ /* 0x002fe20000000000 */
[----:B------:R-:W-:Y:S02]  /*7e00*/  UISETP.GE.U32.AND UP2, UPT, UR4, UR6, UPT ;  /* 0x000000060400728c */ /* 0x000fe4000bf46070 */
[----:B------:R-:W-:Y:S02]  /*7e10*/  ULOP3.LUT UR4, UR18, UR54, URZ, 0x3c, !UPT ;  /* 0x0000003612047292 */ /* 0x000fe4000f8e3cff */
[----:B------:R-:W-:Y:S01]  /*7e20*/  UISETP.NE.AND UP0, UPT, UR54, URZ, UPT ;  /* 0x000000ff3600728c */ /* 0x000fe2000bf05270 */
[----:B------:R-:W1:Y:S01]  /*7e30*/  F2I.FTZ.U32.TRUNC.NTZ R0, R0 ;  /* 0x0000000000007305 */ /* 0x000e62000021f000 */
[----:B------:R-:W-:Y:S05]  /*7e40*/  UISETP.GE.AND UP1, UPT, UR4, URZ, UPT ;  /* 0x000000ff0400728c */ /* 0x000fea000bf26270 */
[----:B------:R-:W-:Y:S06]  /*7e50*/  @UP2 UIADD3 UR43, UPT, UPT, UR43, 0x1, URZ ;  /* 0x000000012b2b2890 */ /* 0x000fec000fffe0ff */
[----:B------:R-:W-:Y:S02]  /*7e60*/  @!UP1 UIADD3 UR43, UPT, UPT, -UR43, URZ, URZ ;  /* 0x000000ff2b2b9290 */ /* 0x000fe4000fffe1ff */
[----:B------:R-:W-:Y:S01]  /*7e70*/  @!UP0 ULOP3.LUT UR43, URZ, UR54, URZ, 0x33, !UPT ;  /* 0x00000036ff2b8292 */ /* 0x000fe2000f8e33ff */
[----:B-1----:R-:W-:Y:S05]  /*7e80*/  R2UR UR5, R0 ;  /* 0x00000000000572ca */ /* 0x002fea00000e0000 */
[----:B------:R-:W-:Y:S05]  /*7e90*/  IMAD.U32 R0, RZ, RZ, UR43 ;  /* 0x0000002bff007e24 */ /* 0x000fea000f8e00ff */
[----:B------:R-:W-:Y:S03]  /*7ea0*/  IABS R0, R0 ;  /* 0x0000000000007213 */ /* 0x000fe60000000000 */
[----:B------:R-:W-:Y:S01]  /*7eb0*/  UIADD3 UR4, UPT, UPT, URZ, -UR5, URZ ;  /* 0x80000005ff047290 */ /* 0x000fe2000fffe0ff */
[----:B------:R-:W-:Y:S03]  /*7ec0*/  R2UR UR8, R0 ;  /* 0x00000000000872ca */ /* 0x000fe600000e0000 */
[----:B------:R-:W-:Y:S03]  /*7ed0*/  UIMAD UR6, UR4, UR7, URZ ;  /* 0x00000007040672a4 */ /* 0x000fe6000f8e02ff */
[----:B------:R-:W-:Y:S02]  /*7ee0*/  UMOV UR4, URZ ;  /* 0x000000ff00047c82 */ /* 0x000fe40008000000 */
[----:B------:R-:W-:Y:S07]  /*7ef0*/  UIMAD.WIDE.U32 UR4, UR5, UR6, UR4 ;  /* 0x00000006050472a5 */ /* 0x000fee000f8e0004 */
[----:B------:R-:W-:Y:S02]  /*7f00*/  UMOV UR4, UR5 ;  /* 0x0000000500047c82 */ /* 0x000fe40008000000 */
        /* <DEDUP_REMOVED lines=8> */
[----:B------:R-:W-:Y:S04]  /*7f90*/  ULOP3.LUT UR4, UR43, UR16, URZ, 0x3c, !UPT ;  /* 0x000000102b047292 */ /* 0x000fe8000f8e3cff */
[----:B------:R-:W-:Y:S05]  /*7fa0*/  UISETP.GE.AND UP0, UPT, UR4, URZ, UPT ;  /* 0x000000ff0400728c */ /* 0x000fea000bf06270 */
[----:B------:R-:W-:Y:S02]  /*7fb0*/  @UP1 UIADD3 UR44, UPT, UPT, UR44, 0x1, URZ ;  /* 0x000000012c2c1890 */ /* 0x000fe4000fffe0ff */
[----:B------:R-:W-:Y:S04]  /*7fc0*/  UISETP.NE.AND UP1, UPT, UR16, URZ, UPT ;  /* 0x000000ff1000728c */ /* 0x000fe8000bf25270 */
[----:B------:R-:W-:Y:S07]  /*7fd0*/  @!UP0 UIADD3 UR44, UPT, UPT, -UR44, URZ, URZ ;  /* 0x000000ff2c2c8290 */ /* 0x000fee000fffe1ff */
[----:B------:R-:W-:Y:S02]  /*7fe0*/  @!UP1 ULOP3.LUT UR44, URZ, UR16, URZ, 0x33, !UPT ;  /* 0x00000010ff2c9292 */ /* 0x000fe4000f8e33ff */
[----:B------:R-:W-:Y:S04]  /*7ff0*/  UISETP.NE.AND UP1, UPT, UR38, 0x1, UPT ;  /* 0x000000012600788c */ /* 0x000fe8000bf25270 */
[----:B------:R-:W-:Y:S05]  /*8000*/  IMAD.U32 R0, RZ, RZ, UR44 ;  /* 0x0000002cff007e24 */ /* 0x000fea000f8e00ff */
[----:B------:R-:W-:Y:S02]  /*8010*/  IABS R0, R0 ;  /* 0x0000000000007213 */ /* 0x000fe40000000000 */
[----:B------:R-:W1:Y:S03]  /*8020*/  @!UP1 LDCU.128 UR12, c[0x0][0xc10] ;  /* 0x00018200ff0c97ac */ /* 0x000e660008000c00 */
[----:B------:R-:W-:Y:S04]  /*8030*/  IMAD.HI.U32 R7, R7, R0, RZ ;  /* 0x0000000007077227 */ /* 0x000fe800078e00ff */
[----:B------:R-:W-:Y:S01]  /*8040*/  IMAD.MOV R3, RZ, RZ, -R7 ;  /* 0x000000ffff037224 */ /* 0x000fe200078e0a07 */
[----:B------:R-:W2:Y:S03]  /*8050*/  @!UP1 LDCU UR10, c[0x0][0xc20] ;  /* 0x00018400ff0a97ac */ /* 0x000ea60008000800 */
[C---:B------:R-:W-:Y:S01]  /*8060*/  IMAD R0, R4.reuse, R3, R0 ;  /* 0x0000000304007224 */ /* 0x040fe200078e0200 */
[----:B------:R-:W3:Y:S04]  /*8070*/  @!UP1 LDCU UR5, c[0x0][0xc0c] ;  /* 0x00018180ff0597ac */ /* 0x000ee80008000800 */
[----:B------:R-:W-:Y:S01]  /*8080*/  ISETP.GT.U32.AND P1, PT, R4, R0, PT ;  /* 0x000000000400720c */ /* 0x000fe20003f24070 */
[----:B-1----:R-:W-:Y:S02]  /*8090*/  UIMAD.WIDE.U32 UR6, UR36, UR15, URZ ;  /* 0x0000000f240672a5 */ /* 0x002fe4000f8e00ff */
[----:B------:R-:W-:Y:S02]  /*80a0*/  UIMAD.WIDE.U32 UR8, UR37, UR12, URZ ;  /* 0x0000000c250872a5 */ /* 0x000fe4000f8e00ff */
[----:B------:R-:W-:Y:S02]  /*80b0*/  @!UP1 UISETP.NE.AND UP0, UPT, UR14, 0x1, UPT ;  /* 0x000000010e00988c */ /* 0x000fe4000bf05270 */
[----:B------:R-:W-:Y:S01]  /*80c0*/  ULOP3.LUT UR8, UR44, UR11, URZ, 0x3c, !UPT ;  /* 0x0000000b2c087292 */ /* 0x000fe2000f8e3cff */
[----:B------:R-:W-:Y:S02]  /*80d0*/  @!UP1 UMOV UR6, UR7 ;  /* 0x0000000700069c82 */ /* 0x000fe40008000000 */
[----:B------:R-:W-:Y:S01]  /*80e0*/  @!UP1 UMOV UR4, UR9 ;  /* 0x0000000900049c82 */ /* 0x000fe20008000000 */
[----:B--2---:R-:W-:Y:S02]  /*80f0*/  @!UP1 USHF.R.U32.HI UR6, URZ, UR10, UR6 ;  /* 0x0000000aff069299 */ /* 0x004fe40008011606 */
[----:B------:R-:W-:Y:S01]  /*8100*/  @!P1 IMAD.IADD R0, R0, 0x1, -R4 ;  /* 0x0000000100009824 */ /* 0x000fe200078e0a04 */
[----:B---3--:R-:W-:Y:S01]  /*8110*/  @!UP1 UISETP.NE.AND UP2, UPT, UR5, 0x1, UPT ;  /* 0x000000010500988c */ /* 0x008fe2000bf45270 */
[----:B------:R-:W-:Y:S01]  /*8120*/  @!P1 VIADD R7, R7, 0x1 ;  /* 0x0000000107079836 */ /* 0x000fe20000000000 */
[----:B------:R-:W-:Y:S02]  /*8130*/  @!UP1 USHF.R.U32.HI UR4, URZ, UR13, UR4 ;  /* 0x0000000dff049299 */ /* 0x000fe40008011604 */
[----:B------:R-:W-:Y:S01]  /*8140*/  @!UP1 USEL UR6, UR36, UR6, !UP0 ;  /* 0x0000000624069287 */ /* 0x000fe2000c000000 */
[----:B------:R-:W-:Y:S01]  /*8150*/  ISETP.GE.U32.AND P2, PT, R0, R4, PT ;  /* 0x000000040000720c */ /* 0x000fe20003f46070 */
[----:B------:R-:W-:Y:S01]  /*8160*/  @!UP1 USEL UR7, UR37, UR4, !UP2 ;  /* 0x0000000425079287 */ /* 0x000fe2000d000000 */
[----:B------:R-:W-:Y:S01]  /*8170*/  @P0 SHF.R.U32.HI R0, RZ, 0x10, R45 ;  /* 0x00000010ff000819 */ /* 0x000fe2000001162d */
[----:B------:R-:W-:Y:S02]  /*8180*/  UISETP.GE.AND UP0, UPT, UR8, URZ, UPT ;  /* 0x000000ff0800728c */ /* 0x000fe4000bf06270 */
[----:B------:R-:W-:Y:S01]  /*8190*/  UISETP.NE.AND UP2, UPT, UR11, URZ, UPT ;  /* 0x000000ff0b00728c */ /* 0x000fe2000bf45270 */
[----:B------:R-:W-:Y:S01]  /*81a0*/  @P0 R2UR UR17, R0 ;  /* 0x00000000001102ca */ /* 0x000fe200000e0000 */
[----:B------:R-:W-:Y:S01]  /*81b0*/  @!UP1 UIADD3 UR4, UPT, UPT, -UR7, UR6, URZ ;  /* 0x0000000607049290 */ /* 0x000fe2000fffe1ff */
[----:B------:R-:W-:Y:S01]  /*81c0*/  LOP3.LUT P0, RZ, R54, 0x90, RZ, 0xc0, !PT ;  /* 0x0000009036ff7812 */ /* 0x000fe2000780c0ff */
[----:B------:R-:W-:Y:S02]  /*81d0*/  @!UP1 UIADD3 UR6, UPT, UPT, UR7, -UR6, URZ ;  /* 0x8000000607069290 */ /* 0x000fe4000fffe0ff */
[----:B------:R-:W-:Y:S02]  /*81e0*/  UIADD3 UR7, UPT, UPT, -UR43, URZ, URZ ;  /* 0x000000ff2b077290 */ /* 0x000fe4000fffe1ff */
[----:B------:R-:W-:Y:S01]  /*81f0*/  @!UP1 UIMAD UR37, UR4, UR5, UR37 ;  /* 0x00000005042592a4 */ /* 0x000fe2000f8e0225 */
[----:B------:R-:W-:Y:S01]  /*8200*/  @P2 VIADD R7, R7, 0x1 ;  /* 0x0000000107072836 */ /* 0x000fe20000000000 */
[----:B------:R-:W-:Y:S02]  /*8210*/  UIMAD UR4, UR54, UR7, UR18 ;  /* 0x00000007360472a4 */ /* 0x000fe4000f8e0212 */
[----:B------:R-:W-:Y:S02]  /*8220*/  @!UP1 UIMAD UR36, UR6, UR14, UR36 ;  /* 0x0000000e062492a4 */ /* 0x000fe4000f8e0224 */
[----:B------:R-:W-:Y:S01]  /*8230*/  USHF.L.U32 UR51, UR4, 0x7, URZ ;  /* 0x0000000704337899 */ /* 0x000fe200080006ff */
[----:B------:R-:W-:Y:S01]  /*8240*/  R2UR UR45, R7 ;  /* 0x00000000072d72ca */ /* 0x000fe200000e0000 */
[----:B------:R-:W-:Y:S01]  /*8250*/  UIADD3 UR4, UPT, UPT, -UR44, URZ, URZ ;  /* 0x000000ff2c047290 */ /* 0x000fe2000fffe1ff */
[----:B------:R-:W-:Y:S03]  /*8260*/  IMAD.U32 R65, RZ, RZ, UR17 ;  /* 0x00000011ff417e24 */ /* 0x000fe6000f8e00ff */
[----:B------:R-:W-:Y:S08]  /*8270*/  UIMAD UR43, UR16, UR4, UR43 ;  /* 0x00000004102b72a4 */ /* 0x000ff0000f8e022b */
[----:B------:R-:W-:Y:S02]  /*8280*/  @!UP0 UIADD3 UR45, UPT, UPT, -UR45, URZ, URZ ;  /* 0x000000ff2d2d8290 */ /* 0x000fe4000fffe1ff */
[----:B------:R-:W-:Y:S04]  /*8290*/  @!UP2 ULOP3.LUT UR45, URZ, UR11, URZ, 0x33, !UPT ;  /* 0x0000000bff2da292 */ /* 0x000fe8000f8e33ff */
[----:B------:R-:W-:Y:S04]  /*82a0*/  UIADD3 UR5, UPT, UPT, -UR45, URZ, URZ ;  /* 0x000000ff2d057290 */ /* 0x000fe8000fffe1ff */
[----:B------:R-:W-:Y:S01]  /*82b0*/  UIMAD UR44, UR11, UR5, UR44 ;  /* 0x000000050b2c72a4 */ /* 0x000fe2000f8e022c */
[----:B------:R-:W-:Y:S11]  /*82c0*/  @!P0 BRA `(.L_x_120) ;  /* 0x00000000007c8947 */ /* 0x000ff60003800000 */
[----:B------:R-:W1:Y:S01]  /*82d0*/  LDCU.64 UR8, c[0x4][0x80] ;  /* 0x01001000ff0877ac */ /* 0x000e620008000a00 */
[----:B------:R-:W-:Y:S01]  /*82e0*/  MOV R16, 0x0 ;  /* 0x0000000000107802 */ /* 0x000fe20000000f00 */
[----:B------:R-:W-:Y:S02]  /*82f0*/  HFMA2 R12, -RZ, RZ, 0, 5.9604644775390625e-08 ;  /* 0x00000001ff0c7431 */ /* 0x000fe400000001ff */
[----:B------:R-:W-:Y:S01]  /*8300*/  IMAD.MOV.U32 R8, RZ, RZ, 0x70 ;  /* 0x00000070ff087424 */ /* 0x000fe200078e00ff */
[----:B------:R2:W3:Y:S01]  /*8310*/  LDC.64 R14, c[0x4][R16] ;  /* 0x01000000100e7b82 */ /* 0x0004e20000000a00 */
[----:B------:R-:W4:Y:S01]  /*8320*/  LDCU.64 UR6, c[0x4][0x88] ;  /* 0x01001100ff0677ac */ /* 0x000f220008000a00 */
[----:B------:R-:W-:Y:S01]  /*8330*/  IMAD.MOV.U32 R13, RZ, RZ, RZ ;  /* 0x000000ffff0d7224 */ /* 0x000fe200078e00ff */
[----:B------:R-:W2:Y:S01]  /*8340*/  LDCU.64 UR4, c[0x4][0x8] ;  /* 0x01000100ff0477ac */ /* 0x000ea20008000a00 */
[----:B-1----:R-:W-:Y:S01]  /*8350*/  MOV R5, UR9 ;  /* 0x0000000900057c02 */ /* 0x002fe20008000f00 */
[----:B------:R-:W-:Y:S01]  /*8360*/  IMAD.U32 R4, RZ, RZ, UR8 ;  /* 0x00000008ff047e24 */ /* 0x000fe2000f8e00ff */
[----:B----4-:R-:W-:Y:S01]  /*8370*/  MOV R7, UR7 ;  /* 0x0000000700077c02 */ /* 0x010fe20008000f00 */
[----:B------:R-:W-:Y:S01]  /*8380*/  IMAD.U32 R6, RZ, RZ, UR6 ;  /* 0x00000006ff067e24 */ /* 0x000fe2000f8e00ff */
[----:B--2---:R-:W-:Y:S01]  /*8390*/  MOV R11, UR5 ;  /* 0x00000005000b7c02 */ /* 0x004fe20008000f00 */
[----:B------:R-:W-:Y:S02]  /*83a0*/  IMAD.U32 R10, RZ, RZ, UR4 ;  /* 0x00000004ff0a7e24 */ /* 0x000fe4000f8e00ff */
[----:B------:R-:W-:Y:S07]  /*83b0*/  LEPC R20, `(.L_x_121) ;  /* 0x000000001014794e */ /* 0x000fee0000000000 */
[----:B---3-5:R-:W-:Y:S05]  /*83c0*/  CALL.ABS.NOINC R14 ;  /* 0x000000000e007343 */ /* 0x028fea0003c00000 */
.L_x_121:
[----:B------:R-:W1:Y:S01]  /*83d0*/  LDCU.64 UR8, c[0x4][0x80] ;  /* 0x01001000ff0877ac */ /* 0x000e620008000a00 */
[----:B------:R-:W2:Y:S01]  /*83e0*/  LDC.64 R16, c[0x4][R16] ;  /* 0x0100000010107b82 */ /* 0x000ea20000000a00 */
[----:B------:R-:W-:Y:S02]  /*83f0*/  HFMA2 R12, -RZ, RZ, 0, 5.9604644775390625e-08 ;  /* 0x00000001ff0c7431 */ /* 0x000fe400000001ff */
[----:B------:R-:W-:Y:S02]  /*8400*/  IMAD.MOV.U32 R8, RZ, RZ, 0x70 ;  /* 0x00000070ff087424 */ /* 0x000fe400078e00ff */
[----:B------:R-:W-:Y:S01]  /*8410*/  IMAD.MOV.U32 R13, RZ, RZ, RZ ;  /* 0x000000ffff0d7224 */ /* 0x000fe200078e00ff */
[----:B------:R-:W3:Y:S01]  /*8420*/  LDCU.64 UR6, c[0x4][0x88] ;  /* 0x01001100ff0677ac */ /* 0x000ee20008000a00 */
[----:B------:R-:W4:Y:S01]  /*8430*/  LDCU.64 UR4, c[0x4][0x8] ;  /* 0x01000100ff0477ac */ /* 0x000f220008000a00 */
[----:B-1----:R-:W-:Y:S02]  /*8440*/  MOV R4, UR8 ;  /* 0x0000000800047c02 */ /* 0x002fe40008000f00 */
[----:B------:R-:W-:Y:S02]  /*8450*/  MOV R5, UR9 ;  /* 0x0000000900057c02 */ /* 0x000fe40008000f00 */
[----:B---3--:R-:W-:Y:S01]  /*8460*/  MOV R7, UR7 ;  /* 0x0000000700077c02 */ /* 0x008fe20008000f00 */
[----:B------:R-:W-:Y:S01]  /*8470*/  IMAD.U32 R6, RZ, RZ, UR6 ;  /* 0x00000006ff067e24 */ /* 0x000fe2000f8e00ff */
[----:B----4-:R-:W-:Y:S01]  /*8480*/  MOV R11, UR5 ;  /* 0x00000005000b7c02 */ /* 0x010fe20008000f00 */
[----:B------:R-:W-:Y:S02]  /*8490*/  IMAD.U32 R10, RZ, RZ, UR4 ;  /* 0x00000004ff0a7e24 */ /* 0x000fe4000f8e00ff */
[----:B------:R-:W-:Y:S07]  /*84a0*/  LEPC R20, `(.L_x_120) ;  /* 0x000000001014794e */ /* 0x000fee0000000000 */
[----:B--2---:R-:W-:Y:S05]  /*84b0*/  CALL.ABS.NOINC R16 ;  /* 0x0000000010007343 */ /* 0x004fea0003c00000 */
.L_x_120:
[----:B------:R-:W-:Y:S05]  /*84c0*/  BSYNC.RECONVERGENT B6 ;  /* 0x0000000000067941 */ /* 0x000fea0003800200 */
.L_x_119:
[----:B------:R-:W-:Y:S02]  /*84d0*/  R2UR UR6, R53 ;  /* 0x00000000350672ca */ /* 0x000fe400000e0000 */
[----:B------:R-:W-:Y:S02]  /*84e0*/  R2UR UR5, R61 ;  /* 0x000000003d0572ca */ /* 0x000fe400000e0000 */
[----:B------:R-:W-:Y:S02]  /*84f0*/  R2UR UR4, R60 ;  /* 0x000000003c0472ca */ /* 0x000fe400000e0000 */
[----:B------:R-:W-:Y:S02]  /*8500*/  ISETP.NE.U32.AND P3, PT, R42, RZ, PT ;  /* 0x000000ff2a00720c */ /* 0x000fe40003f65070 */
[----:B------:R-:W-:Y:S02]  /*8510*/  ISETP.NE.U32.AND P2, PT, RZ, UR60, PT ;  /* 0x0000003cff007c0c */ /* 0x000fe4000bf45070 */
[----:B------:R-:W-:Y:S02]  /*8520*/  ISETP.NE.AND.EX P3, PT, R43, RZ, PT, P3 ;  /* 0x000000ff2b00720c */ /* 0x000fe40003f65330 */
[----:B------:R-:W-:Y:S01]  /*8530*/  ISETP.NE.AND.EX P2, PT, RZ, UR61, PT, P2 ;  /* 0x0000003dff007c0c */ /* 0x000fe2000bf45320 */
[----:B------:R-:W-:Y:S02]  /*8540*/  UISETP.NE.AND UP2, UPT, UR6, URZ, UPT ;  /* 0x000000ff0600728c */ /* 0x000fe4000bf45270 */
[----:B------:R-:W-:Y:S04]  /*8550*/  UISETP.NE.U32.AND UP0, UPT, UR5, URZ, UPT ;  /* 0x000000ff0500728c */ /* 0x000fe8000bf05070 */
[----:B------:R-:W-:Y:S01]  /*8560*/  UISETP.NE.AND.EX UP1, UPT, UR4, URZ, UPT, UP0 ;  /* 0x000000ff0400728c */ /* 0x000fe2000bf25300 */
[----:B------:R-:W-:Y:S01]  /*8570*/  PLOP3.LUT P4, PT, PT, PT, UP2, 0x80, 0x8 ;  /* 0x000000000008781c */ /* 0x000fe20003f8f028 */
[----:B------:R-:W-:Y:S03]  /*8580*/  UPLOP3.LUT UP0, UPT, UPT, UPT, UPT, 0x40, 0x4 ;  /* 0x000000000004789c */ /* 0x000fe60003f0e870 */
[----:B------:R-:W-:Y:S01]  /*8590*/  P2R R66, PR, RZ, 0x10 ;  /* 0x00000010ff427803 */ /* 0x000fe20000000000 */
[----:B------:R-:W-:Y:S06]  /*85a0*/  @UP2 UPLOP3.LUT UP0, UPT, UPT, UPT, UP1, 0x80, 0x8 ;  /* 0x000000000008289c */ /* 0x000fec0003f0f010 */
[----:B------:R-:W-:Y:S01]  /*85b0*/  PLOP3.LUT P0, PT, PT, PT, UP0, 0x80, 0x8 ;  /* 0x000000000008781c */ /* 0x000fe20003f0f008 */
[----:B------:R-:W-:Y:S01]  /*85c0*/  @!UPT UIADD3 URZ, UPT, UPT, URZ, URZ, URZ ;  /* 0x000000fffffff290 */ /* 0x000fe2000fffe0ff */
[----:B------:R-:W-:Y:S11]  /*85d0*/  BRA.U !UP1, `(.L_x_122) ;  /* 0x0000000109407547 */ /* 0x000ff6000b800000 */
[----:B------:R-:W-:Y:S01]  /*85e0*/  UISETP.NE.U32.AND UP0, UPT, UR60, URZ, UPT ;  /* 0x000000ff3c00728c */ /* 0x000fe2000bf05070 */
[----:B------:R-:W-:Y:S01]  /*85f0*/  R2UR UR6, R61 ;  /* 0x000000003d0672ca */ /* 0x000fe200000e0000 */
[----:B------:R-:W1:Y:S01]  /*8600*/  LDCU.64 UR8, c[0x0][0x358] ;  /* 0x00006b00ff0877ac */ /* 0x000e620008000a00 */
[----:B------:R-:W-:Y:S02]  /*8610*/  HFMA2 R49, -RZ, RZ, 0, 5.9604644775390625e-08 ;  /* 0x00000001ff317431 */ /* 0x000fe400000001ff */
[----:B------:R-:W-:Y:S01]  /*8620*/  IMAD.MOV.U32 R0, RZ, RZ, 0x1 ;  /* 0x00000001ff007424 */ /* 0x000fe200078e00ff */
[----:B------:R-:W-:Y:S06]  /*8630*/  UISETP.NE.AND.EX UP0, UPT, UR61, URZ, UPT, UP0 ;  /* 0x000000ff3d00728c */ /* 0x000fec000bf05300 */
[----:B------:R-:W-:Y:S05]  /*8640*/  PLOP3.LUT P1, PT, PT, PT, UP0, 0x80, 0x8 ;  /* 0x000000000008781c */ /* 0x000fea0003f2f008 */
[----:B------:R-:W2:Y:S01]  /*8650*/  @UP0 LDCU.64 UR4, c[0x0][0x988] ;  /* 0x00013100ff0407ac */ /* 0x000ea20008000a00 */
[----:B------:R-:W-:Y:S07]  /*8660*/  @UP0 UIMAD UR6, UR52, UR6, URZ ;  /* 0x00000006340602a4 */ /* 0x000fee000f8e02ff */
[----:B------:R-:W-:Y:S01]  /*8670*/  @!P1 PRMT R49, R0, 0x7610, R49 ;  /* 0x0000761000319816 */ /* 0x000fe20000000031 */
[----:B--2---:R-:W-:Y:S06]  /*8680*/  @UP0 UIMAD.WIDE UR4, UR6, 0x4, UR4 ;  /* 0x00000004060408a5 */ /* 0x004fec000f8e0204 */
[----:B-----5:R-:W-:Y:S02]  /*8690*/  IMAD.U32 R26, RZ, RZ, UR4 ;  /* 0x00000004ff1a7e24 */ /* 0x020fe4000f8e00ff */
[----:B------:R-:W-:Y:S03]  /*86a0*/  IMAD.U32 R27, RZ, RZ, UR5 ;  /* 0x00000005ff1b7e24 */ /* 0x000fe6000f8e00ff */
[----:B------:R-:W2:Y:S02]  /*86b0*/  @!UP0 LDCU UR4, c[0x0][0x980] ;  /* 0x00013000ff0487ac */ /* 0x000ea40008000800 */
[----:B-1----:R1:W5:Y:S02]  /*86c0*/  @P1 LDG.E R26, desc[UR8][R26.64] ;  /* 0x000000081a1a1981 */ /* 0x002364000c1e1900 */
[----:B-12---:R-:W-:Y:S02]  /*86d0*/  @!P1 MOV R26, UR4 ;  /* 0x00000004001a9c02 */ /* 0x006fe40008000f00 */
.L_x_122:
[----:B------:R-:W-:Y:S05]  /*86e0*/  @!P3 BRA `(.L_x_123) ;  /* 0x000000000024b947 */ /* 0x000fea0003800000 */
[----:B------:R-:W-:Y:S01]  /*86f0*/  ISETP.NE.U32.AND P1, PT, R40, RZ, PT ;  /* 0x000000ff2800720c */ /* 0x000fe20003f25070 */
[----:B------:R-:W1:Y:S03]  /*8700*/  LDCU.64 UR4, c[0x0][0x358] ;  /* 0x00006b00ff0477ac */ /* 0x000e660008000a00 */
[----:B------:R-:W-:Y:S11]  /*8710*/  ISETP.NE.AND.EX P1, PT, R41, RZ, PT, P1 ;  /* 0x000000ff2900720c */ /* 0x000ff60003f25310 */
[----:B------:R-:W-:Y:S02]  /*8720*/  @!UPT UIADD3 URZ, UPT, UPT, URZ, URZ, URZ ;  /* 0x000000fffffff290 */ /* 0x000fe4000fffe0ff */
[----:B------:R-:W2:Y:S01]  /*8730*/  @P1 LDC.64 R4, c[0x0][0x9a8] ;  /* 0x00026a00ff041b82 */ /* 0x000ea20000000a00 */
[----:B------:R-:W-:Y:S04]  /*8740*/  @P1 IMAD R0, R42, UR52, RZ ;  /* 0x000000342a001c24 */ /* 0x000fe8000f8e02ff */
[----:B--2---:R-:W-:Y:S05]  /*8750*/  @P1 IMAD.WIDE R4, R0, 0x4, R4 ;  /* 0x0000000400041825 */ /* 0x004fea00078e0204 */
[----:B-1---5:R1:W5:Y:S02]  /*8760*/  @P1 LDG.E R24, desc[UR4][R4.64] ;  /* 0x0000000404181981 */ /* 0x022364000c1e1900 */
[----:B-1----:R-:W2:Y:S02]  /*8770*/  @!P1 LDC R24, c[0x0][0x9a0] ;  /* 0x00026800ff189b82 */ /* 0x002ea40000000800 */
.L_x_123:
[----:B-----5:R-:W-:Y:S01]  /*8780*/  FSETP.NEU.AND P1, PT, R26, RZ, PT ;  /* 0x000000ff1a00720b */ /* 0x020fe20003f2d000 */
[----:B------:R-:W-:Y:S01]  /*8790*/  IMAD.SHL.U32 R67, R58, 0x2, RZ ;  /* 0x000000023a437824 */ /* 0x000fe200078e00ff */
[----:B------:R-:W-:Y:S01]  /*87a0*/  SEL R3, RZ, 0xffffffff, P2 ;  /* 0xffffffffff037807 */ /* 0x000fe20001000000 */
[----:B------:R-:W-:Y:S01]  /*87b0*/  BSSY B1, `(.L_x_124) ;  /* 0x0000030000017945 */ /* 0x000fe20003800000 */
[----:B------:R-:W-:Y:S01]  /*87c0*/  @P4 LOP3.LUT P2, RZ, R49, 0xff, RZ, 0xc0, !PT ;  /* 0x000000ff31ff4812 */ /* 0x000fe2000784c0ff */
[----:B------:R-:W-:Y:S01]  /*87d0*/  IMAD.MOV.U32 R69, RZ, RZ, 0x1 ;  /* 0x00000001ff457424 */ /* 0x000fe200078e00ff */
[----:B------:R-:W-:Y:S01]  /*87e0*/  @P4 SEL R64, RZ, 0xffffffff, P1 ;  /* 0xffffffffff404807 */ /* 0x000fe20000800000 */
[----:B------:R-:W-:Y:S01]  /*87f0*/  IMAD.IADD R25, R23, 0x1, R2 ;  /* 0x0000000117197824 */ /* 0x000fe200078e0202 */
[----:B------:R-:W-:Y:S01]  /*8800*/  LOP3.LUT R57, R57, 0x1, RZ, 0x3c, !PT ;  /* 0x0000000139397812 */ /* 0x000fe200078e3cff */
[----:B------:R-:W-:Y:S01]  /*8810*/  IMAD.MOV.U32 R27, RZ, RZ, RZ ;  /* 0x000000ffff1b7224 */ /* 0x000fe200078e00ff */
[----:B------:R-:W-:Y:S02]  /*8820*/  @P0 SEL R64, R3, R64, !P2 ;  /* 0x0000004003400207 */ /* 0x000fe40005000000 */
[----:B------:R-:W-:Y:S02]  /*8830*/  CS2R R38, SRZ ;  /* 0x0000000000267805 */ /* 0x000fe4000001ff00 */
[----:B------:R-:W-:Y:S02]  /*8840*/  LEA R62, R22, UR50, 0x3 ;  /* 0x00000032163e7c11 */ /* 0x000fe4000f8e18ff */
[----:B------:R-:W-:Y:S02]  /*8850*/  CS2R R36, SRZ ;  /* 0x0000000000247805 */ /* 0x000fe4000001ff00 */
[----:B------:R-:W-:Y:S02]  /*8860*/  @P4 LOP3.LUT R64, R64, 0x1, RZ, 0xc0, !PT ;  /* 0x0000000140404812 */ /* 0x000fe400078ec0ff */
[----:B------:R-:W-:Y:S02]  /*8870*/  CS2R R30, SRZ ;  /* 0x00000000001e7805 */ /* 0x000fe4000001ff00 */
[----:B------:R-:W-:Y:S02]  /*8880*/  PLOP3.LUT P0, PT, PT, PT, UP1, 0x80, 0x8 ;  /* 0x000000000008781c */ /* 0x000fe40003f0f018 */
[----:B------:R-:W-:Y:S02]  /*8890*/  CS2R R28, SRZ ;  /* 0x00000000001c7805 */ /* 0x000fe4000001ff00 */
[----:B------:R-:W-:Y:S01]  /*88a0*/  ISETP.NE.U32.OR P5, PT, R64, 0x1, !P4 ;  /* 0x000000014000780c */ /* 0x000fe200067a5470 */
[----:B------:R-:W-:Y:S01]  /*88b0*/  VIADD R68, R67, UR50 ;  /* 0x0000003243447c36 */ /* 0x000fe20008000000 */
[----:B------:R-:W-:Y:S02]  /*88c0*/  LOP3.LUT P2, R63, R49, 0xff, RZ, 0xc0, !PT ;  /* 0x000000ff313f7812 */ /* 0x000fe4000784c0ff */
[----:B------:R-:W-:Y:S05]  /*88d0*/  SEL R70, RZ, 0xffffffff, P1 ;  /* 0xffffffffff467807 */ /* 0x000fea0000800000 */
[----:B------:R-:W-:Y:S04]  /*88e0*/  @P0 SEL R70, R3, R70, !P2 ;  /* 0x0000004603460207 */ /* 0x000fe80005000000 */
[----:B------:R-:W-:Y:S02]  /*88f0*/  @P5 SHF.L.U32 R0, R57, 0x1f, RZ ;  /* 0x0000001f39005819 */ /* 0x000fe400000006ff */
[----:B------:R-:W-:Y:S02]  /*8900*/  LOP3.LUT R70, R70, 0x1, RZ, 0xc0, !PT ;  /* 0x0000000146467812 */ /* 0x000fe400078ec0ff */
[----:B------:R1:W3:Y:S02]  /*8910*/  @P5 SYNCS.PHASECHK.TRANS64.TRYWAIT P4, [UR50+0x1a0], R0 ;  /* 0x0001a000ff0055a7 */ /* 0x0002e40008081132 */
[----:B-1----:R-:W-:Y:S04]  /*8920*/  SHF.L.U32 R0, R56, 0x1f, RZ ;  /* 0x0000001f38007819 */ /* 0x002fe800000006ff */
[----:B------:R1:W4:Y:S01]  /*8930*/  SYNCS.PHASECHK.TRANS64.TRYWAIT P3, [R62+URZ+0x200], R0 ;  /* 0x000200003e0075a7 */ /* 0x00032200080611ff */
[----:B---3--:R-:W-:Y:S01]  /*8940*/  @P5 SEL R69, RZ, 0x1, !P4 ;  /* 0x00000001ff455807 */ /* 0x008fe20006000000 */
[----:B-1----:R-:W-:Y:S06]  /*8950*/  @!P5 BRA `(.L_x_125) ;  /* 0x000000000054d947 */ /* 0x002fec0003800000 */
[----:B------:R-:W-:Y:S01]  /*8960*/  ISETP.NE.U32.AND P1, PT, R70, 0x1, PT ;  /* 0x000000014600780c */ /* 0x000fe20003f25070 */
[----:B------:R-:W-:Y:S01]  /*8970*/  VIADD R2, R68, 0x300 ;  /* 0x0000030044027836 */ /* 0x000fe20000000000 */
[----:B------:R-:W-:Y:S01]  /*8980*/  LOP3.LUT P0, RZ, R48, 0x40, RZ, 0xc0, !PT ;  /* 0x0000004030ff7812 */ /* 0x000fe2000780c0ff */
[----:B------:R-:W-:Y:S01]  /*8990*/  BSSY B0, `(.L_x_126) ;  /* 0x000000e000007945 */ /* 0x000fe20003800000 */
[----:B------:R-:W-:Y:S01]  /*89a0*/  PLOP3.LUT P2, PT, PT, PT, PT, 0x8, 0x80 ;  /* 0x000000000080781c */ /* 0x000fe20003f4e170 */
[----:B------:R-:W-:Y:S01]  /*89b0*/  IMAD.MOV.U32 R39, RZ, RZ, RZ ;  /* 0x000000ffff277224 */ /* 0x000fe200078e00ff */
[----:B------:R-:W-:Y:S02]  /*89c0*/  CS2R R36, SRZ ;  /* 0x0000000000247805 */ /* 0x000fe4000001ff00 */
[----:B------:R-:W-:Y:S02]  /*89d0*/  CS2R R30, SRZ ;  /* 0x00000000001e7805 */ /* 0x000fe4000001ff00 */
[----:B------:R-:W-:Y:S03]  /*89e0*/  CS2R R28, SRZ ;  /* 0x00000000001c7805 */ /* 0x000fe6000001ff00 */
[----:B------:R-:W-:Y:S01]  /*89f0*/  @P1 PLOP3.LUT P2, PT, P0, PT, PT, 0x80, 0x8 ;  /* 0x000000000008181c */ /* 0x000fe2000074f070 */
[----:B------:R-:W-:Y:S01]  /*8a00*/  @P1 VIADD R4, R68, 0x310 ;  /* 0x0000031044041836 */ /* 0x000fe20000000000 */
[----:B------:R-:W-:Y:S11]  /*8a10*/  ISETP.NE.AND P0, PT, R69, RZ, PT ;  /* 0x000000ff4500720c */ /* 0x000ff60003f05270 */
[----:B------:R-:W-:Y:S02]  /*8a20*/  @P2 VIADD R4, R2, 0xfffffff0 ;  /* 0xfffffff002042836 */ /* 0x000fe40000000000 */
[----:B------:R-:W-:Y:S05]  /*8a30*/  @P0 BRA `(.L_x_127) ;  /* 0x00000000000c0947 */ /* 0x000fea0003800000 */
[----:B------:R-:W-:Y:S04]  /*8a40*/  SHF.L.U32 R3, R57, 0x1f, RZ ;  /* 0x0000001f39037819 */ /* 0x000fe800000006ff */
[----:B------:R-:W1:Y:S02]  /*8a50*/  SYNCS.PHASECHK.TRANS64.TRYWAIT P0, [UR50+0x1a0], R3 ;  /* 0x0001a003ff0075a7 */ /* 0x000e640008001132 */
[----:B-1----:R-:W-:Y:S05]  /*8a60*/  @!P0 BRA `(.L_x_128) ;  /* 0x0000003400d88947 */ /* 0x002fea0003800000 */
.L_x_127:
[----:B------:R-:W-:Y:S05]  /*8a70*/  BSYNC B0 ;  /* 0x0000000000007941 */ /* 0x000fea0003800000 */
.L_x_126:
[----:B------:R3:W1:Y:S01]  /*8a80*/  @P1 LDS.128 R36, [R4] ;  /* 0x0000000004241984 */ /* 0x0006620000000c00 */
[----:B------:R-:W-:Y:S03]  /*8a90*/  HFMA2 R27, -RZ, RZ, 0, 5.9604644775390625e-08 ;  /* 0x00000001ff1b7431 */ /* 0x000fe600000001ff */
[----:B------:R3:W1:Y:S02]  /*8aa0*/  @P1 LDS.128 R28, [R67+UR50+0x300] ;  /* 0x00030032431c1984 */ /* 0x0006640008000c00 */
.L_x_125:
[----:B------:R-:W-:Y:S05]  /*8ab0*/  BSYNC B1 ;  /* 0x0000000000017941 */ /* 0x000fea0003800000 */
.L_x_124:
[----:B-1----:R-:W-:Y:S04]  /*8ac0*/  SHF.R.U32.HI R2, RZ, 0x15, R25 ;  /* 0x00000015ff027819 */ /* 0x002fe80000011619 */
[----:B------:R-:W-:Y:S01]  /*8ad0*/  LOP3.LUT P0, RZ, R2, 0x3, R50, 0x48, !PT ;  /* 0x0000000302ff7812 */ /* 0x000fe20007804832 */
[----:B------:R-:W-:Y:S01]  /*8ae0*/  @!UPT UIADD3 URZ, UPT, UPT, URZ, URZ, URZ ;  /* 0x000000fffffff290 */ /* 0x000fe2000fffe0ff */
[----:B----4-:R-:W-:Y:S11]  /*8af0*/  @P3 BRA `(.L_x_129) ;  /* 0x0000000000083947 */ /* 0x010ff60003800000 */
[----:B------:R-:W1:Y:S02]  /*8b00*/  SYNCS.PHASECHK.TRANS64.TRYWAIT P1, [R62+URZ+0x200], R0 ;  /* 0x000200003e0075a7 */ /* 0x000e6400080211ff */
[----:B-1----:R-:W-:Y:S05]  /*8b10*/  @!P1 BRA `(.L_x_130) ;  /* 0x0000003400c49947 */ /* 0x002fea0003800000 */
.L_x_129:
[----:B------:R-:W-:Y:S05]  /*8b20*/  @!P0 BRA `(.L_x_131) ;  /* 0x0000000000408947 */ /* 0x000fea0003800000 */
[----:B------:R-:W4:Y:S01]  /*8b30*/  LDCU.64 UR8, c[0x4][0x70] ;  /* 0x01000e00ff0877ac */ /* 0x000f220008000a00 */
[----:B------:R-:W-:Y:S01]  /*8b40*/  MOV R3, 0x0 ;  /* 0x0000000000037802 */ /* 0x000fe20000000f00 */
[----:B------:R-:W-:Y:S02]  /*8b50*/  HFMA2 R12, -RZ, RZ, 0, 5.9604644775390625e-08 ;  /* 0x00000001ff0c7431 */ /* 0x000fe400000001ff */
[----:B------:R-:W-:Y:S02]  /*8b60*/  IMAD.MOV.U32 R8, RZ, RZ, 0x192 ;  /* 0x00000192ff087424 */ /* 0x000fe400078e00ff */
[----:B------:R-:W-:Y:S01]  /*8b70*/  IMAD.MOV.U32 R13, RZ, RZ, RZ ;  /* 0x000000ffff0d7224 */ /* 0x000fe200078e00ff */
[----:B------:R-:W5:Y:S01]  /*8b80*/  LDCU.64 UR6, c[0x4][0x78] ;  /* 0x01000f00ff0677ac */ /* 0x000f620008000a00 */
[----:B------:R-:W1:Y:S01]  /*8b90*/  LDC.64 R2, c[0x4][R3] ;  /* 0x0100000003027b82 */ /* 0x000e620000000a00 */
[----:B------:R-:W2:Y:S01]  /*8ba0*/  LDCU.64 UR4, c[0x4][0x10] ;  /* 0x01000200ff0477ac */ /* 0x000ea20008000a00 */
[----:B----4-:R-:W-:Y:S01]  /*8bb0*/  MOV R5, UR9 ;  /* 0x0000000900057c02 */ /* 0x010fe20008000f00 */
[----:B---3--:R-:W-:Y:S01]  /*8bc0*/  IMAD.U32 R4, RZ, RZ, UR8 ;  /* 0x00000008ff047e24 */ /* 0x008fe2000f8e00ff */
[----:B-----5:R-:W-:Y:S01]  /*8bd0*/  MOV R7, UR7 ;  /* 0x0000000700077c02 */ /* 0x020fe20008000f00 */
[----:B------:R-:W-:Y:S01]  /*8be0*/  IMAD.U32 R6, RZ, RZ, UR6 ;  /* 0x00000006ff067e24 */ /* 0x000fe2000f8e00ff */
[----:B--2---:R-:W-:Y:S01]  /*8bf0*/  MOV R11, UR5 ;  /* 0x00000005000b7c02 */ /* 0x004fe20008000f00 */
[----:B------:R-:W-:Y:S02]  /*8c00*/  IMAD.U32 R10, RZ, RZ, UR4 ;  /* 0x00000004ff0a7e24 */ /* 0x000fe4000f8e00ff */
[----:B------:R-:W-:Y:S07]  /*8c10*/  LEPC R20, `(.L_x_131) ;  /* 0x000000001014794e */ /* 0x000fee0000000000 */
[----:B-1----:R-:W-:Y:S05]  /*8c20*/  CALL.ABS.NOINC R2 ;  /* 0x0000000002007343 */ /* 0x002fea0003c00000 */
.L_x_131:
[----:B------:R-:W-:Y:S01]  /*8c30*/  SHF.L.U32 R3, R28, 0x10, RZ ;  /* 0x000000101c037819 */ /* 0x000fe200000006ff */
[----:B------:R-:W-:Y:S05]  /*8c40*/  WARPSYNC.ALL ;  /* 0x0000000000007948 */ /* 0x000fea0003800000 */
[----:B------:R-:W-:Y:S01]  /*8c50*/  R2UR UR4, R25 ;  /* 0x00000000190472ca */ /* 0x000fe200000e0000 */
[----:B------:R-:W-:Y:S01]  /*8c60*/  BSSY.RECONVERGENT B0, `(.L_x_132) ;  /* 0x0000059000007945 */ /* 0x000fe20003800200 */
[C---:B------:R-:W-:Y:S02]  /*8c70*/  SHF.L.U32 R20, R29.reuse, 0x10, RZ ;  /* 0x000000101d147819 */ /* 0x040fe400000006ff */
[----:B------:R-:W-:Y:S02]  /*8c80*/  LOP3.LUT R21, R29, 0xffff0000, RZ, 0xc0, !PT ;  /* 0xffff00001d157812 */ /* 0x000fe400078ec0ff */
[----:B------:R-:W-:Y:S02]  /*8c90*/  LOP3.LUT P0, RZ, R48, 0x40, RZ, 0xc0, !PT ;  /* 0x0000004030ff7812 */ /* 0x000fe4000780c0ff */
[----:B------:R-:W-:Y:S02]  /*8ca0*/  MOV R72, 0x10 ;  /* 0x0000001000487802 */ /* 0x000fe40000000f00 */
[----:B------:R-:W-:Y:S02]  /*8cb0*/  ISETP.NE.AND P1, PT, R59, RZ, PT ;  /* 0x000000ff3b00720c */ /* 0x000fe40003f25270 */
[----:B------:R-:W-:Y:S01]  /*8cc0*/  SEL R72, R72, 0xfffffff0, !P0 ;  /* 0xfffffff048487807 */ /* 0x000fe20004000000 */
[----:B---3--:R-:W1:Y:S01]  /*8cd0*/  LDTM.x16 R4, tmem[UR4] ;  /* 0x00000004000479ee */ /* 0x008e620008240000 */
[----:B------:R-:W-:Y:S02]  /*8ce0*/  ISETP.NE.AND P6, PT, R66, RZ, PT ;  /* 0x000000ff4200720c */ /* 0x000fe40003fc5270 */
[----:B------:R-:W-:Y:S02]  /*8cf0*/  IADD3 R68, PT, PT, R68, R72, RZ ;  /* 0x0000004844447210 */ /* 0x000fe40007ffe0ff */
[----:B------:R-:W-:Y:S01]  /*8d00*/  ISETP.NE.U32.OR P0, PT, R64, 0x1, !P6 ;  /* 0x000000014000780c */ /* 0x000fe20007705470 */
[----:B-12---:R-:W-:Y:S01]  /*8d10*/  FMUL R0, R24, R4 ;  /* 0x0000000418007220 */ /* 0x006fe20000400000 */
[----:B------:R-:W-:Y:S01]  /*8d20*/  LOP3.LUT R4, R28, 0xffff0000, RZ, 0xc0, !PT ;  /* 0xffff00001c047812 */ /* 0x000fe200078ec0ff */
[C---:B------:R-:W-:Y:S01]  /*8d30*/  FMUL R2, R24.reuse, R5 ;  /* 0x0000000518027220 */ /* 0x040fe20000400000 */
[----:B------:R-:W-:Y:S01]  /*8d40*/  FMUL R7, R24, R7 ;  /* 0x0000000718077220 */ /* 0x000fe20000400000 */
[----:B------:R-:W-:Y:S01]  /*8d50*/  FFMA R0, R26, R3, R0 ;  /* 0x000000031a007223 */ /* 0x000fe20000000000 */
[----:B------:R-:W-:Y:S01]  /*8d60*/  FMUL R3, R24, R6 ;  /* 0x0000000618037220 */ /* 0x000fe20000400000 */
[----:B------:R-:W-:Y:S01]  /*8d70*/  FFMA R2, R26, R4, R2 ;  /* 0x000000041a027223 */ /* 0x000fe20000000002 */
[C---:B------:R-:W-:Y:S01]  /*8d80*/  FMUL R4, R24.reuse, R8 ;  /* 0x0000000818047220 */ /* 0x040fe20000400000 */
[C---:B------:R-:W-:Y:S01]  /*8d90*/  FMUL R8, R24.reuse, R12 ;  /* 0x0000000c18087220 */ /* 0x040fe20000400000 */
[----:B------:R-:W-:Y:S01]  /*8da0*/  FMUL R12, R24, R16 ;  /* 0x00000010180c7220 */ /* 0x000fe20000400000 */
[----:B------:R-:W-:Y:S01]  /*8db0*/  SHF.L.U32 R16, R30, 0x10, RZ ;  /* 0x000000101e107819 */ /* 0x000fe200000006ff */
[----:B------:R-:W-:Y:S01]  /*8dc0*/  FFMA R3, R26, R20, R3 ;  /* 0x000000141a037223 */ /* 0x000fe20000000003 */
[----:B------:R-:W-:Y:S01]  /*8dd0*/  F2FP.BF16.F32.PACK_AB R32, R2, R0 ;  /* 0x000000000220723e */ /* 0x000fe200000010ff */
[----:B------:R-:W-:Y:S01]  /*8de0*/  FFMA R7, R26, R21, R7 ;  /* 0x000000151a077223 */ /* 0x000fe20000000007 */
[----:B------:R-:W-:Y:S01]  /*8df0*/  LOP3.LUT R0, R30, 0xffff0000, RZ, 0xc0, !PT ;  /* 0xffff00001e007812 */ /* 0x000fe200078ec0ff */
[C---:B------:R-:W-:Y:S01]  /*8e00*/  FMUL R5, R24.reuse, R9 ;  /* 0x0000000918057220 */ /* 0x040fe20000400000 */
[----:B------:R-:W-:Y:S01]  /*8e10*/  SHF.L.U32 R2, R31, 0x10, RZ ;  /* 0x000000101f027819 */ /* 0x000fe200000006ff */
[----:B------:R-:W-:Y:S01]  /*8e20*/  FMUL R6, R24, R10 ;  /* 0x0000000a18067220 */ /* 0x000fe20000400000 */
[----:B------:R-:W-:Y:S01]  /*8e30*/  F2FP.BF16.F32.PACK_AB R33, R7, R3 ;  /* 0x000000030721723e */ /* 0x000fe200000010ff */
[C---:B------:R-:W-:Y:S01]  /*8e40*/  FFMA R4, R26.reuse, R16, R4 ;  /* 0x000000101a047223 */ /* 0x040fe20000000004 */
[----:B------:R-:W-:Y:S01]  /*8e50*/  LOP3.LUT R16, R31, 0xffff0000, RZ, 0xc0, !PT ;  /* 0xffff00001f107812 */ /* 0x000fe200078ec0ff */
[----:B------:R-:W-:Y:S01]  /*8e60*/  FFMA R5, R26, R0, R5 ;  /* 0x000000001a057223 */ /* 0x000fe20000000005 */
[----:B------:R-:W-:Y:S01]  /*8e70*/  FMUL R11, R24, R11 ;  /* 0x0000000b180b7220 */ /* 0x000fe20000400000 */
[----:B------:R-:W-:Y:S01]  /*8e80*/  SHF.L.U32 R0, R36, 0x10, RZ ;  /* 0x0000001024007819 */ /* 0x000fe200000006ff */
[----:B------:R-:W-:Y:S01]  /*8e90*/  FFMA R6, R26, R2, R6 ;  /* 0x000000021a067223 */ /* 0x000fe20000000006 */
[----:B------:R-:W-:Y:S01]  /*8ea0*/  LOP3.LUT R2, R36, 0xffff0000, RZ, 0xc0, !PT ;  /* 0xffff000024027812 */ /* 0x000fe200078ec0ff */
[----:B------:R-:W-:Y:S01]  /*8eb0*/  FMUL R9, R24, R13 ;  /* 0x0000000d18097220 */ /* 0x000fe20000400000 */
[C---:B------:R-:W-:Y:S01]  /*8ec0*/  FFMA R11, R26.reuse, R16, R11 ;  /* 0x000000101a0b7223 */ /* 0x040fe2000000000b */
[C---:B------:R-:W-:Y:S01]  /*8ed0*/  FFMA R8, R26.reuse, R0, R8 ;  /* 0x000000001a087223 */ /* 0x040fe20000000008 */
[C---:B------:R-:W-:Y:S01]  /*8ee0*/  SHF.L.U32 R0, R37.reuse, 0x10, RZ ;  /* 0x0000001025007819 */ /* 0x040fe200000006ff */
[----:B------:R-:W-:Y:S01]  /*8ef0*/  FFMA R9, R26, R2, R9 ;  /* 0x000000021a097223 */ /* 0x000fe20000000009 */
[C---:B------:R-:W-:Y:S01]  /*8f00*/  FMUL R10, R24.reuse, R14 ;  /* 0x0000000e180a7220 */ /* 0x040fe20000400000 */
[----:B------:R-:W-:Y:S01]  /*8f10*/  LOP3.LUT R2, R37, 0xffff0000, RZ, 0xc0, !PT ;  /* 0xffff000025027812 */ /* 0x000fe200078ec0ff */
[----:B------:R-:W-:Y:S01]  /*8f20*/  FMUL R15, R24, R15 ;  /* 0x0000000f180f7220 */ /* 0x000fe20000400000 */
[----:B------:R-:W-:Y:S01]  /*8f30*/  SHF.L.U32 R3, R38, 0x10, RZ ;  /* 0x0000001026037819 */ /* 0x000fe200000006ff */
[C---:B------:R-:W-:Y:S01]  /*8f40*/  FFMA R10, R26.reuse, R0, R10 ;  /* 0x000000001a0a7223 */ /* 0x040fe2000000000a */
[----:B------:R-:W-:Y:S01]  /*8f50*/  F2FP.BF16.F32.PACK_AB R34, R5, R4 ;  /* 0x000000040522723e */ /* 0x000fe200000010ff */
[----:B------:R-:W-:Y:S01]  /*8f60*/  FFMA R15, R26, R2, R15 ;  /* 0x000000021a0f7223 */ /* 0x000fe2000000000f */
[----:B------:R-:W-:Y:S01]  /*8f70*/  LOP3.LUT R0, R38, 0xffff0000, RZ, 0xc0, !PT ;  /* 0xffff000026007812 */ /* 0x000fe200078ec0ff */
[C---:B------:R-:W-:Y:S01]  /*8f80*/  FMUL R13, R24.reuse, R17 ;  /* 0x00000011180d7220 */ /* 0x040fe20000400000 */
[C---:B------:R-:W-:Y:S01]  /*8f90*/  SHF.L.U32 R4, R39.reuse, 0x10, RZ ;  /* 0x0000001027047819 */ /* 0x040fe200000006ff */
[C---:B------:R-:W-:Y:S01]  /*8fa0*/  FMUL R14, R24.reuse, R18 ;  /* 0x00000012180e7220 */ /* 0x040fe20000400000 */
[----:B------:R-:W-:Y:S01]  /*8fb0*/  LOP3.LUT R2, R39, 0xffff0000, RZ, 0xc0, !PT ;  /* 0xffff000027027812 */ /* 0x000fe200078ec0ff */
[----:B------:R-:W-:Y:S01]  /*8fc0*/  FMUL R19, R24, R19 ;  /* 0x0000001318137220 */ /* 0x000fe20000400000 */
[----:B------:R-:W-:Y:S01]  /*8fd0*/  F2FP.BF16.F32.PACK_AB R35, R11, R6 ;  /* 0x000000060b23723e */ /* 0x000fe200000010ff */
[C---:B------:R-:W-:Y:S01]  /*8fe0*/  FFMA R12, R26.reuse, R3, R12 ;  /* 0x000000031a0c7223 */ /* 0x040fe2000000000c */
[C---:B------:R-:W-:Y:S01]  /*8ff0*/  FFMA R13, R26.reuse, R0, R13 ;  /* 0x000000001a0d7223 */ /* 0x040fe2000000000d */
[C---:B------:R-:W-:Y:S01]  /*9000*/  FFMA R14, R26.reuse, R4, R14 ;  /* 0x000000041a0e7223 */ /* 0x040fe2000000000e */
[----:B------:R-:W-:Y:S01]  /*9010*/  FFMA R19, R26, R2, R19 ;  /* 0x000000021a137223 */ /* 0x000fe20000000013 */
[----:B------:R1:W-:Y:S01]  /*9020*/  STS.128 [R67+UR50+0x300], R32 ;  /* 0x0003002043007988 */ /* 0x0003e20008000c32 */
[----:B------:R-:W-:Y:S02]  /*9030*/  F2FP.BF16.F32.PACK_AB R8, R9, R8 ;  /* 0x000000080908723e */ /* 0x000fe400000010ff */
[----:B------:R-:W-:Y:S02]  /*9040*/  F2FP.BF16.F32.PACK_AB R9, R15, R10 ;  /* 0x0000000a0f09723e */ /* 0x000fe400000010ff */
[----:B------:R-:W-:Y:S02]  /*9050*/  F2FP.BF16.F32.PACK_AB R10, R13, R12 ;  /* 0x0000000c0d0a723e */ /* 0x000fe400000010ff */
[----:B------:R-:W-:Y:S05]  /*9060*/  F2FP.BF16.F32.PACK_AB R11, R19, R14 ;  /* 0x0000000e130b723e */ /* 0x000fea00000010ff */
[----:B------:R1:W-:Y:S01]  /*9070*/  STS.128 [R68+0x300], R8 ;  /* 0x0003000844007388 */ /* 0x0003e20000000c00 */
[----:B------:R-:W-:Y:S01]  /*9080*/  @!PT LDS RZ, [RZ] ;  /* 0x00000000fffff984 */ /* 0x000fe20000000800 */
[----:B------:R-:W-:Y:S01]  /*9090*/  @!PT LDS RZ, [RZ] ;  /* 0x00000000fffff984 */ /* 0x000fe20000000800 */
[----:B------:R-:W-:Y:S01]  /*90a0*/  @!PT LDS RZ, [RZ] ;  /* 0x00000000fffff984 */ /* 0x000fe20000000800 */
[----:B------:R-:W-:Y:S01]  /*90b0*/  @!PT LDS RZ, [RZ] ;  /* 0x00000000fffff984 */ /* 0x000fe20000000800 */
[----:B------:R2:W-:Y:S07]  /*90c0*/  MEMBAR.ALL.CTA ;  /* 0x0000000000007992 */ /* 0x0005ee0000008000 */
[----:B--2---:R-:W2:Y:S02]  /*90d0*/  FENCE.VIEW.ASYNC.S ;  /* 0x00000000000073c6 */ /* 0x004ea40000000000 */
[----:B--2---:R-:W-:Y:S06]  /*90e0*/  BAR.SYNC.DEFER_BLOCKING 0x1, 0x80 ;  /* 0x0042000000007b1d */ /* 0x004fec0000010000 */
[----:B------:R-:W-:Y:S05]  /*90f0*/  @P1 BRA `(.L_x_133) ;  /* 0x00000000003c1947 */ /* 0x000fea0003800000 */
[----:B------:R-:W2:Y:S01]  /*9100*/  LDCU.64 UR8, c[0x0][0x348] ;  /* 0x00006900ff0877ac */ /* 0x000ea20008000a00 */
[----:B------:R-:W-:Y:S01]  /*9110*/  UIADD3 UR4, UPT, UPT, UR50, 0x300, URZ ;  /* 0x0000030032047890 */ /* 0x000fe2000fffe0ff */
[----:B------:R-:W-:Y:S01]  /*9120*/  UMOV UR41, UR51 ;  /* 0x0000003300297c82 */ /* 0x000fe20008000000 */
[----:B------:R-:W-:Y:S02]  /*9130*/  UIADD3 UR6, UPT, UPT, UR50, 0xb00, URZ ;  /* 0x00000b0032067890 */ /* 0x000fe4000fffe0ff */
[----:B------:R-:W-:Y:S02]  /*9140*/  UIADD3 UR7, UPT, UPT, UR51, 0x40, URZ ;  /* 0x0000004033077890 */ /* 0x000fe4000fffe0ff */
[----:B------:R-:W-:Y:S04]  /*9150*/  MOV R54, UR4 ;  /* 0x0000000400367c02 */ /* 0x000fe80008000f00 */
[----:B------:R-:W-:Y:S01]  /*9160*/  R2UR UR40, R54 ;  /* 0x00000000362872ca */ /* 0x000fe200000e0000 */
[----:B--2---:R-:W-:Y:S04]  /*9170*/  UIADD3 UR4, UP0, UPT, UR8, 0x780, URZ ;  /* 0x0000078008047890 */ /* 0x004fe8000ff1e0ff */
[----:B------:R-:W-:Y:S09]  /*9180*/  UIADD3.X UR5, UPT, UPT, URZ, UR9, URZ, UP0, !UPT ;  /* 0x00000009ff057290 */ /* 0x000ff200087fe4ff */
[----:B------:R2:W-:Y:S02]  /*9190*/  UTMASTG.5D [UR40], [UR4] ;  /* 0x00000028040073b5 */ /* 0x0005e40008020000 */
[----:B--2---:R-:W-:Y:S01]  /*91a0*/  UMOV UR40, UR6 ;  /* 0x0000000600287c82 */ /* 0x004fe20008000000 */
[----:B------:R-:W-:Y:S02]  /*91b0*/  UMOV UR41, UR7 ;  /* 0x0000000700297c82 */ /* 0x000fe40008000000 */
[----:B------:R2:W-:Y:S01]  /*91c0*/  UTMASTG.5D [UR40], [UR4] ;  /* 0x00000028040073b5 */ /* 0x0005e20008020000 */
[----:B------:R0:W-:Y:S01]  /*91d0*/  UTMACMDFLUSH ;  /* 0x00000000000079b7 */ /* 0x0001e20000000000 */
[----:B--2---:R-:W-:Y:S04]  /*91e0*/  DEPBAR.LE SB0, 0x1 ;  /* 0x000080400000791a */ /* 0x004fe80000000000 */
.L_x_133:
[----:B------:R-:W-:Y:S05]  /*91f0*/  BSYNC.RECONVERGENT B0 ;  /* 0x0000000000007941 */ /* 0x000fea0003800200 */
.L_x_132:
[----:B------:R-:W-:Y:S01]  /*9200*/  BAR.SYNC.DEFER_BLOCKING 0x1, 0x80 ;  /* 0x0042000000007b1d */ /* 0x000fe20000010000 */
[----:B------:R-:W-:Y:S01]  /*9210*/  LEA R4, R27, UR50, 0x3 ;  /* 0x000000321b047c11 */ /* 0x000fe2000f8e18ff */
[----:B------:R-:W-:Y:S01]  /*9220*/  UISETP.NE.AND UP0, UPT, UR55, URZ, UPT ;  /* 0x000000ff3700728c */ /* 0x000fe2000bf05270 */
[----:B------:R-:W-:Y:S08]  /*9230*/  @P0 SHF.L.U32 R3, R57, 0x1f, RZ ;  /* 0x0000001f39030819 */ /* 0x000ff000000006ff */
[----:B------:R-:W-:Y:S05]  /*9240*/  BRA.U !UP0, `(.L_x_134) ;  /* 0x0000000108287547 */ /* 0x000fea000b800000 */
[----:B------:R-:W2:Y:S01]  /*9250*/  S2R R0, SR_CgaCtaId ;  /* 0x0000000000007919 */ /* 0x000ea20000008800 */
[----:B------:R-:W-:Y:S01]  /*9260*/  ISETP.NE.U32.OR P1, PT, R64, 0x1, !P6 ;  /* 0x000000014000780c */ /* 0x000fe20007725470 */
[----:B------:R-:W-:Y:S01]  /*9270*/  IMAD.U32 R2, RZ, RZ, UR53 ;  /* 0x00000035ff027e24 */ /* 0x000fe2000f8e00ff */
[----:B------:R-:W-:Y:S04]  /*9280*/  UIADD3 UR4, UPT, UPT, UR53, 0x1, URZ ;  /* 0x0000000135047890 */ /* 0x000fe8000fffe0ff */
[----:B------:R-:W-:Y:S04]  /*9290*/  UISETP.NE.AND UP0, UPT, UR4, 0x4, UPT ;  /* 0x000000040400788c */ /* 0x000fe8000bf05270 */
[----:B------:R-:W-:Y:S03]  /*92a0*/  USEL UR53, UR4, URZ, UP0 ;  /* 0x000000ff04357287 */ /* 0x000fe60008000000 */
[----:B------:R-:W-:Y:S05]  /*92b0*/  @P1 LEA R2, R2, UR50, 0x3 ;  /* 0x0000003202021c11 */ /* 0x000fea000f8e18ff */
[----:B------:R-:W-:Y:S05]  /*92c0*/  @P1 VIADD R2, R2, 0x1c0 ;  /* 0x000001c002021836 */ /* 0x000fea0000000000 */
[----:B--2---:R-:W-:Y:S04]  /*92d0*/  @P1 PRMT R0, R0, 0x654, R2 ;  /* 0x0000065400001816 */ /* 0x004fe80000000002 */
[----:B------:R2:W-:Y:S03]  /*92e0*/  @P1 SYNCS.ARRIVE.TRANS64.RED.A1T0 RZ, [R0+URZ], RZ ;  /* 0x000000ff00ff19a7 */ /* 0x0005e600081004ff */
.L_x_134:
[----:B------:R-:W3:Y:S01]  /*92f0*/  @P0 SYNCS.PHASECHK.TRANS64.TRYWAIT P1, [R4+URZ+0x1a0], R3 ;  /* 0x0001a003040005a7 */ /* 0x000ee200080211ff */
[----:B------:R-:W-:Y:S01]  /*9300*/  BSSY B1, `(.L_x_135) ;  /* 0x0000011000017945 */ /* 0x000fe20003800000 */
[----:B---3--:R-:W-:Y:S03]  /*9310*/  @P0 SEL R69, RZ, 0x1, !P1 ;  /* 0x00000001ff450807 */ /* 0x008fe60004800000 */
[----:B------:R-:W-:Y:S05]  /*9320*/  @!P0 BRA `(.L_x_136) ;  /* 0x0000000000388947 */ /* 0x000fea0003800000 */
[----:B------:R-:W-:Y:S01]  /*9330*/  ISETP.NE.U32.AND P0, PT, R70, 0x1, PT ;  /* 0x000000014600780c */ /* 0x000fe20003f05070 */
[----:B------:R-:W-:Y:S01]  /*9340*/  BSSY B0, `(.L_x_137) ;  /* 0x0000009000007945 */ /* 0x000fe20003800000 */
[----:B------:R-:W-:Y:S11]  /*9350*/  ISETP.NE.AND P1, PT, R69, RZ, PT ;  /* 0x000000ff4500720c */ /* 0x000ff60003f25270 */
[----:B------:R-:W-:Y:S05]  /*9360*/  @P0 IMAD R3, R27, 0x1000, R67 ;  /* 0x000010001b030824 */ /* 0x000fea00078e0243 */
[----:B------:R-:W-:Y:S05]  /*9370*/  @P0 IADD3 R2, PT, PT, R3, UR50, RZ ;  /* 0x0000003203020c10 */ /* 0x000fea000fffe0ff */
[----:B------:R-:W-:Y:S01]  /*9380*/  @P0 IMAD.IADD R2, R72, 0x1, R2 ;  /* 0x0000000148020824 */ /* 0x000fe200078e0202 */
[----:B------:R-:W-:Y:S06]  /*9390*/  @P1 BRA `(.L_x_138) ;  /* 0x00000000000c1947 */ /* 0x000fec0003800000 */
[----:B--2---:R-:W-:Y:S04]  /*93a0*/  SHF.L.U32 R0, R57, 0x1f, RZ ;  /* 0x0000001f39007819 */ /* 0x004fe800000006ff */
[----:B------:R-:W2:Y:S02]  /*93b0*/  SYNCS.PHASECHK.TRANS64.TRYWAIT P1, [R4+URZ+0x1a0], R0 ;  /* 0x0001a000040075a7 */ /* 0x000ea400080211ff */
[----:B--2---:R-:W-:Y:S05]  /*93c0*/  @!P1 BRA `(.L_x_139) ;  /* 0x0000002c00ac9947 */ /* 0x004fea0003800000 */
.L_x_138:
[----:B------:R-:W-:Y:S05]  /*93d0*/  BSYNC B0 ;  /* 0x0000000000007941 */ /* 0x000fea0003800000 */
.L_x_137:
[----:B------:R3:W4:Y:S01]  /*93e0*/  @P0 LDS.128 R28, [R3+UR50+0x300] ;  /* 0x00030032031c0984 */ /* 0x0007220008000c00 */
[----:B------:R-:W-:Y:S03]  /*93f0*/  IADD3 R27, PT, PT, R27, 0x1, RZ ;  /* 0x000000011b1b7810 */ /* 0x000fe60007ffe0ff */
[----:B------:R3:W1:Y:S04]  /*9400*/  @P0 LDS.128 R36, [R2+0x300] ;  /* 0x0003000002240984 */ /* 0x0006680000000c00 */
.L_x_136:
[----:B------:R-:W-:Y:S05]  /*9410*/  BSYNC B1 ;  /* 0x0000000000017941 */ /* 0x000fea0003800000 */
.L_x_135:
[----:B--2---:R-:W-:Y:S05]  /*9420*/  VIADD R0, R25, 0x10 ;  /* 0x0000001019007836 */ /* 0x004fea0000000000 */
[----:B------:R-:W-:Y:S04]  /*9430*/  SHF.R.U32.HI R0, RZ, 0x15, R0 ;  /* 0x00000015ff007819 */ /* 0x000fe80000011600 */
[----:B------:R-:W-:Y:S11]  /*9440*/  LOP3.LUT P0, RZ, R0, 0x3, R50, 0x48, !PT ;  /* 0x0000000300ff7812 */ /* 0x000ff60007804832 */
[----:B------:R-:W-:Y:S02]  /*9450*/  @!UPT UIADD3 URZ, UPT, UPT, URZ, URZ, URZ ;  /* 0x000000fffffff290 */ /* 0x000fe4000fffe0ff */
[----:B------:R-:W-:Y:S05]  /*9460*/  @!P0 BRA `(.L_x_140) ;  /* 0x0000000000408947 */ /* 0x000fea0003800000 */
[----:B------:R-:W2:Y:S01]  /*9470*/  LDCU.64 UR8, c[0x4][0x70] ;  /* 0x01000e00ff0877ac */ /* 0x000ea20008000a00 */
[----:B---3--:R-:W-:Y:S01]  /*9480*/  MOV R3, 0x0 ;  /* 0x0000000000037802 */ /* 0x008fe20000000f00 */
[----:B------:R-:W-:Y:S02]  /*9490*/  HFMA2 R12, -RZ, RZ, 0, 5.9604644775390625e-08 ;  /* 0x00000001ff0c7431 */ /* 0x000fe400000001ff */
[----:B-1----:R-:W-:Y:S02]  /*94a0*/  IMAD.MOV.U32 R8, RZ, RZ, 0x192 ;  /* 0x00000192ff087424 */ /* 0x002fe400078e00ff */
[----:B------:R-:W-:Y:S01]  /*94b0*/  IMAD.MOV.U32 R13, RZ, RZ, RZ ;  /* 0x000000ffff0d7224 */ /* 0x000fe200078e00ff */
[----:B------:R-:W1:Y:S01]  /*94c0*/  LDCU.64 UR6, c[0x4][0x78] ;  /* 0x01000f00ff0677ac */ /* 0x000e620008000a00 */
[----:B------:R-:W3:Y:S01]  /*94d0*/  LDC.64 R2, c[0x4][R3] ;  /* 0x0100000003027b82 */ /* 0x000ee20000000a00 */
[----:B------:R-:W5:Y:S01]  /*94e0*/  LDCU.64 UR4, c[0x4][0x10] ;  /* 0x01000200ff0477ac */ /* 0x000f620008000a00 */
[----:B--2---:R-:W-:Y:S01]  /*94f0*/  MOV R5, UR9 ;  /* 0x0000000900057c02 */ /* 0x004fe20008000f00 */
[----:B------:R-:W-:Y:S01]  /*9500*/  IMAD.U32 R4, RZ, RZ, UR8 ;  /* 0x00000008ff047e24 */ /* 0x000fe2000f8e00ff */
[----:B-1----:R-:W-:Y:S01]  /*9510*/  MOV R7, UR7 ;  /* 0x0000000700077c02 */ /* 0x002fe20008000f00 */
[----:B------:R-:W-:Y:S01]  /*9520*/  IMAD.U32 R6, RZ, RZ, UR6 ;  /* 0x00000006ff067e24 */ /* 0x000fe2000f8e00ff */
[----:B-----5:R-:W-:Y:S01]  /*9530*/  MOV R11, UR5 ;  /* 0x00000005000b7c02 */ /* 0x020fe20008000f00 */
[----:B------:R-:W-:Y:S02]  /*9540*/  IMAD.U32 R10, RZ, RZ, UR4 ;  /* 0x00000004ff0a7e24 */ /* 0x000fe4000f8e00ff */
[----:B------:R-:W-:Y:S07]  /*9550*/  LEPC R20, `(.L_x_140) ;  /* 0x000000001014794e */ /* 0x000fee0000000000 */
[----:B---34-:R-:W-:Y:S05]  /*9560*/  CALL.ABS.NOINC R2 ;  /* 0x0000000002007343 */ /* 0x018fea0003c00000 */
.L_x_140:
[----:B---34-:R-:W-:Y:S01]  /*9570*/  SHF.L.U32 R3, R28, 0x10, RZ ;  /* 0x000000101c037819 */ /* 0x018fe200000006ff */
[----:B------:R-:W-:Y:S05]  /*9580*/  WARPSYNC.ALL ;  /* 0x0000000000007948 */ /* 0x000fea0003800000 */
[----:B------:R-:W-:Y:S01]  /*9590*/  R2UR UR4, R25 ;  /* 0x00000000190472ca */ /* 0x000fe200000e0000 */
[----:B------:R-:W2:Y:S01]  /*95a0*/  S2R R71, SR_CgaCtaId ;  /* 0x0000000000477919 */ /* 0x000ea20000008800 */
[C---:B------:R-:W-:Y:S01]  /*95b0*/  SHF.L.U32 R20, R29.reuse, 0x10, RZ ;  /* 0x000000101d147819 */ /* 0x040fe200000006ff */
[----:B------:R-:W-:Y:S01]  /*95c0*/  BSSY.RECONVERGENT B0, `(.L_x_141) ;  /* 0x0000058000007945 */ /* 0x000fe20003800200 */
[----:B------:R-:W-:Y:S02]  /*95d0*/  LOP3.LUT R21, R29, 0xffff0000, RZ, 0xc0, !PT ;  /* 0xffff00001d157812 */ /* 0x000fe400078ec0ff */
[----:B------:R-:W-:Y:S02]  /*95e0*/  ISETP.NE.AND P6, PT, R66, RZ, PT ;  /* 0x000000ff4200720c */ /* 0x000fe40003fc5270 */
[----:B------:R-:W-:Y:S02]  /*95f0*/  ISETP.NE.AND P1, PT, R59, RZ, PT ;  /* 0x000000ff3b00720c */ /* 0x000fe40003f25270 */
[----:B------:R-:W-:Y:S03]  /*9600*/  ISETP.NE.U32.OR P0, PT, R64, 0x1, !P6 ;  /* 0x000000014000780c */ /* 0x000fe60007705470 */
[----:B-1----:R-:W1:Y:S02]  /*9610*/  LDTM.x16 R4, tmem[UR4+0x10] ;  /* 0x00001004000479ee */ /* 0x002e640008240000 */
[----:B-1----:R-:W-:Y:S01]  /*9620*/  FMUL R0, R24, R4 ;  /* 0x0000000418007220 */ /* 0x002fe20000400000 */
[----:B------:R-:W-:Y:S01]  /*9630*/  LOP3.LUT R4, R28, 0xffff0000, RZ, 0xc0, !PT ;  /* 0xffff00001c047812 */ /* 0x000fe200078ec0ff */
[C---:B------:R-:W-:Y:S01]  /*9640*/  FMUL R2, R24.reuse, R5 ;  /* 0x0000000518027220 */ /* 0x040fe20000400000 */
[----:B------:R-:W-:Y:S01]  /*9650*/  FMUL R7, R24, R7 ;  /* 0x0000000718077220 */ /* 0x000fe20000400000 */
[----:B------:R-:W-:Y:S01]  /*9660*/  FFMA R0, R26, R3, R0 ;  /* 0x000000031a007223 */ /* 0x000fe20000000000 */
[----:B------:R-:W-:Y:S01]  /*9670*/  FMUL R3, R24, R6 ;  /* 0x0000000618037220 */ /* 0x000fe20000400000 */
[----:B------:R-:W-:Y:S01]  /*9680*/  FFMA R2, R26, R4, R2 ;  /* 0x000000041a027223 */ /* 0x000fe20000000002 */
[C---:B------:R-:W-:Y:S01]  /*9690*/  FMUL R4, R24.reuse, R8 ;  /* 0x0000000818047220 */ /* 0x040fe20000400000 */
[----:B------:R-:W-:Y:S01]  /*96a0*/  FMUL R5, R24, R9 ;  /* 0x0000000918057220 */ /* 0x000fe20000400000 */
[C---:B------:R-:W-:Y:S01]  /*96b0*/  FFMA R3, R26.reuse, R20, R3 ;  /* 0x000000141a037223 */ /* 0x040fe20000000003 */
[----:B------:R-:W-:Y:S01]  /*96c0*/  FFMA R7, R26, R21, R7 ;  /* 0x000000151a077223 */ /* 0x000fe20000000007 */
[----:B------:R-:W-:Y:S01]  /*96d0*/  F2FP.BF16.F32.PACK_AB R32, R2, R0 ;  /* 0x000000000220723e */ /* 0x000fe200000010ff */
[----:B------:R-:W-:Y:S01]  /*96e0*/  FMUL R8, R24, R12 ;  /* 0x0000000c18087220 */ /* 0x000fe20000400000 */
[----:B------:R-:W-:Y:S01]  /*96f0*/  SHF.L.U32 R0, R30, 0x10, RZ ;  /* 0x000000101e007819 */ /* 0x000fe200000006ff */
[----:B------:R-:W-:Y:S01]  /*9700*/  FMUL R9, R24, R13 ;  /* 0x0000000d18097220 */ /* 0x000fe20000400000 */
[----:B------:R-:W-:Y:S01]  /*9710*/  LOP3.LUT R2, R30, 0xffff0000, RZ, 0xc0, !PT ;  /* 0xffff00001e027812 */ /* 0x000fe200078ec0ff */
[C---:B------:R-:W-:Y:S01]  /*9720*/  FMUL R12, R24.reuse, R16 ;  /* 0x00000010180c7220 */ /* 0x040fe20000400000 */
[C---:B------:R-:W-:Y:S01]  /*9730*/  SHF.L.U32 R16, R31.reuse, 0x10, RZ ;  /* 0x000000101f107819 */ /* 0x040fe200000006ff */
[----:B------:R-:W-:Y:S01]  /*9740*/  FMUL R13, R24, R17 ;  /* 0x00000011180d7220 */ /* 0x000fe20000400000 */
[----:B------:R-:W-:Y:S01]  /*9750*/  LOP3.LUT R17, R31, 0xffff0000, RZ, 0xc0, !PT ;  /* 0xffff00001f117812 */ /* 0x000fe200078ec0ff */
[----:B------:R-:W-:Y:S01]  /*9760*/  FFMA R4, R26, R0, R4 ;  /* 0x000000001a047223 */ /* 0x000fe20000000004 */
[----:B------:R-:W-:Y:S01]  /*9770*/  SHF.L.U32 R0, R36, 0x10, RZ ;  /* 0x0000001024007819 */ /* 0x000fe200000006ff */
[----:B------:R-:W-:Y:S01]  /*9780*/  FMUL R6, R24, R10 ;  /* 0x0000000a18067220 */ /* 0x000fe20000400000 */
[----:B------:R-:W-:Y:S01]  /*9790*/  F2FP.BF16.F32.PACK_AB R33, R7, R3 ;  /* 0x000000030721723e */ /* 0x000fe200000010ff */
[----:B------:R-:W-:Y:S01]  /*97a0*/  FFMA R5, R26, R2, R5 ;  /* 0x000000021a057223 */ /* 0x000fe20000000005 */
[----:B------:R-:W-:Y:S01]  /*97b0*/  LOP3.LUT R2, R36, 0xffff0000, RZ, 0xc0, !PT ;  /* 0xffff000024027812 */ /* 0x000fe200078ec0ff */
[----:B------:R-:W-:Y:S01]  /*97c0*/  FMUL R11, R24, R11 ;  /* 0x0000000b180b7220 */ /* 0x000fe20000400000 */
[----:B------:R-:W-:Y:S01]  /*97d0*/  SHF.L.U32 R3, R37, 0x10, RZ ;  /* 0x0000001025037819 */ /* 0x000fe200000006ff */
[----:B------:R-:W-:Y:S01]  /*97e0*/  FFMA R6, R26, R16, R6 ;  /* 0x000000101a067223 */ /* 0x000fe20000000006 */
[----:B------:R-:W-:Y:S01]  /*97f0*/  F2FP.BF16.F32.PACK_AB R34, R5, R4 ;  /* 0x000000040522723e */ /* 0x000fe200000010ff */
[----:B------:R-:W-:Y:S01]  /*9800*/  FMUL R10, R24, R14 ;  /* 0x0000000e180a7220 */ /* 0x000fe20000400000 */
[C---:B------:R-:W-:Y:S01]  /*9810*/  SHF.L.U32 R4, R39.reuse, 0x10, RZ ;  /* 0x0000001027047819 */ /* 0x040fe200000006ff */
[C---:B------:R-:W-:Y:S01]  /*9820*/  FFMA R11, R26.reuse, R17, R11 ;  /* 0x000000111a0b7223 */ /* 0x040fe2000000000b */
[----:B------:R-:W-:Y:S01]  /*9830*/  LOP3.LUT R5, R39, 0xffff0000, RZ, 0xc0, !PT ;  /* 0xffff000027057812 */ /* 0x000fe200078ec0ff */
[C---:B------:R-:W-:Y:S01]  /*9840*/  FFMA R8, R26.reuse, R0, R8 ;  /* 0x000000001a087223 */ /* 0x040fe20000000008 */
[C---:B------:R-:W-:Y:S01]  /*9850*/  FFMA R9, R26.reuse, R2, R9 ;  /* 0x000000021a097223 */ /* 0x040fe20000000009 */
[----:B------:R-:W-:Y:S01]  /*9860*/  LOP3.LUT R0, R37, 0xffff0000, RZ, 0xc0, !PT ;  /* 0xffff000025007812 */ /* 0x000fe200078ec0ff */
[----:B------:R-:W-:Y:S01]  /*9870*/  FFMA R10, R26, R3, R10 ;  /* 0x000000031a0a7223 */ /* 0x000fe2000000000a */
[----:B------:R-:W-:Y:S01]  /*9880*/  FMUL R15, R24, R15 ;  /* 0x0000000f180f7220 */ /* 0x000fe20000400000 */
[----:B------:R-:W-:Y:S01]  /*9890*/  SHF.L.U32 R2, R38, 0x10, RZ ;  /* 0x0000001026027819 */ /* 0x000fe200000006ff */
[----:B------:R-:W-:Y:S01]  /*98a0*/  FMUL R14, R24, R18 ;  /* 0x00000012180e7220 */ /* 0x000fe20000400000 */
[----:B------:R-:W-:Y:S01]  /*98b0*/  LOP3.LUT R3, R38, 0xffff0000, RZ, 0xc0, !PT ;  /* 0xffff000026037812 */ /* 0x000fe200078ec0ff */
[----:B------:R-:W-:Y:S01]  /*98c0*/  FFMA R15, R26, R0, R15 ;  /* 0x000000001a0f7223 */ /* 0x000fe2000000000f */
        /* <DEDUP_REMOVED lines=10> */
[----:B------:R-:W-:Y:S02]  /*9970*/  F2FP.BF16.F32.PACK_AB R11, R19, R14 ;  /* 0x0000000e130b723e */ /* 0x000fe400000010ff */
[----:B------:R-:W-:Y:S02]  /*9980*/  MOV R0, UR53 ;  /* 0x0000003500007c02 */ /* 0x000fe40008000f00 */
[----:B------:R-:W-:Y:S01]  /*9990*/  LEA R2, R27, UR50, 0x3 ;  /* 0x000000321b027c11 */ /* 0x000fe2000f8e18ff */
[----:B------:R1:W-:Y:S01]  /*99a0*/  STS.128 [R68+0x1300], R8 ;  /* 0x0013000844007388 */ /* 0x0003e20000000c00 */
[----:B------:R-:W-:Y:S02]  /*99b0*/  @P0 LEA R0, R0, UR50, 0x3 ;  /* 0x0000003200000c11 */ /* 0x000fe4000f8e18ff */
[----:B------:R-:W-:Y:S02]  /*99c0*/  @P0 SHF.L.U32 R3, R57, 0x1f, RZ ;  /* 0x0000001f39030819 */ /* 0x000fe400000006ff */
[----:B------:R-:W-:Y:S01]  /*99d0*/  @P0 IADD3 R0, PT, PT, R0, 0x1c0, RZ ;  /* 0x000001c000000810 */ /* 0x000fe20007ffe0ff */
[----:B------:R-:W-:Y:S01]  /*99e0*/  @!PT LDS RZ, [RZ] ;  /* 0x00000000fffff984 */ /* 0x000fe20000000800 */
[----:B------:R-:W-:Y:S01]  /*99f0*/  @!PT LDS RZ, [RZ] ;  /* 0x00000000fffff984 */ /* 0x000fe20000000800 */
[----:B------:R-:W-:Y:S01]  /*9a00*/  @!PT LDS RZ, [RZ] ;  /* 0x00000000fffff984 */ /* 0x000fe20000000800 */
[----:B------:R-:W-:Y:S01]  /*9a10*/  @!PT LDS RZ, [RZ] ;  /* 0x00000000fffff984 */ /* 0x000fe20000000800 */
[----:B------:R3:W-:Y:S06]  /*9a20*/  MEMBAR.ALL.CTA ;  /* 0x0000000000007992 */ /* 0x0007ec0000008000 */
[----:B---3--:R-:W3:Y:S01]  /*9a30*/  FENCE.VIEW.ASYNC.S ;  /* 0x00000000000073c6 */ /* 0x008ee20000000000 */
[----:B--2---:R-:W-:Y:S01]  /*9a40*/  @P0 PRMT R0, R71, 0x654, R0 ;  /* 0x0000065447000816 */ /* 0x004fe20000000000 */
[----:B---3--:R-:W-:Y:S06]  /*9a50*/  BAR.SYNC.DEFER_BLOCKING 0x1, 0x80 ;  /* 0x0042000000007b1d */ /* 0x008fec0000010000 */
[----:B------:R-:W-:Y:S05]  /*9a60*/  @P1 BRA `(.L_x_142) ;  /* 0x0000000000341947 */ /* 0x000fea0003800000 */
[----:B------:R-:W2:Y:S01]  /*9a70*/  LDCU.64 UR8, c[0x0][0x348] ;  /* 0x00006900ff0877ac */ /* 0x000ea20008000a00 */
[----:B------:R-:W-:Y:S02]  /*9a80*/  UIADD3 UR40, UPT, UPT, UR50, 0x1300, URZ ;  /* 0x0000130032287890 */ /* 0x000fe4000fffe0ff */
[----:B------:R-:W-:Y:S02]  /*9a90*/  UIADD3 UR41, UPT, UPT, UR51, 0x10, URZ ;  /* 0x0000001033297890 */ /* 0x000fe4000fffe0ff */
[----:B------:R-:W-:Y:S02]  /*9aa0*/  UIADD3 UR6, UPT, UPT, UR50, 0x1b00, URZ ;  /* 0x00001b0032067890 */ /* 0x000fe4000fffe0ff */
[----:B------:R-:W-:Y:S02]  /*9ab0*/  UIADD3 UR7, UPT, UPT, UR51, 0x50, URZ ;  /* 0x0000005033077890 */ /* 0x000fe4000fffe0ff */
        /* <DEDUP_REMOVED lines=8> */
.L_x_142:
[----:B------:R-:W-:Y:S05]  /*9b40*/  BSYNC.RECONVERGENT B0 ;  /* 0x0000000000007941 */ /* 0x000fea0003800200 */
.L_x_141:
[----:B------:R-:W-:Y:S01]  /*9b50*/  BAR.SYNC.DEFER_BLOCKING 0x1, 0x80 ;  /* 0x0042000000007b1d */ /* 0x000fe20000010000 */
[----:B------:R-:W-:Y:S04]  /*9b60*/  UIADD3 UR4, UPT, UPT, UR53, 0x1, URZ ;  /* 0x0000000135047890 */ /* 0x000fe8000fffe0ff */
[----:B------:R-:W-:Y:S04]  /*9b70*/  UISETP.NE.AND UP0, UPT, UR4, 0x4, UPT ;  /* 0x000000040400788c */ /* 0x000fe8000bf05270 */
[----:B------:R-:W-:Y:S01]  /*9b80*/  USEL UR52, UR4, URZ, UP0 ;  /* 0x000000ff04347287 */ /* 0x000fe20008000000 */
[----:B------:R2:W-:Y:S01]  /*9b90*/  @P0 SYNCS.ARRIVE.TRANS64.RED.A1T0 RZ, [R0+URZ], RZ ;  /* 0x000000ff00ff09a7 */ /* 0x0005e200081004ff */
[----:B------:R-:W-:Y:S01]  /*9ba0*/  BSSY B1, `(.L_x_143) ;  /* 0x0000012000017945 */ /* 0x000fe20003800000 */
[----:B------:R-:W3:Y:S02]  /*9bb0*/  @P0 SYNCS.PHASECHK.TRANS64.TRYWAIT P1, [R2+URZ+0x1a0], R3 ;  /* 0x0001a003020005a7 */ /* 0x000ee400080211ff */
[----:B---3--:R-:W-:Y:S01]  /*9bc0*/  @P0 SEL R69, RZ, 0x1, !P1 ;  /* 0x00000001ff450807 */ /* 0x008fe20004800000 */
[----:B--2---:R-:W-:Y:S06]  /*9bd0*/  @!P0 BRA `(.L_x_144) ;  /* 0x0000000000388947 */ /* 0x004fec0003800000 */
[----:B------:R-:W-:Y:S01]  /*9be0*/  ISETP.NE.U32.AND P0, PT, R70, 0x1, PT ;  /* 0x000000014600780c */ /* 0x000fe20003f05070 */
[----:B------:R-:W-:Y:S01]  /*9bf0*/  BSSY B0, `(.L_x_145) ;  /* 0x0000009000007945 */ /* 0x000fe20003800000 */
[----:B------:R-:W-:Y:S11]  /*9c00*/  ISETP.NE.AND P1, PT, R69, RZ, PT ;  /* 0x000000ff4500720c */ /* 0x000ff60003f25270 */
[----:B------:R-:W-:Y:S05]  /*9c10*/  @P0 IMAD R3, R27, 0x1000, R67 ;  /* 0x000010001b030824 */ /* 0x000fea00078e0243 */
[----:B------:R-:W-:Y:S05]  /*9c20*/  @P0 IADD3 R0, PT, PT, R3, UR50, RZ ;  /* 0x0000003203000c10 */ /* 0x000fea000fffe0ff */
[----:B------:R-:W-:Y:S01]  /*9c30*/  @P0 IMAD.IADD R0, R72, 0x1, R0 ;  /* 0x0000000148000824 */ /* 0x000fe200078e0200 */
[----:B------:R-:W-:Y:S06]  /*9c40*/  @P1 BRA `(.L_x_146) ;  /* 0x00000000000c1947 */ /* 0x000fec0003800000 */
[----:B------:R-:W-:Y:S04]  /*9c50*/  SHF.L.U32 R4, R57, 0x1f, RZ ;  /* 0x0000001f39047819 */ /* 0x000fe800000006ff */
[----:B------:R-:W2:Y:S02]  /*9c60*/  SYNCS.PHASECHK.TRANS64.TRYWAIT P1, [R2+URZ+0x1a0], R4 ;  /* 0x0001a004020075a7 */ /* 0x000ea400080211ff */
[----:B--2---:R-:W-:Y:S05]  /*9c70*/  @!P1 BRA `(.L_x_147) ;  /* 0x0000002400949947 */ /* 0x004fea0003800000 */
.L_x_146:
[----:B------:R-:W-:Y:S05]  /*9c80*/  BSYNC B0 ;  /* 0x0000000000007941 */ /* 0x000fea0003800000 */
.L_x_145:
[----:B------:R3:W4:Y:S01]  /*9c90*/  @P0 LDS.128 R28, [R3+UR50+0x300] ;  /* 0x00030032031c0984 */ /* 0x0007220008000c00 */
[----:B------:R-:W-:Y:S03]  /*9ca0*/  IADD3 R27, PT, PT, R27, 0x1, RZ ;  /* 0x000000011b1b7810 */ /* 0x000fe60007ffe0ff */
[----:B------:R3:W1:Y:S04]  /*9cb0*/  @P0 LDS.128 R36, [R0+0x300] ;  /* 0x0003000000240984 */ /* 0x0006680000000c00 */
.L_x_144:
[----:B------:R-:W-:Y:S05]  /*9cc0*/  BSYNC B1 ;  /* 0x0000000000017941 */ /* 0x000fea0003800000 */
.L_x_143:
[----:B---3--:R-:W-:Y:S05]  /*9cd0*/  VIADD R0, R25, 0x20 ;  /* 0x0000002019007836 */ /* 0x008fea0000000000 */
[----:B------:R-:W-:Y:S04]  /*9ce0*/  SHF.R.U32.HI R0, RZ, 0x15, R0 ;  /* 0x00000015ff007819 */ /* 0x000fe80000011600 */
[----:B------:R-:W-:Y:S11]  /*9cf0*/  LOP3.LUT P0, RZ, R0, 0x3, R50, 0x48, !PT ;  /* 0x0000000300ff7812 */ /* 0x000ff60007804832 */
[----:B------:R-:W-:Y:S02]  /*9d00*/  @!UPT UIADD3 URZ, UPT, UPT, URZ, URZ, URZ ;  /* 0x000000fffffff290 */ /* 0x000fe4000fffe0ff */
[----:B------:R-:W-:Y:S05]  /*9d10*/  @!P0 BRA `(.L_x_148) ;  /* 0x0000000000408947 */ /* 0x000fea0003800000 */
[----:B------:R-:W3:Y:S01]  /*9d20*/  LDCU.64 UR8, c[0x4][0x70] ;  /* 0x01000e00ff0877ac */ /* 0x000ee20008000a00 */
[----:B------:R-:W-:Y:S01]  /*9d30*/  MOV R3, 0x0 ;  /* 0x0000000000037802 */ /* 0x000fe20000000f00 */
[----:B------:R-:W-:Y:S02]  /*9d40*/  HFMA2 R12, -RZ, RZ, 0, 5.9604644775390625e-08 ;  /* 0x00000001ff0c7431 */ /* 0x000fe400000001ff */
[----:B-1----:R-:W-:Y:S02]  /*9d50*/  IMAD.MOV.U32 R8, RZ, RZ, 0x192 ;  /* 0x00000192ff087424 */ /* 0x002fe400078e00ff */
[----:B------:R-:W-:Y:S01]  /*9d60*/  IMAD.MOV.U32 R13, RZ, RZ, RZ ;  /* 0x000000ffff0d7224 */ /* 0x000fe200078e00ff */
[----:B------:R-:W1:Y:S01]  /*9d70*/  LDCU.64 UR6, c[0x4][0x78] ;  /* 0x01000f00ff0677ac */ /* 0x000e620008000a00 */
[----:B--2---:R-:W2:Y:S01]  /*9d80*/  LDC.64 R2, c[0x4][R3] ;  /* 0x0100000003027b82 */ /* 0x004ea20000000a00 */
[----:B------:R-:W5:Y:S01]  /*9d90*/  LDCU.64 UR4, c[0x4][0x10] ;  /* 0x01000200ff0477ac */ /* 0x000f620008000a00 */
[----:B---3--:R-:W-:Y:S01]  /*9da0*/  MOV R5, UR9 ;  /* 0x0000000900057c02 */ /* 0x008fe20008000f00 */
[----:B------:R-:W-:Y:S01]  /*9db0*/  IMAD.U32 R4, RZ, RZ, UR8 ;  /* 0x00000008ff047e24 */ /* 0x000fe2000f8e00ff */
[----:B-1----:R-:W-:Y:S01]  /*9dc0*/  MOV R7, UR7 ;  /* 0x0000000700077c02 */ /* 0x002fe20008000f00 */
[----:B------:R-:W-:Y:S01]  /*9dd0*/  IMAD.U32 R6, RZ, RZ, UR6 ;  /* 0x00000006ff067e24 */ /* 0x000fe2000f8e00ff */
[----:B-----5:R-:W-:Y:S01]  /*9de0*/  MOV R11, UR5 ;  /* 0x00000005000b7c02 */ /* 0x020fe20008000f00 */
[----:B------:R-:W-:Y:S02]  /*9df0*/  IMAD.U32 R10, RZ, RZ, UR4 ;  /* 0x00000004ff0a7e24 */ /* 0x000fe4000f8e00ff */
[----:B------:R-:W-:Y:S07]  /*9e00*/  LEPC R20, `(.L_x_148) ;  /* 0x000000001014794e */ /* 0x000fee0000000000 */
[----:B--2-4-:R-:W-:Y:S05]  /*9e10*/  CALL.ABS.NOINC R2 ;  /* 0x0000000002007343 */ /* 0x014fea0003c00000 */
.L_x_148:
[----:B----4-:R-:W-:Y:S01]  /*9e20*/  SHF.L.U32 R3, R28, 0x10, RZ ;  /* 0x000000101c037819 */ /* 0x010fe200000006ff */
[----:B------:R-:W-:Y:S05]  /*9e30*/  WARPSYNC.ALL ;  /* 0x0000000000007948 */ /* 0x000fea0003800000 */
[----:B------:R-:W-:Y:S01]  /*9e40*/  R2UR UR4, R25 ;  /* 0x00000000190472ca */ /* 0x000fe200000e0000 */
[----:B------:R-:W-:Y:S01]  /*9e50*/  BSSY.RECONVERGENT B0, `(.L_x_149) ;  /* 0x0000059000007945 */ /* 0x000fe20003800200 */
[C---:B------:R-:W-:Y:S02]  /*9e60*/  SHF.L.U32 R20, R29.reuse, 0x10, RZ ;  /* 0x000000101d147819 */ /* 0x040fe400000006ff */
[----:B------:R-:W-:Y:S02]  /*9e70*/  LOP3.LUT R21, R29, 0xffff0000, RZ, 0xc0, !PT ;  /* 0xffff00001d157812 */ /* 0x000fe400078ec0ff */
[----:B------:R-:W-:Y:S02]  /*9e80*/  ISETP.NE.AND P6, PT, R66, RZ, PT ;  /* 0x000000ff4200720c */ /* 0x000fe40003fc5270 */
[----:B------:R-:W-:Y:S02]  /*9e90*/  ISETP.NE.AND P1, PT, R59, RZ, PT ;  /* 0x000000ff3b00720c */ /* 0x000fe40003f25270 */
[----:B------:R-:W-:Y:S03]  /*9ea0*/  ISETP.NE.U32.OR P0, PT, R64, 0x1, !P6 ;  /* 0x000000014000780c */ /* 0x000fe60007705470 */
[----:B-12---:R-:W1:Y:S02]  /*9eb0*/  LDTM.x16 R4, tmem[UR4+0x20] ;  /* 0x00002004000479ee */ /* 0x006e640008240000 */
        /* <DEDUP_REMOVED lines=15> */
[----:B------:R-:W-:Y:S01]  /*9fb0*/  FFMA R4, R26, R16, R4 ;  /* 0x000000101a047223 */ /* 0x000fe20000000004 */
[C---:B------:R-:W-:Y:S01]  /*9fc0*/  SHF.L.U32 R2, R31.reuse, 0x10, RZ ;  /* 0x000000101f027819 */ /* 0x040fe200000006ff */
[C---:B------:R-:W-:Y:S01]  /*9fd0*/  FMUL R5, R24.reuse, R9 ;  /* 0x0000000918057220 */ /* 0x040fe20000400000 */
[----:B------:R-:W-:Y:S01]  /*9fe0*/  LOP3.LUT R16, R31, 0xffff0000, RZ, 0xc0, !PT ;  /* 0xffff00001f107812 */ /* 0x000fe200078ec0ff */
[----:B------:R-:W-:Y:S01]  /*9ff0*/  FMUL R6, R24, R10 ;  /* 0x0000000a18067220 */ /* 0x000fe20000400000 */
[----:B------:R-:W-:Y:S01]  /*a000*/  F2FP.BF16.F32.PACK_AB R33, R7, R3 ;  /* 0x000000030721723e */ /* 0x000fe200000010ff */
[----:B------:R-:W-:Y:S01]  /*a010*/  FFMA R5, R26, R0, R5 ;  /* 0x000000001a057223 */ /* 0x000fe20000000005 */
[----:B------:R-:W-:Y:S01]  /*a020*/  SHF.L.U32 R0, R36, 0x10, RZ ;  /* 0x0000001024007819 */ /* 0x000fe200000006ff */
[----:B------:R-:W-:Y:S01]  /*a030*/  FFMA R6, R26, R2, R6 ;  /* 0x000000021a067223 */ /* 0x000fe20000000006 */
[----:B------:R-:W-:Y:S01]  /*a040*/  LOP3.LUT R2, R36, 0xffff0000, RZ, 0xc0, !PT ;  /* 0xffff000024027812 */ /* 0x000fe200078ec0ff */
[C---:B------:R-:W-:Y:S01]  /*a050*/  FMUL R11, R24.reuse, R11 ;  /* 0x0000000b180b7220 */ /* 0x040fe20000400000 */
[----:B------:R-:W-:Y:S01]  /*a060*/  SHF.L.U32 R3, R37, 0x10, RZ ;  /* 0x0000001025037819 */ /* 0x000fe200000006ff */
[C---:B------:R-:W-:Y:S01]  /*a070*/  FMUL R9, R24.reuse, R13 ;  /* 0x0000000d18097220 */ /* 0x040fe20000400000 */
        /* <DEDUP_REMOVED lines=13> */
[----:B------:R-:W-:Y:S01]  /*a150*/  FMUL R14, R24, R18 ;  /* 0x00000012180e7220 */ /* 0x000fe20000400000 */
        /* <DEDUP_REMOVED lines=23> */
[----:B--2---:R-:W2:Y:S01]  /*a2d0*/  FENCE.VIEW.ASYNC.S ;  /* 0x00000000000073c6 */ /* 0x004ea20000000000 */
[----:B------:R-:W-:Y:S01]  /*a2e0*/  @P0 PRMT R0, R71, 0x654, R0 ;  /* 0x0000065447000816 */ /* 0x000fe20000000000 */
[----:B--2---:R-:W-:Y:S06]  /*a2f0*/  BAR.SYNC.DEFER_BLOCKING 0x1, 0x80 ;  /* 0x0042000000007b1d */ /* 0x004fec0000010000 */
        /* <DEDUP_REMOVED lines=14> */
.L_x_150:
[----:B------:R-:W-:Y:S05]  /*a3e0*/  BSYNC.RECONVERGENT B0 ;  /* 0x0000000000007941 */ /* 0x000fea0003800200 */
.L_x_149:
        /* <DEDUP_REMOVED lines=19> */
.L_x_154:
[----:B------:R-:W-:Y:S05]  /*a520*/  BSYNC B0 ;  /* 0x0000000000007941 */ /* 0x000fea0003800000 */
.L_x_153:
[----:B------:R3:W4:Y:S04]  /*a530*/  @P0 LDS.128 R28, [R27+UR50+0x300] ;  /* 0x000300321b1c0984 */ /* 0x0007280008000c00 */
[----:B------:R3:W1:Y:S02]  /*a540*/  @P0 LDS.128 R36, [R72+0x300] ;  /* 0x0003000048240984 */ /* 0x0006640000000c00 */
.L_x_152:
[----:B------:R-:W-:Y:S05]  /*a550*/  BSYNC B1 ;  /* 0x0000000000017941 */ /* 0x000fea0003800000 */
.L_x_151:
[----:B--2---:R-:W-:Y:S05]  /*a560*/  VIADD R0, R25, 0x30 ;  /* 0x0000003019007836 */ /* 0x004fea0000000000 */
[----:B------:R-:W-:Y:S04]  /*a570*/  SHF.R.U32.HI R0, RZ, 0x15, R0 ;  /* 0x00000015ff007819 */ /* 0x000fe80000011600 */
[----:B------:R-:W-:Y:S11]  /*a580*/  LOP3.LUT P0, RZ, R0, 0x3, R50, 0x48, !PT ;  /* 0x0000000300ff7812 */ /* 0x000ff60007804832 */
[----:B------:R-:W-:Y:S02]  /*a590*/  @!UPT UIADD3 URZ, UPT, UPT, URZ, URZ, URZ ;  /* 0x000000fffffff290 */ /* 0x000fe4000fffe0ff */
[----:B------:R-:W-:Y:S05]  /*a5a0*/  @!P0 BRA `(.L_x_156) ;  /* 0x0000000000408947 */ /* 0x000fea0003800000 */
[----:B------:R-:W2:Y:S01]  /*a5b0*/  LDCU.64 UR8, c[0x4][0x70] ;  /* 0x01000e00ff0877ac */ /* 0x000ea20008000a00 */
[----:B------:R-:W-:Y:S01]  /*a5c0*/  MOV R3, 0x0 ;  /* 0x0000000000037802 */ /* 0x000fe20000000f00 */
        /* <DEDUP_REMOVED lines=14> */
.L_x_156:
[----:B------:R-:W-:Y:S01]  /*a6b0*/  ISETP.NE.AND P0, PT, R59, RZ, PT ;  /* 0x000000ff3b00720c */ /* 0x000fe20003f05270 */
[----:B------:R-:W-:Y:S05]  /*a6c0*/  WARPSYNC.ALL ;  /* 0x0000000000007948 */ /* 0x000fea0003800000 */
[----:B------:R-:W-:Y:S01]  /*a6d0*/  R2UR UR4, R25 ;  /* 0x00000000190472ca */ /* 0x000fe200000e0000 */
[----:B------:R-:W-:Y:S01]  /*a6e0*/  BSSY.RECONVERGENT B0, `(.L_x_157) ;  /* 0x0000055000007945 */ /* 0x000fe20003800200 */
[C---:B----4-:R-:W-:Y:S02]  /*a6f0*/  SHF.L.U32 R20, R28.reuse, 0x10, RZ ;  /* 0x000000101c147819 */ /* 0x050fe400000006ff */
[----:B------:R-:W-:Y:S02]  /*a700*/  LOP3.LUT R21, R28, 0xffff0000, RZ, 0xc0, !PT ;  /* 0xffff00001c157812 */ /* 0x000fe400078ec0ff */
[C---:B------:R-:W-:Y:S02]  /*a710*/  SHF.L.U32 R25, R29.reuse, 0x10, RZ ;  /* 0x000000101d197819 */ /* 0x040fe400000006ff */
[----:B---3--:R-:W-:Y:S02]  /*a720*/  LOP3.LUT R27, R29, 0xffff0000, RZ, 0xc0, !PT ;  /* 0xffff00001d1b7812 */ /* 0x008fe400078ec0ff */
[C---:B------:R-:W-:Y:S02]  /*a730*/  SHF.L.U32 R28, R30.reuse, 0x10, RZ ;  /* 0x000000101e1c7819 */ /* 0x040fe400000006ff */
[----:B------:R-:W-:Y:S01]  /*a740*/  LOP3.LUT R29, R30, 0xffff0000, RZ, 0xc0, !PT ;  /* 0xffff00001e1d7812 */ /* 0x000fe200078ec0ff */
[----:B-1----:R-:W1:Y:S01]  /*a750*/  LDTM.x16 R4, tmem[UR4+0x30] ;  /* 0x00003004000479ee */ /* 0x002e620008240000 */
[C---:B------:R-:W-:Y:S01]  /*a760*/  SHF.L.U32 R30, R31.reuse, 0x10, RZ ;  /* 0x000000101f1e7819 */ /* 0x040fe200000006ff */
[----:B------:R-:W-:Y:S01]  /*a770*/  NOP ;  /* 0x0000000000007918 */ /* 0x000fe20000000000 */
[----:B------:R-:W-:Y:S02]  /*a780*/  LOP3.LUT R31, R31, 0xffff0000, RZ, 0xc0, !PT ;  /* 0xffff00001f1f7812 */ /* 0x000fe400078ec0ff */
[C---:B------:R-:W-:Y:S02]  /*a790*/  SHF.L.U32 R32, R36.reuse, 0x10, RZ ;  /* 0x0000001024207819 */ /* 0x040fe400000006ff */
[----:B------:R-:W-:Y:S02]  /*a7a0*/  LOP3.LUT R33, R36, 0xffff0000, RZ, 0xc0, !PT ;  /* 0xffff000024217812 */ /* 0x000fe400078ec0ff */
[----:B------:R-:W-:Y:S02]  /*a7b0*/  IADD3 R62, PT, PT, R62, 0x210, RZ ;  /* 0x000002103e3e7810 */ /* 0x000fe40007ffe0ff */
[C---:B------:R-:W-:Y:S02]  /*a7c0*/  SHF.L.U32 R34, R37.reuse, 0x10, RZ ;  /* 0x0000001025227819 */ /* 0x040fe400000006ff */
[----:B------:R-:W-:Y:S02]  /*a7d0*/  LOP3.LUT R62, R62, 0xfefffff8, RZ, 0xc0, !PT ;  /* 0xfefffff83e3e7812 */ /* 0x000fe400078ec0ff */
[----:B------:R-:W-:Y:S02]  /*a7e0*/  LOP3.LUT R35, R37, 0xffff0000, RZ, 0xc0, !PT ;  /* 0xffff000025237812 */ /* 0x000fe400078ec0ff */
[----:B-1----:R1:W-:Y:S01]  /*a7f0*/  SYNCS.ARRIVE.TRANS64.RED.A1T0 RZ, [R62+URZ], RZ ;  /* 0x000000ff3eff79a7 */ /* 0x0023e200081004ff */
[C---:B------:R-:W-:Y:S02]  /*a800*/  SHF.L.U32 R36, R38.reuse, 0x10, RZ ;  /* 0x0000001026247819 */ /* 0x040fe400000006ff */
[----:B------:R-:W-:Y:S02]  /*a810*/  LOP3.LUT R37, R38, 0xffff0000, RZ, 0xc0, !PT ;  /* 0xffff000026257812 */ /* 0x000fe400078ec0ff */
[C---:B------:R-:W-:Y:S01]  /*a820*/  SHF.L.U32 R38, R39.reuse, 0x10, RZ ;  /* 0x0000001027267819 */ /* 0x040fe200000006ff */
[C---:B------:R-:W-:Y:S01]  /*a830*/  FMUL R0, R24.reuse, R4 ;  /* 0x0000000418007220 */ /* 0x040fe20000400000 */
[C---:B------:R-:W-:Y:S01]  /*a840*/  FMUL R2, R24.reuse, R5 ;  /* 0x0000000518027220 */ /* 0x040fe20000400000 */
[C---:B------:R-:W-:Y:S01]  /*a850*/  FMUL R3, R24.reuse, R6 ;  /* 0x0000000618037220 */ /* 0x040fe20000400000 */
[----:B------:R-:W-:Y:S01]  /*a860*/  FMUL R7, R24, R7 ;  /* 0x0000000718077220 */ /* 0x000fe20000400000 */
[----:B------:R-:W-:Y:S01]  /*a870*/  FFMA R0, R26, R20, R0 ;  /* 0x000000141a007223 */ /* 0x000fe20000000000 */
        /* <DEDUP_REMOVED lines=20> */
[----:B------:R-:W-:Y:S01]  /*a9c0*/  LOP3.LUT R39, R39, 0xffff0000, RZ, 0xc0, !PT ;  /* 0xffff000027277812 */ /* 0x000fe200078ec0ff */
[----:B------:R-:W-:Y:S01]  /*a9d0*/  FMUL R14, R24, R18 ;  /* 0x00000012180e7220 */ /* 0x000fe20000400000 */
[----:B------:R-:W-:Y:S01]  /*a9e0*/  FFMA R15, R26, R35, R15 ;  /* 0x000000231a0f7223 */ /* 0x000fe2000000000f */
[----:B------:R-:W-:Y:S01]  /*a9f0*/  FMUL R19, R24, R19 ;  /* 0x0000001318137220 */ /* 0x000fe20000400000 */
[----:B------:R-:W-:Y:S01]  /*aa00*/  F2FP.BF16.F32.PACK_AB R28, R2, R0 ;  /* 0x00000000021c723e */ /* 0x000fe200000010ff */
[C---:B------:R-:W-:Y:S01]  /*aa10*/  FFMA R12, R26.reuse, R36, R12 ;  /* 0x000000241a0c7223 */ /* 0x040fe2000000000c */
[----:B------:R-:W-:Y:S01]  /*aa20*/  F2FP.BF16.F32.PACK_AB R29, R7, R3 ;  /* 0x00000003071d723e */ /* 0x000fe200000010ff */
[C---:B------:R-:W-:Y:S01]  /*aa30*/  FFMA R13, R26.reuse, R37, R13 ;  /* 0x000000251a0d7223 */ /* 0x040fe2000000000d */
[----:B------:R-:W-:Y:S01]  /*aa40*/  F2FP.BF16.F32.PACK_AB R30, R5, R4 ;  /* 0x00000004051e723e */ /* 0x000fe200000010ff */
[C---:B------:R-:W-:Y:S01]  /*aa50*/  FFMA R14, R26.reuse, R38, R14 ;  /* 0x000000261a0e7223 */ /* 0x040fe2000000000e */
[----:B------:R-:W-:Y:S01]  /*aa60*/  F2FP.BF16.F32.PACK_AB R31, R11, R6 ;  /* 0x000000060b1f723e */ /* 0x000fe200000010ff */
[----:B------:R-:W-:Y:S01]  /*aa70*/  FFMA R19, R26, R39, R19 ;  /* 0x000000271a137223 */ /* 0x000fe20000000013 */
[----:B------:R-:W-:Y:S02]  /*aa80*/  F2FP.BF16.F32.PACK_AB R8, R9, R8 ;  /* 0x000000080908723e */ /* 0x000fe400000010ff */
[----:B------:R-:W-:Y:S01]  /*aa90*/  F2FP.BF16.F32.PACK_AB R9, R15, R10 ;  /* 0x0000000a0f09723e */ /* 0x000fe200000010ff */
[----:B------:R1:W-:Y:S01]  /*aaa0*/  STS.128 [R67+UR50+0x3300], R28 ;  /* 0x0033001c43007988 */ /* 0x0003e20008000c32 */
        /* <DEDUP_REMOVED lines=24> */
.L_x_158:
[----:B------:R-:W-:Y:S05]  /*ac30*/  BSYNC.RECONVERGENT B0 ;  /* 0x0000000000007941 */ /* 0x000fea0003800200 */
.L_x_157:
[----:B------:R-:W-:Y:S01]  /*ac40*/  BAR.SYNC.DEFER_BLOCKING 0x1, 0x80 ;  /* 0x0042000000007b1d */ /* 0x000fe20000010000 */
[----:B------:R-:W-:Y:S01]  /*ac50*/  UISETP.NE.AND UP0, UPT, UR55, -0x4, UPT ;  /* 0xfffffffc3700788c */ /* 0x000fe2000bf05270 */
[----:B------:R-:W-:Y:S08]  /*ac60*/  IADD3 R22, PT, PT, R22, 0x1, RZ ;  /* 0x0000000116167810 */ /* 0x000ff00007ffe0ff */
[----:B------:R-:W-:Y:S05]  /*ac70*/  BRA.U !UP0, `(.L_x_159) ;  /* 0x0000000108287547 */ /* 0x000fea000b800000 */
[----:B------:R-:W-:Y:S01]  /*ac80*/  ISETP.NE.AND P0, PT, R66, RZ, PT ;  /* 0x000000ff4200720c */ /* 0x000fe20003f05270 */
[----:B------:R-:W-:Y:S01]  /*ac90*/  IMAD.U32 R0, RZ, RZ, UR53 ;  /* 0x00000035ff007e24 */ /* 0x000fe2000f8e00ff */
[----:B------:R-:W-:Y:S02]  /*aca0*/  UIADD3 UR4, UPT, UPT, UR53, 0x1, URZ ;  /* 0x0000000135047890 */ /* 0x000fe4000fffe0ff */
[----:B------:R-:W-:Y:S02]  /*acb0*/  ISETP.NE.U32.OR P0, PT, R64, 0x1, !P0 ;  /* 0x000000014000780c */ /* 0x000fe40004705470 */
[----:B------:R-:W-:Y:S04]  /*acc0*/  UISETP.NE.AND UP0, UPT, UR4, 0x4, UPT ;  /* 0x000000040400788c */ /* 0x000fe8000bf05270 */
[----:B------:R-:W-:Y:S07]  /*acd0*/  USEL UR53, UR4, URZ, UP0 ;  /* 0x000000ff04357287 */ /* 0x000fee0008000000 */
[----:B------:R-:W-:Y:S05]  /*ace0*/  @P0 LEA R0, R0, UR50, 0x3 ;  /* 0x0000003200000c11 */ /* 0x000fea000f8e18ff */
[----:B------:R-:W-:Y:S05]  /*acf0*/  @P0 VIADD R0, R0, 0x1c0 ;  /* 0x000001c000000836 */ /* 0x000fea0000000000 */
[----:B------:R-:W-:Y:S04]  /*ad00*/  @P0 PRMT R0, R71, 0x654, R0 ;  /* 0x0000065447000816 */ /* 0x000fe80000000000 */
[----:B------:R2:W-:Y:S03]  /*ad10*/  @P0 SYNCS.ARRIVE.TRANS64.RED.A1T0 RZ, [R0+URZ], RZ ;  /* 0x000000ff00ff09a7 */ /* 0x0005e600081004ff */
.L_x_159:
[----:B------:R-:W-:Y:S01]  /*ad20*/  R2UR UR5, R51 ;  /* 0x00000000330572ca */ /* 0x000fe200000e0000 */
[----:B------:R-:W-:Y:S01]  /*ad30*/  UIADD3 UR55, UPT, UPT, UR55, 0x4, URZ ;  /* 0x0000000437377890 */ /* 0x000fe2000fffe0ff */
[----:B------:R-:W-:Y:S02]  /*ad40*/  R2UR UR4, R52 ;  /* 0x00000000340472ca */ /* 0x000fe400000e0000 */
[----:B------:R-:W-:Y:S02]  /*ad50*/  LOP3.LUT P0, RZ, R46, 0x1, RZ, 0xc0, !PT ;  /* 0x000000012eff7812 */ /* 0x000fe4000780c0ff */
[----:B------:R-:W-:Y:S02]  /*ad60*/  R2UR UR52, R65 ;  /* 0x00000000413472ca */ /* 0x000fe400000e0000 */
[C---:B------:R-:W-:Y:S02]  /*ad70*/  ISETP.NE.AND P1, PT, R22.reuse, 0x2, PT ;  /* 0x000000021600780c */ /* 0x040fe40003f25270 */
[----:B------:R-:W-:Y:S02]  /*ad80*/  LOP3.LUT R55, R55, 0x1, RZ, 0x3c, !PT ;  /* 0x0000000137377812 */ /* 0x000fe400078e3cff */
[----:B--2---:R-:W-:Y:S01]  /*ad90*/  SEL R0, RZ, 0x1, P1 ;  /* 0x00000001ff007807 */ /* 0x004fe20000800000 */
[----:B------:R-:W-:Y:S01]  /*ada0*/  UIADD3 UR18, UPT, UPT, UR36, UR5, URZ ;  /* 0x0000000524127290 */ /* 0x000fe2000fffe0ff */
[----:B------:R-:W-:Y:S01]  /*adb0*/  SEL R22, R22, RZ, P1 ;  /* 0x000000ff16167207 */ /* 0x000fe20000800000 */
[----:B------:R-:W-:Y:S01]  /*adc0*/  UIADD3 UR20, UPT, UPT, UR37, UR4, URZ ;  /* 0x0000000425147290 */ /* 0x000fe2000fffe0ff */
[----:B------:R-:W-:Y:S01]  /*add0*/  LOP3.LUT R56, R56, R0, RZ, 0x3c, !PT ;  /* 0x0000000038387212 */ /* 0x000fe200078e3cff */
[----:B------:R-:W-:Y:S10]  /*ade0*/  @P0 BRA `(.L_x_160) ;  /* 0xffffffc800100947 */ /* 0x000ff4000383ffff */
[----:B------:R-:W-:-:S13]  /*adf0*/  R2UR UR4, R53 ;  /* 0x00000000350472ca */ /* 0x000fda00000e0000 */
[----:B------:R-:W-:-:S09]  /*ae00*/  UISETP.NE.AND UP0, UPT, UR4, URZ, UPT ;  /* 0x000000ff0400728c */ /* 0x000fd2000bf05270 */
[----:B------:R-:W-:Y:S05]  /*ae10*/  BRA.U !UP0, `(.L_x_161) ;  /* 0x0000000108487547 */ /* 0x000fea000b800000 */
[----:B------:R-:W2:Y:S02]  /*ae20*/  LDCU.64 UR4, c[0x0][0x990] ;  /* 0x00013200ff0477ac */ /* 0x000ea40008000a00 */
[----:B--2---:R-:W-:-:S04]  /*ae30*/  UISETP.NE.U32.AND UP0, UPT, UR4, URZ, UPT ;  /* 0x000000ff0400728c */ /* 0x004fc8000bf05070 */
[----:B------:R-:W-:-:S09]  /*ae40*/  UISETP.NE.AND.EX UP0, UPT, UR5, URZ, UPT, UP0 ;  /* 0x000000ff0500728c */ /* 0x000fd2000bf05300 */
[----:B------:R-:W-:Y:S05]  /*ae50*/  BRA.U UP0, `(.L_x_162) ;  /* 0x00000001000c7547 */ /* 0x000fea000b800000 */
[----:B------:R-:W-:-:S13]  /*ae60*/  FSETP.NEU.AND P0, PT, R26, RZ, PT ;  /* 0x000000ff1a00720b */ /* 0x000fda0003f0d000 */
[----:B------:R-:W-:Y:S05]  /*ae70*/  @!P0 EXIT ;  /* 0x000000000000894d */ /* 0x000fea0003800000 */
[----:B------:R-:W-:Y:S05]  /*ae80*/  BRA `(.L_x_161) ;  /* 0x00000000002c7947 */ /* 0x000fea0003800000 */
.L_x_162:
[----:B------:R-:W-:Y:S01]  /*ae90*/  ISETP.NE.AND P0, PT, R63, RZ, PT ;  /* 0x000000ff3f00720c */ /* 0x000fe20003f05270 */
[----:B------:R-:W-:-:S12]  /*aea0*/  BSSY.RECONVERGENT B0, `(.L_x_161) ;  /* 0x0000009000007945 */ /* 0x000fd80003800200 */
[----:B------:R-:W-:Y:S05]  /*aeb0*/  @P0 BRA `(.L_x_163) ;  /* 0x0000000000140947 */ /* 0x000fea0003800000 */
[----:B------:R-:W2:Y:S02]  /*aec0*/  LDCU.64 UR4, c[0x0][0x988] ;  /* 0x00013100ff0477ac */ /* 0x000ea40008000a00 */
[----:B--2---:R-:W-:-:S04]  /*aed0*/  ISETP.NE.U32.AND P0, PT, RZ, UR4, PT ;  /* 0x00000004ff007c0c */ /* 0x004fc8000bf05070 */
[----:B------:R-:W-:-:S13]  /*aee0*/  ISETP.NE.AND.EX P0, PT, RZ, UR5, PT, P0 ;  /* 0x00000005ff007c0c */ /* 0x000fda000bf05300 */
[----:B------:R-:W-:Y:S05]  /*aef0*/  @!P0 EXIT ;  /* 0x000000000000894d */ /* 0x000fea0003800000 */
[----:B------:R-:W-:Y:S05]  /*af00*/  BRA `(.L_x_164) ;  /* 0x0000000000087947 */ /* 0x000fea0003800000 */
.L_x_163:
[----:B------:R-:W-:-:S13]  /*af10*/  FSETP.NEU.AND P0, PT, R26, RZ, PT ;  /* 0x000000ff1a00720b */ /* 0x000fda0003f0d000 */
[----:B------:R-:W-:Y:S05]  /*af20*/  @!P0 EXIT ;  /* 0x000000000000894d */ /* 0x000fea0003800000 */
.L_x_164:
[----:B------:R-:W-:Y:S05]  /*af30*/  BSYNC.RECONVERGENT B0 ;  /* 0x0000000000007941 */ /* 0x000fea0003800200 */
.L_x_161:
[----:B------:R-:W2:Y:S01]  /*af40*/  S2UR UR5, SR_CgaCtaId ;  /* 0x00000000000579c3 */ /* 0x000ea20000008800 */
[----:B------:R-:W-:Y:S01]  /*af50*/  ULEA UR4, UR53, UR50, 0x3 ;  /* 0x0000003235047291 */ /* 0x000fe2000f8e18ff */
[----:B------:R-:W-:-:S04]  /*af60*/  DEPBAR.LE SB0, 0x0 ;  /* 0x000080000000791a */ /* 0x000fc80000000000 */
[----:B------:R-:W-:-:S04]  /*af70*/  UIADD3 UR4, UPT, UPT, UR4, 0x1c0, URZ ;  /* 0x000001c004047890 */ /* 0x000fc8000fffe0ff */
[----:B--2---:R-:W-:-:S09]  /*af80*/  UPRMT UR4, UR5, 0x654, UR4 ;  /* 0x0000065405047896 */ /* 0x004fd20008000004 */
[----:B------:R-:W-:Y:S01]  /*af90*/  SYNCS.ARRIVE.TRANS64.RED.A1T0 RZ, [UR4], RZ ;  /* 0x000000ffffff79a7 */ /* 0x000fe20008100404 */
[----:B------:R-:W-:Y:S05]  /*afa0*/  EXIT ;  /* 0x000000000000794d */ /* 0x000fea0003800000 */
.L_x_25:
[----:B------:R-:W-:Y:S07]  /*afb0*/  MOV R0, UR11 ;  /* 0x0000000b00007c02 */ /* 0x000fee0008000f00 */
.L_x_165:
[----:B-1----:R1:W4:Y:S02]  /*afc0*/  SYNCS.PHASECHK.TRANS64.TRYWAIT P0, [R0+URZ+0xd0], R4 ;  /* 0x0000d004000075a7 */ /* 0x00232400080011ff */
[----:B----4-:R-:W-:Y:S05]  /*afd0*/  @!P0 NANOSLEEP.SYNCS 0x989680 ;  /* 0x009896800000895d */ /* 0x010fea0003900000 */
[----:B------:R-:W4:Y:S02]  /*afe0*/  @!P0 SYNCS.PHASECHK.TRANS64 P0, [R0+URZ+0xd0], R4 ;  /* 0x0000d004000085a7 */ /* 0x000f2400080010ff */
[----:B----4-:R-:W-:Y:S05]  /*aff0*/  @!P0 BRA `(.L_x_165) ;  /* 0xfffffffc00f08947 */ /* 0x010fea000383ffff */
[----:B------:R-:W-:Y:S05]  /*b000*/  BRA `(.L_x_24) ;  /* 0xffffff7000e87947 */ /* 0x000fea000383ffff */
.L_x_32:
[----:B------:R-:W-:Y:S07]  /*b010*/  MOV R0, UR11 ;  /* 0x0000000b00007c02 */ /* 0x000fee0008000f00 */
.L_x_166:
[----:B--2---:R2:W3:Y:S02]  /*b020*/  SYNCS.PHASECHK.TRANS64.TRYWAIT P0, [R0+URZ+0xd0], R4 ;  /* 0x0000d004000075a7 */ /* 0x0044e400080011ff */
[----:B---3--:R-:W-:Y:S05]  /*b030*/  @!P0 NANOSLEEP.SYNCS 0x989680 ;  /* 0x009896800000895d */ /* 0x008fea0003900000 */
[----:B------:R-:W3:Y:S02]  /*b040*/  @!P0 SYNCS.PHASECHK.TRANS64 P0, [R0+URZ+0xd0], R4 ;  /* 0x0000d004000085a7 */ /* 0x000ee400080010ff */
[----:B---3--:R-:W-:Y:S05]  /*b050*/  @!P0 BRA `(.L_x_166) ;  /* 0xfffffffc00f08947 */ /* 0x008fea000383ffff */
[----:B------:R-:W-:Y:S05]  /*b060*/  BRA `(.L_x_31) ;  /* 0xffffff7800547947 */ /* 0x000fea000383ffff */
.L_x_37:
[----:B------:R-:W-:-:S07]  /*b070*/  MOV R0, UR35 ;  /* 0x0000002300007c02 */ /* 0x000fce0008000f00 */
.L_x_167:
[----:B--2---:R2:W3:Y:S02]  /*b080*/  SYNCS.PHASECHK.TRANS64.TRYWAIT P0, [R0+URZ+0x1f0], R3 ;  /* 0x0001f003000075a7 */ /* 0x0044e400080011ff */
[----:B---3--:R-:W-:Y:S05]  /*b090*/  @!P0 NANOSLEEP.SYNCS 0x989680 ;  /* 0x009896800000895d */ /* 0x008fea0003900000 */
[----:B------:R-:W3:Y:S02]  /*b0a0*/  @!P0 SYNCS.PHASECHK.TRANS64 P0, [R0+URZ+0x1f0], R3 ;  /* 0x0001f003000085a7 */ /* 0x000ee400080010ff */
[----:B---3--:R-:W-:Y:S05]  /*b0b0*/  @!P0 BRA `(.L_x_167) ;  /* 0xfffffffc00f08947 */ /* 0x008fea000383ffff */
[----:B------:R-:W-:Y:S05]  /*b0c0*/  BRA `(.L_x_168) ;  /* 0xffffff7c00407947 */ /* 0x000fea000383ffff */
.L_x_41:
[----:B------:R-:W-:-:S07]  /*b0d0*/  MOV R0, UR4 ;  /* 0x0000000400007c02 */ /* 0x000fce0008000f00 */
.L_x_169:
[----:B-1----:R1:W2:Y:S02]  /*b0e0*/  SYNCS.PHASECHK.TRANS64.TRYWAIT P0, [R0+URZ], R2 ;  /* 0x00000002000075a7 */ /* 0x0022a400080011ff */
[----:B--2---:R-:W-:Y:S05]  /*b0f0*/  @!P0 NANOSLEEP.SYNCS 0x989680 ;  /* 0x009896800000895d */ /* 0x004fea0003900000 */
[----:B------:R-:W2:Y:S02]  /*b100*/  @!P0 SYNCS.PHASECHK.TRANS64 P0, [R0+URZ], R2 ;  /* 0x00000002000085a7 */ /* 0x000ea400080010ff */
[----:B--2---:R-:W-:Y:S05]  /*b110*/  @!P0 BRA `(.L_x_169) ;  /* 0xfffffffc00f08947 */ /* 0x004fea000383ffff */
[----:B------:R-:W-:Y:S05]  /*b120*/  BRA `(.L_x_170) ;  /* 0xffffff8000d47947 */ /* 0x000fea000383ffff */
.L_x_42:
[----:B------:R-:W-:-:S07]  /*b130*/  MOV R0, UR5 ;  /* 0x0000000500007c02 */ /* 0x000fce0008000f00 */
.L_x_171:
[----:B-1----:R1:W2:Y:S02]  /*b140*/  SYNCS.PHASECHK.TRANS64.TRYWAIT P0, [R0+URZ], R2 ;  /* 0x00000002000075a7 */ /* 0x0022a400080011ff */
[----:B--2---:R-:W-:Y:S05]  /*b150*/  @!P0 NANOSLEEP.SYNCS 0x989680 ;  /* 0x009896800000895d */ /* 0x004fea0003900000 */
[----:B------:R-:W2:Y:S02]  /*b160*/  @!P0 SYNCS.PHASECHK.TRANS64 P0, [R0+URZ], R2 ;  /* 0x00000002000085a7 */ /* 0x000ea400080010ff */
[----:B--2---:R-:W-:Y:S05]  /*b170*/  @!P0 BRA `(.L_x_171) ;  /* 0xfffffffc00f08947 */ /* 0x004fea000383ffff */
[----:B------:R-:W-:Y:S05]  /*b180*/  BRA `(.L_x_172) ;  /* 0xffffff8000e47947 */ /* 0x000fea000383ffff */
.L_x_43:
[----:B------:R-:W-:-:S07]  /*b190*/  MOV R0, UR5 ;  /* 0x0000000500007c02 */ /* 0x000fce0008000f00 */
.L_x_173:
[----:B-1----:R1:W2:Y:S02]  /*b1a0*/  SYNCS.PHASECHK.TRANS64.TRYWAIT P0, [R0+URZ], R2 ;  /* 0x00000002000075a7 */ /* 0x0022a400080011ff */
[----:B--2---:R-:W-:Y:S05]  /*b1b0*/  @!P0 NANOSLEEP.SYNCS 0x989680 ;  /* 0x009896800000895d */ /* 0x004fea0003900000 */
[----:B------:R-:W2:Y:S02]  /*b1c0*/  @!P0 SYNCS.PHASECHK.TRANS64 P0, [R0+URZ], R2 ;  /* 0x00000002000085a7 */ /* 0x000ea400080010ff */
[----:B--2---:R-:W-:Y:S05]  /*b1d0*/  @!P0 BRA `(.L_x_173) ;  /* 0xfffffffc00f08947 */ /* 0x004fea000383ffff */
[----:B------:R-:W-:Y:S05]  /*b1e0*/  BRA `(.L_x_174) ;  /* 0xffffff8000f47947 */ /* 0x000fea000383ffff */
.L_x_44:
[----:B------:R-:W-:-:S07]  /*b1f0*/  MOV R0, UR5 ;  /* 0x0000000500007c02 */ /* 0x000fce0008000f00 */
.L_x_175:
[----:B-1----:R1:W2:Y:S02]  /*b200*/  SYNCS.PHASECHK.TRANS64.TRYWAIT P0, [R0+URZ], R2 ;  /* 0x00000002000075a7 */ /* 0x0022a400080011ff */
[----:B--2---:R-:W-:Y:S05]  /*b210*/  @!P0 NANOSLEEP.SYNCS 0x989680 ;  /* 0x009896800000895d */ /* 0x004fea0003900000 */
[----:B------:R-:W2:Y:S02]  /*b220*/  @!P0 SYNCS.PHASECHK.TRANS64 P0, [R0+URZ], R2 ;  /* 0x00000002000085a7 */ /* 0x000ea400080010ff */
[----:B--2---:R-:W-:Y:S05]  /*b230*/  @!P0 BRA `(.L_x_175) ;  /* 0xfffffffc00f08947 */ /* 0x004fea000383ffff */
[----:B------:R-:W-:Y:S05]  /*b240*/  BRA `(.L_x_176) ;  /* 0xffffff8400047947 */ /* 0x000fea000383ffff */
.L_x_45:
[----:B------:R-:W-:-:S07]  /*b250*/  MOV R0, UR5 ;  /* 0x0000000500007c02 */ /* 0x000fce0008000f00 */
.L_x_177:
[----:B-1----:R1:W2:Y:S02]  /*b260*/  SYNCS.PHASECHK.TRANS64.TRYWAIT P0, [R0+URZ], R2 ;  /* 0x00000002000075a7 */ /* 0x0022a400080011ff */
[----:B--2---:R-:W-:Y:S05]  /*b270*/  @!P0 NANOSLEEP.SYNCS 0x989680 ;  /* 0x009896800000895d */ /* 0x004fea0003900000 */
[----:B------:R-:W2:Y:S02]  /*b280*/  @!P0 SYNCS.PHASECHK.TRANS64 P0, [R0+URZ], R2 ;  /* 0x00000002000085a7 */ /* 0x000ea400080010ff */
[----:B--2---:R-:W-:Y:S05]  /*b290*/  @!P0 BRA `(.L_x_177) ;  /* 0xfffffffc00f08947 */ /* 0x004fea000383ffff */
[----:B------:R-:W-:Y:S05]  /*b2a0*/  BRA `(.L_x_178) ;  /* 0xffffff8400147947 */ /* 0x000fea000383ffff */
.L_x_46:
[----:B------:R-:W-:-:S07]  /*b2b0*/  MOV R0, UR5 ;  /* 0x0000000500007c02 */ /* 0x000fce0008000f00 */
.L_x_179:
[----:B-1----:R1:W2:Y:S02]  /*b2c0*/  SYNCS.PHASECHK.TRANS64.TRYWAIT P0, [R0+URZ], R2 ;  /* 0x00000002000075a7 */ /* 0x0022a400080011ff */
[----:B--2---:R-:W-:Y:S05]  /*b2d0*/  @!P0 NANOSLEEP.SYNCS 0x989680 ;  /* 0x009896800000895d */ /* 0x004fea0003900000 */
[----:B------:R-:W2:Y:S02]  /*b2e0*/  @!P0 SYNCS.PHASECHK.TRANS64 P0, [R0+URZ], R2 ;  /* 0x00000002000085a7 */ /* 0x000ea400080010ff */
[----:B--2---:R-:W-:Y:S05]  /*b2f0*/  @!P0 BRA `(.L_x_179) ;  /* 0xfffffffc00f08947 */ /* 0x004fea000383ffff */
[----:B------:R-:W-:Y:S05]  /*b300*/  BRA `(.L_x_180) ;  /* 0xffffff8400247947 */ /* 0x000fea000383ffff */
.L_x_47:
[----:B------:R-:W-:-:S07]  /*b310*/  MOV R0, UR5 ;  /* 0x0000000500007c02 */ /* 0x000fce0008000f00 */
.L_x_181:
[----:B-1----:R1:W2:Y:S02]  /*b320*/  SYNCS.PHASECHK.TRANS64.TRYWAIT P0, [R0+URZ], R2 ;  /* 0x00000002000075a7 */ /* 0x0022a400080011ff */
[----:B--2---:R-:W-:Y:S05]  /*b330*/  @!P0 NANOSLEEP.SYNCS 0x989680 ;  /* 0x009896800000895d */ /* 0x004fea0003900000 */
[----:B------:R-:W2:Y:S02]  /*b340*/  @!P0 SYNCS.PHASECHK.TRANS64 P0, [R0+URZ], R2 ;  /* 0x00000002000085a7 */ /* 0x000ea400080010ff */
[----:B--2---:R-:W-:Y:S05]  /*b350*/  @!P0 BRA `(.L_x_181) ;  /* 0xfffffffc00f08947 */ /* 0x004fea000383ffff */
[----:B------:R-:W-:Y:S05]  /*b360*/  BRA `(.L_x_182) ;  /* 0xffffff8400347947 */ /* 0x000fea000383ffff */
.L_x_48:
[----:B------:R-:W-:-:S07]  /*b370*/  MOV R0, UR5 ;  /* 0x0000000500007c02 */ /* 0x000fce0008000f00 */
.L_x_183:
[----:B-1----:R1:W2:Y:S02]  /*b380*/  SYNCS.PHASECHK.TRANS64.TRYWAIT P0, [R0+URZ], R2 ;  /* 0x00000002000075a7 */ /* 0x0022a400080011ff */
[----:B--2---:R-:W-:Y:S05]  /*b390*/  @!P0 NANOSLEEP.SYNCS 0x989680 ;  /* 0x009896800000895d */ /* 0x004fea0003900000 */
[----:B------:R-:W2:Y:S02]  /*b3a0*/  @!P0 SYNCS.PHASECHK.TRANS64 P0, [R0+URZ], R2 ;  /* 0x00000002000085a7 */ /* 0x000ea400080010ff */
[----:B--2---:R-:W-:Y:S05]  /*b3b0*/  @!P0 BRA `(.L_x_183) ;  /* 0xfffffffc00f08947 */ /* 0x004fea000383ffff */
[----:B------:R-:W-:Y:S05]  /*b3c0*/  BRA `(.L_x_184) ;  /* 0xffffff8400447947 */ /* 0x000fea000383ffff */
.L_x_49:
[----:B------:R-:W-:-:S07]  /*b3d0*/  MOV R0, UR5 ;  /* 0x0000000500007c02 */ /* 0x000fce0008000f00 */
.L_x_185:
[----:B-1----:R1:W2:Y:S02]  /*b3e0*/  SYNCS.PHASECHK.TRANS64.TRYWAIT P0, [R0+URZ], R2 ;  /* 0x00000002000075a7 */ /* 0x0022a400080011ff */
[----:B--2---:R-:W-:Y:S05]  /*b3f0*/  @!P0 NANOSLEEP.SYNCS 0x989680 ;  /* 0x009896800000895d */ /* 0x004fea0003900000 */
[----:B------:R-:W2:Y:S02]  /*b400*/  @!P0 SYNCS.PHASECHK.TRANS64 P0, [R0+URZ], R2 ;  /* 0x00000002000085a7 */ /* 0x000ea400080010ff */
[----:B--2---:R-:W-:Y:S05]  /*b410*/  @!P0 BRA `(.L_x_185) ;  /* 0xfffffffc00f08947 */ /* 0x004fea000383ffff */
[----:B------:R-:W-:Y:S05]  /*b420*/  BRA `(.L_x_186) ;  /* 0xffffff8400547947 */ /* 0x000fea000383ffff */
.L_x_50:
[----:B------:R-:W-:-:S07]  /*b430*/  MOV R0, UR5 ;  /* 0x0000000500007c02 */ /* 0x000fce0008000f00 */
.L_x_187:
[----:B-1----:R1:W2:Y:S02]  /*b440*/  SYNCS.PHASECHK.TRANS64.TRYWAIT P0, [R0+URZ], R2 ;  /* 0x00000002000075a7 */ /* 0x0022a400080011ff */
[----:B--2---:R-:W-:Y:S05]  /*b450*/  @!P0 NANOSLEEP.SYNCS 0x989680 ;  /* 0x009896800000895d */ /* 0x004fea0003900000 */
[----:B------:R-:W2:Y:S02]  /*b460*/  @!P0 SYNCS.PHASECHK.TRANS64 P0, [R0+URZ], R2 ;  /* 0x00000002000085a7 */ /* 0x000ea400080010ff */
[----:B--2---:R-:W-:Y:S05]  /*b470*/  @!P0 BRA `(.L_x_187) ;  /* 0xfffffffc00f08947 */ /* 0x004fea000383ffff */
[----:B------:R-:W-:Y:S05]  /*b480*/  BRA `(.L_x_188) ;  /* 0xffffff8400647947 */ /* 0x000fea000383ffff */
.L_x_51:
[----:B------:R-:W-:-:S07]  /*b490*/  MOV R0, UR5 ;  /* 0x0000000500007c02 */ /* 0x000fce0008000f00 */
.L_x_189:
[----:B-1----:R1:W2:Y:S02]  /*b4a0*/  SYNCS.PHASECHK.TRANS64.TRYWAIT P0, [R0+URZ], R2 ;  /* 0x00000002000075a7 */ /* 0x0022a400080011ff */
[----:B--2---:R-:W-:Y:S05]  /*b4b0*/  @!P0 NANOSLEEP.SYNCS 0x989680 ;  /* 0x009896800000895d */ /* 0x004fea0003900000 */
[----:B------:R-:W2:Y:S02]  /*b4c0*/  @!P0 SYNCS.PHASECHK.TRANS64 P0, [R0+URZ], R2 ;  /* 0x00000002000085a7 */ /* 0x000ea400080010ff */
[----:B--2---:R-:W-:Y:S05]  /*b4d0*/  @!P0 BRA `(.L_x_189) ;  /* 0xfffffffc00f08947 */ /* 0x004fea000383ffff */
[----:B------:R-:W-:Y:S05]  /*b4e0*/  BRA `(.L_x_190) ;  /* 0xffffff8400747947 */ /* 0x000fea000383ffff */
.L_x_52:
[----:B------:R-:W-:-:S07]  /*b4f0*/  MOV R0, UR5 ;  /* 0x0000000500007c02 */ /* 0x000fce0008000f00 */
.L_x_191:
[----:B-1----:R1:W2:Y:S02]  /*b500*/  SYNCS.PHASECHK.TRANS64.TRYWAIT P0, [R0+URZ], R2 ;  /* 0x00000002000075a7 */ /* 0x0022a400080011ff */
[----:B--2---:R-:W-:Y:S05]  /*b510*/  @!P0 NANOSLEEP.SYNCS 0x989680 ;  /* 0x009896800000895d */ /* 0x004fea0003900000 */
[----:B------:R-:W2:Y:S02]  /*b520*/  @!P0 SYNCS.PHASECHK.TRANS64 P0, [R0+URZ], R2 ;  /* 0x00000002000085a7 */ /* 0x000ea400080010ff */
[----:B--2---:R-:W-:Y:S05]  /*b530*/  @!P0 BRA `(.L_x_191) ;  /* 0xfffffffc00f08947 */ /* 0x004fea000383ffff */
[----:B------:R-:W-:Y:S05]  /*b540*/  BRA `(.L_x_192) ;  /* 0xffffff8400847947 */ /* 0x000fea000383ffff */
.L_x_53:
[----:B------:R-:W-:-:S07]  /*b550*/  MOV R0, UR5 ;  /* 0x0000000500007c02 */ /* 0x000fce0008000f00 */
.L_x_193:
[----:B-1----:R1:W2:Y:S02]  /*b560*/  SYNCS.PHASECHK.TRANS64.TRYWAIT P0, [R0+URZ], R2 ;  /* 0x00000002000075a7 */ /* 0x0022a400080011ff */
[----:B--2---:R-:W-:Y:S05]  /*b570*/  @!P0 NANOSLEEP.SYNCS 0x989680 ;  /* 0x009896800000895d */ /* 0x004fea0003900000 */
[----:B------:R-:W2:Y:S02]  /*b580*/  @!P0 SYNCS.PHASECHK.TRANS64 P0, [R0+URZ], R2 ;  /* 0x00000002000085a7 */ /* 0x000ea400080010ff */
[----:B--2---:R-:W-:Y:S05]  /*b590*/  @!P0 BRA `(.L_x_193) ;  /* 0xfffffffc00f08947 */ /* 0x004fea000383ffff */
[----:B------:R-:W-:Y:S05]  /*b5a0*/  BRA `(.L_x_194) ;  /* 0xffffff8400947947 */ /* 0x000fea000383ffff */
.L_x_54:
[----:B------:R-:W-:-:S07]  /*b5b0*/  MOV R0, UR5 ;  /* 0x0000000500007c02 */ /* 0x000fce0008000f00 */
.L_x_195:
[----:B-1----:R1:W2:Y:S02]  /*b5c0*/  SYNCS.PHASECHK.TRANS64.TRYWAIT P0, [R0+URZ], R2 ;  /* 0x00000002000075a7 */ /* 0x0022a400080011ff */
[----:B--2---:R-:W-:Y:S05]  /*b5d0*/  @!P0 NANOSLEEP.SYNCS 0x989680 ;  /* 0x009896800000895d */ /* 0x004fea0003900000 */
[----:B------:R-:W2:Y:S02]  /*b5e0*/  @!P0 SYNCS.PHASECHK.TRANS64 P0, [R0+URZ], R2 ;  /* 0x00000002000085a7 */ /* 0x000ea400080010ff */
[----:B--2---:R-:W-:Y:S05]  /*b5f0*/  @!P0 BRA `(.L_x_195) ;  /* 0xfffffffc00f08947 */ /* 0x004fea000383ffff */
[----:B------:R-:W-:Y:S05]  /*b600*/  BRA `(.L_x_196) ;  /* 0xffffff8400a47947 */ /* 0x000fea000383ffff */
.L_x_55:
[----:B------:R-:W-:-:S07]  /*b610*/  MOV R0, UR5 ;  /* 0x0000000500007c02 */ /* 0x000fce0008000f00 */
.L_x_197:
[----:B-1----:R1:W2:Y:S02]  /*b620*/  SYNCS.PHASECHK.TRANS64.TRYWAIT P0, [R0+URZ], R2 ;  /* 0x00000002000075a7 */ /* 0x0022a400080011ff */
[----:B--2---:R-:W-:Y:S05]  /*b630*/  @!P0 NANOSLEEP.SYNCS 0x989680 ;  /* 0x009896800000895d */ /* 0x004fea0003900000 */
[----:B------:R-:W2:Y:S02]  /*b640*/  @!P0 SYNCS.PHASECHK.TRANS64 P0, [R0+URZ], R2 ;  /* 0x00000002000085a7 */ /* 0x000ea400080010ff */
[----:B--2---:R-:W-:Y:S05]  /*b650*/  @!P0 BRA `(.L_x_197) ;  /* 0xfffffffc00f08947 */ /* 0x004fea000383ffff */
[----:B------:R-:W-:Y:S05]  /*b660*/  BRA `(.L_x_198) ;  /* 0xffffff8400b47947 */ /* 0x000fea000383ffff */
.L_x_56:
[----:B------:R-:W-:-:S07]  /*b670*/  MOV R0, UR5 ;  /* 0x0000000500007c02 */ /* 0x000fce0008000f00 */
.L_x_199:
[----:B-1----:R1:W2:Y:S02]  /*b680*/  SYNCS.PHASECHK.TRANS64.TRYWAIT P0, [R0+URZ], R2 ;  /* 0x00000002000075a7 */ /* 0x0022a400080011ff */
[----:B--2---:R-:W-:Y:S05]  /*b690*/  @!P0 NANOSLEEP.SYNCS 0x989680 ;  /* 0x009896800000895d */ /* 0x004fea0003900000 */
[----:B------:R-:W2:Y:S02]  /*b6a0*/  @!P0 SYNCS.PHASECHK.TRANS64 P0, [R0+URZ], R2 ;  /* 0x00000002000085a7 */ /* 0x000ea400080010ff */
[----:B--2---:R-:W-:Y:S05]  /*b6b0*/  @!P0 BRA `(.L_x_199) ;  /* 0xfffffffc00f08947 */ /* 0x004fea000383ffff */
[----:B------:R-:W-:Y:S05]  /*b6c0*/  BRA `(.L_x_200) ;  /* 0xffffff8400c47947 */ /* 0x000fea000383ffff */
.L_x_57:
[----:B------:R-:W-:-:S07]  /*b6d0*/  MOV R0, UR5 ;  /* 0x0000000500007c02 */ /* 0x000fce0008000f00 */
.L_x_201:
[----:B-1----:R1:W2:Y:S02]  /*b6e0*/  SYNCS.PHASECHK.TRANS64.TRYWAIT P0, [R0+URZ], R2 ;  /* 0x00000002000075a7 */ /* 0x0022a400080011ff */
[----:B--2---:R-:W-:Y:S05]  /*b6f0*/  @!P0 NANOSLEEP.SYNCS 0x989680 ;  /* 0x009896800000895d */ /* 0x004fea0003900000 */
[----:B------:R-:W2:Y:S02]  /*b700*/  @!P0 SYNCS.PHASECHK.TRANS64 P0, [R0+URZ], R2 ;  /* 0x00000002000085a7 */ /* 0x000ea400080010ff */
[----:B--2---:R-:W-:Y:S05]  /*b710*/  @!P0 BRA `(.L_x_201) ;  /* 0xfffffffc00f08947 */ /* 0x004fea000383ffff */
[----:B------:R-:W-:Y:S05]  /*b720*/  BRA `(.L_x_202) ;  /* 0xffffff8400d47947 */ /* 0x000fea000383ffff */
.L_x_58:
[----:B------:R-:W-:-:S07]  /*b730*/  MOV R0, UR5 ;  /* 0x0000000500007c02 */ /* 0x000fce0008000f00 */
.L_x_203:
[----:B-1----:R1:W2:Y:S02]  /*b740*/  SYNCS.PHASECHK.TRANS64.TRYWAIT P0, [R0+URZ], R2 ;  /* 0x00000002000075a7 */ /* 0x0022a400080011ff */
[----:B--2---:R-:W-:Y:S05]  /*b750*/  @!P0 NANOSLEEP.SYNCS 0x989680 ;  /* 0x009896800000895d */ /* 0x004fea0003900000 */
[----:B------:R-:W2:Y:S02]  /*b760*/  @!P0 SYNCS.PHASECHK.TRANS64 P0, [R0+URZ], R2 ;  /* 0x00000002000085a7 */ /* 0x000ea400080010ff */
[----:B--2---:R-:W-:Y:S05]  /*b770*/  @!P0 BRA `(.L_x_203) ;  /* 0xfffffffc00f08947 */ /* 0x004fea000383ffff */
[----:B------:R-:W-:Y:S05]  /*b780*/  BRA `(.L_x_204) ;  /* 0xffffff8400e47947 */ /* 0x000fea000383ffff */
.L_x_59:
[----:B------:R-:W-:-:S07]  /*b790*/  MOV R0, UR5 ;  /* 0x0000000500007c02 */ /* 0x000fce0008000f00 */
.L_x_205:
[----:B-1----:R1:W2:Y:S02]  /*b7a0*/  SYNCS.PHASECHK.TRANS64.TRYWAIT P0, [R0+URZ], R2 ;  /* 0x00000002000075a7 */ /* 0x0022a400080011ff */
[----:B--2---:R-:W-:Y:S05]  /*b7b0*/  @!P0 NANOSLEEP.SYNCS 0x989680 ;  /* 0x009896800000895d */ /* 0x004fea0003900000 */
[----:B------:R-:W2:Y:S02]  /*b7c0*/  @!P0 SYNCS.PHASECHK.TRANS64 P0, [R0+URZ], R2 ;  /* 0x00000002000085a7 */ /* 0x000ea400080010ff */
[----:B--2---:R-:W-:Y:S05]  /*b7d0*/  @!P0 BRA `(.L_x_205) ;  /* 0xfffffffc00f08947 */ /* 0x004fea000383ffff */
[----:B------:R-:W-:Y:S05]  /*b7e0*/  BRA `(.L_x_206) ;  /* 0xffffff8400f47947 */ /* 0x000fea000383ffff */
.L_x_60:
[----:B------:R-:W-:-:S07]  /*b7f0*/  MOV R0, UR5 ;  /* 0x0000000500007c02 */ /* 0x000fce0008000f00 */
.L_x_207:
[----:B-1----:R1:W2:Y:S02]  /*b800*/  SYNCS.PHASECHK.TRANS64.TRYWAIT P0, [R0+URZ], R2 ;  /* 0x00000002000075a7 */ /* 0x0022a400080011ff */
[----:B--2---:R-:W-:Y:S05]  /*b810*/  @!P0 NANOSLEEP.SYNCS 0x989680 ;  /* 0x009896800000895d */ /* 0x004fea0003900000 */
[----:B------:R-:W2:Y:S02]  /*b820*/  @!P0 SYNCS.PHASECHK.TRANS64 P0, [R0+URZ], R2 ;  /* 0x00000002000085a7 */ /* 0x000ea400080010ff */
[----:B--2---:R-:W-:Y:S05]  /*b830*/  @!P0 BRA `(.L_x_207) ;  /* 0xfffffffc00f08947 */ /* 0x004fea000383ffff */
[----:B------:R-:W-:Y:S05]  /*b840*/  BRA `(.L_x_208) ;  /* 0xffffff8800047947 */ /* 0x000fea000383ffff */
.L_x_61:
[----:B------:R-:W-:-:S07]  /*b850*/  MOV R0, UR5 ;  /* 0x0000000500007c02 */ /* 0x000fce0008000f00 */
.L_x_209:
[----:B-1----:R1:W2:Y:S02]  /*b860*/  SYNCS.PHASECHK.TRANS64.TRYWAIT P0, [R0+URZ], R2 ;  /* 0x00000002000075a7 */ /* 0x0022a400080011ff */
[----:B--2---:R-:W-:Y:S05]  /*b870*/  @!P0 NANOSLEEP.SYNCS 0x989680 ;  /* 0x009896800000895d */ /* 0x004fea0003900000 */
[----:B------:R-:W2:Y:S02]  /*b880*/  @!P0 SYNCS.PHASECHK.TRANS64 P0, [R0+URZ], R2 ;  /* 0x00000002000085a7 */ /* 0x000ea400080010ff */
[----:B--2---:R-:W-:Y:S05]  /*b890*/  @!P0 BRA `(.L_x_209) ;  /* 0xfffffffc00f08947 */ /* 0x004fea000383ffff */
[----:B------:R-:W-:Y:S05]  /*b8a0*/  BRA `(.L_x_210) ;  /* 0xffffff8800147947 */ /* 0x000fea000383ffff */
.L_x_62:
[----:B------:R-:W-:-:S07]  /*b8b0*/  MOV R0, UR5 ;  /* 0x0000000500007c02 */ /* 0x000fce0008000f00 */
.L_x_211:
[----:B-1----:R1:W2:Y:S02]  /*b8c0*/  SYNCS.PHASECHK.TRANS64.TRYWAIT P0, [R0+URZ], R2 ;  /* 0x00000002000075a7 */ /* 0x0022a400080011ff */
[----:B--2---:R-:W-:Y:S05]  /*b8d0*/  @!P0 NANOSLEEP.SYNCS 0x989680 ;  /* 0x009896800000895d */ /* 0x004fea0003900000 */
[----:B------:R-:W2:Y:S02]  /*b8e0*/  @!P0 SYNCS.PHASECHK.TRANS64 P0, [R0+URZ], R2 ;  /* 0x00000002000085a7 */ /* 0x000ea400080010ff */
[----:B--2---:R-:W-:Y:S05]  /*b8f0*/  @!P0 BRA `(.L_x_211) ;  /* 0xfffffffc00f08947 */ /* 0x004fea000383ffff */
[----:B------:R-:W-:Y:S05]  /*b900*/  BRA `(.L_x_212) ;  /* 0xffffff8800247947 */ /* 0x000fea000383ffff */
.L_x_63:
[----:B------:R-:W-:-:S07]  /*b910*/  MOV R0, UR5 ;  /* 0x0000000500007c02 */ /* 0x000fce0008000f00 */
.L_x_213:
[----:B-1----:R1:W2:Y:S02]  /*b920*/  SYNCS.PHASECHK.TRANS64.TRYWAIT P0, [R0+URZ], R2 ;  /* 0x00000002000075a7 */ /* 0x0022a400080011ff */
[----:B--2---:R-:W-:Y:S05]  /*b930*/  @!P0 NANOSLEEP.SYNCS 0x989680 ;  /* 0x009896800000895d */ /* 0x004fea0003900000 */
[----:B------:R-:W2:Y:S02]  /*b940*/  @!P0 SYNCS.PHASECHK.TRANS64 P0, [R0+URZ], R2 ;  /* 0x00000002000085a7 */ /* 0x000ea400080010ff */
[----:B--2---:R-:W-:Y:S05]  /*b950*/  @!P0 BRA `(.L_x_213) ;  /* 0xfffffffc00f08947 */ /* 0x004fea000383ffff */
[----:B------:R-:W-:Y:S05]  /*b960*/  BRA `(.L_x_214) ;  /* 0xffffff8800347947 */ /* 0x000fea000383ffff */
.L_x_64:
[----:B------:R-:W-:-:S07]  /*b970*/  MOV R0, UR5 ;  /* 0x0000000500007c02 */ /* 0x000fce0008000f00 */
.L_x_215:
[----:B-1----:R1:W2:Y:S02]  /*b980*/  SYNCS.PHASECHK.TRANS64.TRYWAIT P0, [R0+URZ], R2 ;  /* 0x00000002000075a7 */ /* 0x0022a400080011ff */
[----:B--2---:R-:W-:Y:S05]  /*b990*/  @!P0 NANOSLEEP.SYNCS 0x989680 ;  /* 0x009896800000895d */ /* 0x004fea0003900000 */
[----:B------:R-:W2:Y:S02]  /*b9a0*/  @!P0 SYNCS.PHASECHK.TRANS64 P0, [R0+URZ], R2 ;  /* 0x00000002000085a7 */ /* 0x000ea400080010ff */
[----:B--2---:R-:W-:Y:S05]  /*b9b0*/  @!P0 BRA `(.L_x_215) ;  /* 0xfffffffc00f08947 */ /* 0x004fea000383ffff */
[----:B------:R-:W-:Y:S05]  /*b9c0*/  BRA `(.L_x_216) ;  /* 0xffffff8800447947 */ /* 0x000fea000383ffff */
.L_x_65:
[----:B------:R-:W-:-:S07]  /*b9d0*/  MOV R0, UR5 ;  /* 0x0000000500007c02 */ /* 0x000fce0008000f00 */
.L_x_217:
[----:B-1----:R1:W2:Y:S02]  /*b9e0*/  SYNCS.PHASECHK.TRANS64.TRYWAIT P0, [R0+URZ], R2 ;  /* 0x00000002000075a7 */ /* 0x0022a400080011ff */
[----:B--2---:R-:W-:Y:S05]  /*b9f0*/  @!P0 NANOSLEEP.SYNCS 0x989680 ;  /* 0x009896800000895d */ /* 0x004fea0003900000 */
[----:B------:R-:W2:Y:S02]  /*ba00*/  @!P0 SYNCS.PHASECHK.TRANS64 P0, [R0+URZ], R2 ;  /* 0x00000002000085a7 */ /* 0x000ea400080010ff */
[----:B--2---:R-:W-:Y:S05]  /*ba10*/  @!P0 BRA `(.L_x_217) ;  /* 0xfffffffc00f08947 */ /* 0x004fea000383ffff */
[----:B------:R-:W-:Y:S05]  /*ba20*/  BRA `(.L_x_218) ;  /* 0xffffff8800547947 */ /* 0x000fea000383ffff */
.L_x_68:
[----:B------:R-:W-:-:S07]  /*ba30*/  MOV R4, UR4 ;  /* 0x0000000400047c02 */ /* 0x000fce0008000f00 */
.L_x_219:
[----:B--2---:R2:W3:Y:S02]  /*ba40*/  SYNCS.PHASECHK.TRANS64.TRYWAIT P1, [R4+URZ+0x1f8], R6 ;  /* 0x0001f806040075a7 */ /* 0x0044e400080211ff */
[----:B---3--:R-:W-:Y:S05]  /*ba50*/  @!P1 NANOSLEEP.SYNCS 0x989680 ;  /* 0x009896800000995d */ /* 0x008fea0003900000 */
[----:B------:R-:W3:Y:S02]  /*ba60*/  @!P1 SYNCS.PHASECHK.TRANS64 P1, [R4+URZ+0x1f8], R6 ;  /* 0x0001f806040095a7 */ /* 0x000ee400080210ff */
[----:B---3--:R-:W-:Y:S05]  /*ba70*/  @!P1 BRA `(.L_x_219) ;  /* 0xfffffffc00f09947 */ /* 0x008fea000383ffff */
[----:B------:R-:W-:Y:S05]  /*ba80*/  BRA `(.L_x_220) ;  /* 0xffffff8800c47947 */ /* 0x000fea000383ffff */
.L_x_69:
[----:B--2---:R-:W-:-:S07]  /*ba90*/  MOV R4, UR4 ;  /* 0x0000000400047c02 */ /* 0x004fce0008000f00 */
.L_x_221:
[----:B--2---:R2:W3:Y:S02]  /*baa0*/  SYNCS.PHASECHK.TRANS64.TRYWAIT P1, [R4+URZ+0x1f0], R5 ;  /* 0x0001f005040075a7 */ /* 0x0044e400080211ff */
[----:B---3--:R-:W-:Y:S05]  /*bab0*/  @!P1 NANOSLEEP.SYNCS 0x989680 ;  /* 0x009896800000995d */ /* 0x008fea0003900000 */
[----:B------:R-:W3:Y:S02]  /*bac0*/  @!P1 SYNCS.PHASECHK.TRANS64 P1, [R4+URZ+0x1f0], R5 ;  /* 0x0001f005040095a7 */ /* 0x000ee400080210ff */
[----:B---3--:R-:W-:Y:S05]  /*bad0*/  @!P1 BRA `(.L_x_221) ;  /* 0xfffffffc00f09947 */ /* 0x008fea000383ffff */
[----:B------:R-:W-:Y:S05]  /*bae0*/  BRA `(.L_x_222) ;  /* 0xffffff8800cc7947 */ /* 0x000fea000383ffff */
.L_x_79:
[----:B--2---:R-:W-:-:S04]  /*baf0*/  MOV R5, UR5 ;  /* 0x0000000500057c02 */ /* 0x004fc80008000f00 */
[----:B------:R2:W3:Y:S03]  /*bb00*/  SYNCS.PHASECHK.TRANS64.TRYWAIT P0, [R5+URZ+0x8], R6 ;  /* 0x00000806050075a7 */ /* 0x0004e600080011ff */
[----:B---3--:R-:W-:Y:S05]  /*bb10*/  @!P0 NANOSLEEP.SYNCS 0x989680 ;  /* 0x009896800000895d */ /* 0x008fea0003900000 */
[----:B------:R-:W3:Y:S02]  /*bb20*/  @!P0 SYNCS.PHASECHK.TRANS64 P0, [R5+URZ+0x8], R6 ;  /* 0x00000806050085a7 */ /* 0x000ee400080010ff */
[----:B---3--:R-:W-:Y:S05]  /*bb30*/  @!P0 BRA `(.L_x_79) ;  /* 0xfffffffc00ec8947 */ /* 0x008fea000383ffff */
[----:B------:R-:W-:Y:S05]  /*bb40*/  BRA `(.L_x_78) ;  /* 0xffffff8c00987947 */ /* 0x000fea000383ffff */
.L_x_81:
[----:B------:R-:W-:Y:S01]  /*bb50*/  BSSY B0, `(.L_x_223) ;  /* 0x0000006000007945 */ /* 0x000fe20003800000 */
[----:B------:R-:W-:-:S07]  /*bb60*/  MOV R15, 0xffffffff ;  /* 0xffffffff000f7802 */ /* 0x000fce0000000f00 */
[----:B-12--5:R-:W-:Y:S05]  /*bb70*/  WARPSYNC.COLLECTIVE R15, `(.L_x_224) ;  /* 0x000000000f0c7348 */ /* 0x026fea0003c00000 */
[----:B------:R-:W-:Y:S02]  /*bb80*/  ELECT P6, UR79, PT ;  /* 0x00000000004f782f */ /* 0x000fe400038c0000 */
[----:B------:R-:W-:Y:S01]  /*bb90*/  MOV R14, UR79 ;  /* 0x0000004f000e7c02 */ /* 0x000fe20008000f00 */
[----:B-12--5:R-:W-:Y:S10]  /*bba0*/  ENDCOLLECTIVE ;  /* 0x000000000000791b */ /* 0x026ff40003800000 */
.L_x_224:
[----:B------:R-:W-:Y:S05]  /*bbb0*/  BSYNC B0 ;  /* 0x0000000000007941 */ /* 0x000fea0003800000 */
.L_x_223:
[----:B------:R-:W-:Y:S05]  /*bbc0*/  BRA `(.L_x_225) ;  /* 0xffffff8c00c87947 */ /* 0x000fea000383ffff */
.L_x_83:
[----:B--2---:R-:W-:-:S04]  /*bbd0*/  MOV R3, UR5 ;  /* 0x0000000500037c02 */ /* 0x004fc80008000f00 */
[----:B------:R2:W3:Y:S03]  /*bbe0*/  SYNCS.PHASECHK.TRANS64.TRYWAIT P0, [R3+URZ+0x8], R4 ;  /* 0x00000804030075a7 */ /* 0x0004e600080011ff */
[----:B---3--:R-:W-:Y:S05]  /*bbf0*/  @!P0 NANOSLEEP.SYNCS 0x989680 ;  /* 0x009896800000895d */ /* 0x008fea0003900000 */
[----:B------:R-:W3:Y:S02]  /*bc00*/  @!P0 SYNCS.PHASECHK.TRANS64 P0, [R3+URZ+0x8], R4 ;  /* 0x00000804030085a7 */ /* 0x000ee400080010ff */
[----:B---3--:R-:W-:Y:S05]  /*bc10*/  @!P0 BRA `(.L_x_83) ;  /* 0xfffffffc00ec8947 */ /* 0x008fea000383ffff */
[----:B------:R-:W-:Y:S05]  /*bc20*/  BRA `(.L_x_82) ;  /* 0xffffff8c00cc7947 */ /* 0x000fea000383ffff */
.L_x_84:
[----:B------:R-:W-:-:S07]  /*bc30*/  MOV R0, UR18 ;  /* 0x0000001200007c02 */ /* 0x000fce0008000f00 */
.L_x_226:
[----:B--2---:R2:W3:Y:S02]  /*bc40*/  SYNCS.PHASECHK.TRANS64.TRYWAIT P0, [R0+URZ+0x1f0], R2 ;  /* 0x0001f002000075a7 */ /* 0x0044e400080011ff */
[----:B---3--:R-:W-:Y:S05]  /*bc50*/  @!P0 NANOSLEEP.SYNCS 0x989680 ;  /* 0x009896800000895d */ /* 0x008fea0003900000 */
[----:B------:R-:W3:Y:S02]  /*bc60*/  @!P0 SYNCS.PHASECHK.TRANS64 P0, [R0+URZ+0x1f0], R2 ;  /* 0x0001f002000085a7 */ /* 0x000ee400080010ff */
[----:B---3--:R-:W-:Y:S05]  /*bc70*/  @!P0 BRA `(.L_x_226) ;  /* 0xfffffffc00f08947 */ /* 0x008fea000383ffff */
[----:B------:R-:W-:Y:S05]  /*bc80*/  BRA `(.L_x_227) ;  /* 0xffffff9000a87947 */ /* 0x000fea000383ffff */
.L_x_86:
[----:B------:R-:W-:-:S07]  /*bc90*/  MOV R0, UR23 ;  /* 0x0000001700007c02 */ /* 0x000fce0008000f00 */
.L_x_228:
[----:B--2---:R2:W3:Y:S02]  /*bca0*/  SYNCS.PHASECHK.TRANS64.TRYWAIT P0, [R0+URZ+0x210], R2 ;  /* 0x00021002000075a7 */ /* 0x0044e400080011ff */
[----:B---3--:R-:W-:Y:S05]  /*bcb0*/  @!P0 NANOSLEEP.SYNCS 0x989680 ;  /* 0x009896800000895d */ /* 0x008fea0003900000 */
[----:B------:R-:W3:Y:S02]  /*bcc0*/  @!P0 SYNCS.PHASECHK.TRANS64 P0, [R0+URZ+0x210], R2 ;  /* 0x00021002000085a7 */ /* 0x000ee400080010ff */
[----:B---3--:R-:W-:Y:S05]  /*bcd0*/  @!P0 BRA `(.L_x_228) ;  /* 0xfffffffc00f08947 */ /* 0x008fea000383ffff */
[----:B------:R-:W-:Y:S05]  /*bce0*/  BRA `(.L_x_85) ;  /* 0xffffff9000c47947 */ /* 0x000fea000383ffff */
.L_x_90:
[----:B--2---:R-:W-:Y:S07]  /*bcf0*/  MOV R0, UR10 ;  /* 0x0000000a00007c02 */ /* 0x004fee0008000f00 */
.L_x_229:
[----:B--2---:R2:W3:Y:S02]  /*bd00*/  SYNCS.PHASECHK.TRANS64.TRYWAIT P0, [R0+URZ], R8 ;  /* 0x00000008000075a7 */ /* 0x0044e400080011ff */
[----:B---3--:R-:W-:Y:S05]  /*bd10*/  @!P0 NANOSLEEP.SYNCS 0x989680 ;  /* 0x009896800000895d */ /* 0x008fea0003900000 */
[----:B------:R-:W3:Y:S02]  /*bd20*/  @!P0 SYNCS.PHASECHK.TRANS64 P0, [R0+URZ], R8 ;  /* 0x00000008000085a7 */ /* 0x000ee400080010ff */
[----:B---3--:R-:W-:Y:S05]  /*bd30*/  @!P0 BRA `(.L_x_229) ;  /* 0xfffffffc00f08947 */ /* 0x008fea000383ffff */
[----:B------:R-:W-:Y:S05]  /*bd40*/  BRA `(.L_x_89) ;  /* 0xffffff9000fc7947 */ /* 0x000fea000383ffff */
.L_x_94:
[----:B-1----:R-:W-:-:S07]  /*bd50*/  MOV R0, UR4 ;  /* 0x0000000400007c02 */ /* 0x002fce0008000f00 */
.L_x_230:
[----:B-1----:R1:W2:Y:S02]  /*bd60*/  SYNCS.PHASECHK.TRANS64.TRYWAIT P0, [R0+URZ], R2 ;  /* 0x00000002000075a7 */ /* 0x0022a400080011ff */
[----:B--2---:R-:W-:Y:S05]  /*bd70*/  @!P0 NANOSLEEP.SYNCS 0x989680 ;  /* 0x009896800000895d */ /* 0x004fea0003900000 */
[----:B------:R-:W2:Y:S02]  /*bd80*/  @!P0 SYNCS.PHASECHK.TRANS64 P0, [R0+URZ], R2 ;  /* 0x00000002000085a7 */ /* 0x000ea400080010ff */
[----:B--2---:R-:W-:Y:S05]  /*bd90*/  @!P0 BRA `(.L_x_230) ;  /* 0xfffffffc00f08947 */ /* 0x004fea000383ffff */
[----:B------:R-:W-:Y:S05]  /*bda0*/  BRA `(.L_x_231) ;  /* 0xffffff9400cc7947 */ /* 0x000fea000383ffff */
.L_x_97:
[----:B------:R-:W-:-:S07]  /*bdb0*/  MOV R0, UR18 ;  /* 0x0000001200007c02 */ /* 0x000fce0008000f00 */
.L_x_232:
[----:B-1----:R1:W2:Y:S02]  /*bdc0*/  SYNCS.PHASECHK.TRANS64.TRYWAIT P1, [R0+URZ+0x220], R2 ;  /* 0x00022002000075a7 */ /* 0x0022a400080211ff */
[----:B--2---:R-:W-:Y:S05]  /*bdd0*/  @!P1 NANOSLEEP.SYNCS 0x989680 ;  /* 0x009896800000995d */ /* 0x004fea0003900000 */
[----:B------:R-:W2:Y:S02]  /*bde0*/  @!P1 SYNCS.PHASECHK.TRANS64 P1, [R0+URZ+0x220], R2 ;  /* 0x00022002000095a7 */ /* 0x000ea400080210ff */
[----:B--2---:R-:W-:Y:S05]  /*bdf0*/  @!P1 BRA `(.L_x_232) ;  /* 0xfffffffc00f09947 */ /* 0x004fea000383ffff */
[----:B------:R-:W-:Y:S05]  /*be00*/  BRA `(.L_x_233) ;  /* 0xffffff9800187947 */ /* 0x000fea000383ffff */
.L_x_102:
[----:B------:R-:W-:Y:S07]  /*be10*/  MOV R0, UR42 ;  /* 0x0000002a00007c02 */ /* 0x000fee0008000f00 */
.L_x_234:
[----:B-1----:R1:W2:Y:S02]  /*be20*/  SYNCS.PHASECHK.TRANS64.TRYWAIT P0, [R0+URZ+0x1f0], R3 ;  /* 0x0001f003000075a7 */ /* 0x0022a400080011ff */
[----:B--2---:R-:W-:Y:S05]  /*be30*/  @!P0 NANOSLEEP.SYNCS 0x989680 ;  /* 0x009896800000895d */ /* 0x004fea0003900000 */
[----:B------:R-:W2:Y:S02]  /*be40*/  @!P0 SYNCS.PHASECHK.TRANS64 P0, [R0+URZ+0x1f0], R3 ;  /* 0x0001f003000085a7 */ /* 0x000ea400080010ff */
[----:B--2---:R-:W-:Y:S05]  /*be50*/  @!P0 BRA `(.L_x_234) ;  /* 0xfffffffc00f08947 */ /* 0x004fea000383ffff */
[----:B------:R-:W-:Y:S05]  /*be60*/  BRA `(.L_x_235) ;  /* 0xffffff9c00f87947 */ /* 0x000fea000383ffff */
.L_x_105:
[----:B------:R-:W-:Y:S07]  /*be70*/  MOV R3, UR42 ;  /* 0x0000002a00037c02 */ /* 0x000fee0008000f00 */
.L_x_236:
[----:B-1----:R1:W2:Y:S02]  /*be80*/  SYNCS.PHASECHK.TRANS64.TRYWAIT P1, [R3+URZ+0x1e8], R8 ;  /* 0x0001e808030075a7 */ /* 0x0022a400080211ff */
[----:B--2---:R-:W-:Y:S05]  /*be90*/  @!P1 NANOSLEEP.SYNCS 0x989680 ;  /* 0x009896800000995d */ /* 0x004fea0003900000 */
[----:B------:R-:W2:Y:S02]  /*bea0*/  @!P1 SYNCS.PHASECHK.TRANS64 P1, [R3+URZ+0x1e8], R8 ;  /* 0x0001e808030095a7 */ /* 0x000ea400080210ff */
[----:B--2---:R-:W-:Y:S05]  /*beb0*/  @!P1 BRA `(.L_x_236) ;  /* 0xfffffffc00f09947 */ /* 0x004fea000383ffff */
[----:B------:R-:W-:Y:S05]  /*bec0*/  BRA `(.L_x_104) ;  /* 0xffffffa400547947 */ /* 0x000fea000383ffff */
.L_x_108:
[----:B------:R-:W-:Y:S07]  /*bed0*/  MOV R0, UR42 ;  /* 0x0000002a00007c02 */ /* 0x000fee0008000f00 */
.L_x_237:
[----:B-1----:R1:W2:Y:S02]  /*bee0*/  SYNCS.PHASECHK.TRANS64.TRYWAIT P1, [R0+URZ+0x1c0], R8 ;  /* 0x0001c008000075a7 */ /* 0x0022a400080211ff */
[----:B--2---:R-:W-:Y:S05]  /*bef0*/  @!P1 NANOSLEEP.SYNCS 0x989680 ;  /* 0x009896800000995d */ /* 0x004fea0003900000 */
[----:B------:R-:W2:Y:S02]  /*bf00*/  @!P1 SYNCS.PHASECHK.TRANS64 P1, [R0+URZ+0x1c0], R8 ;  /* 0x0001c008000095a7 */ /* 0x000ea400080210ff */
[----:B--2---:R-:W-:Y:S05]  /*bf10*/  @!P1 BRA `(.L_x_237) ;  /* 0xfffffffc00f09947 */ /* 0x004fea000383ffff */
[----:B------:R-:W-:Y:S05]  /*bf20*/  BRA `(.L_x_238) ;  /* 0xffffffa800c47947 */ /* 0x000fea000383ffff */
.L_x_109:
[----:B------:R-:W-:Y:S07]  /*bf30*/  MOV R0, UR42 ;  /* 0x0000002a00007c02 */ /* 0x000fee0008000f00 */
.L_x_239:
[----:B-1----:R1:W2:Y:S02]  /*bf40*/  SYNCS.PHASECHK.TRANS64.TRYWAIT P1, [R0+URZ+0x1c8], R8 ;  /* 0x0001c808000075a7 */ /* 0x0022a400080211ff */
[----:B--2---:R-:W-:Y:S05]  /*bf50*/  @!P1 NANOSLEEP.SYNCS 0x989680 ;  /* 0x009896800000995d */ /* 0x004fea0003900000 */
[----:B------:R-:W2:Y:S02]  /*bf60*/  @!P1 SYNCS.PHASECHK.TRANS64 P1, [R0+URZ+0x1c8], R8 ;  /* 0x0001c808000095a7 */ /* 0x000ea400080210ff */
[----:B--2---:R-:W-:Y:S05]  /*bf70*/  @!P1 BRA `(.L_x_239) ;  /* 0xfffffffc00f09947 */ /* 0x004fea000383ffff */
[----:B------:R-:W-:Y:S05]  /*bf80*/  BRA `(.L_x_240) ;  /* 0xffffffac00207947 */ /* 0x000fea000383ffff */
.L_x_110:
[----:B------:R-:W-:Y:S07]  /*bf90*/  MOV R0, UR42 ;  /* 0x0000002a00007c02 */ /* 0x000fee0008000f00 */
.L_x_241:
[----:B-1----:R1:W2:Y:S02]  /*bfa0*/  SYNCS.PHASECHK.TRANS64.TRYWAIT P1, [R0+URZ+0x1d0], R8 ;  /* 0x0001d008000075a7 */ /* 0x0022a400080211ff */
[----:B--2---:R-:W-:Y:S05]  /*bfb0*/  @!P1 NANOSLEEP.SYNCS 0x989680 ;  /* 0x009896800000995d */ /* 0x004fea0003900000 */
[----:B------:R-:W2:Y:S02]  /*bfc0*/  @!P1 SYNCS.PHASECHK.TRANS64 P1, [R0+URZ+0x1d0], R8 ;  /* 0x0001d008000095a7 */ /* 0x000ea400080210ff */
[----:B--2---:R-:W-:Y:S05]  /*bfd0*/  @!P1 BRA `(.L_x_241) ;  /* 0xfffffffc00f09947 */ /* 0x004fea000383ffff */
[----:B------:R-:W-:Y:S05]  /*bfe0*/  BRA `(.L_x_242) ;  /* 0xffffffac00807947 */ /* 0x000fea000383ffff */
.L_x_111:
[----:B------:R-:W-:Y:S07]  /*bff0*/  MOV R0, UR42 ;  /* 0x0000002a00007c02 */ /* 0x000fee0008000f00 */
.L_x_243:
[----:B-1----:R1:W2:Y:S02]  /*c000*/  SYNCS.PHASECHK.TRANS64.TRYWAIT P0, [R0+URZ+0x1d8], R8 ;  /* 0x0001d808000075a7 */ /* 0x0022a400080011ff */
[----:B--2---:R-:W-:Y:S05]  /*c010*/  @!P0 NANOSLEEP.SYNCS 0x989680 ;  /* 0x009896800000895d */ /* 0x004fea0003900000 */
[----:B------:R-:W2:Y:S02]  /*c020*/  @!P0 SYNCS.PHASECHK.TRANS64 P0, [R0+URZ+0x1d8], R8 ;  /* 0x0001d808000085a7 */ /* 0x000ea400080010ff */
[----:B--2---:R-:W-:Y:S05]  /*c030*/  @!P0 BRA `(.L_x_243) ;  /* 0xfffffffc00f08947 */ /* 0x004fea000383ffff */
[----:B------:R-:W-:Y:S05]  /*c040*/  BRA `(.L_x_244) ;  /* 0xffffffac00ec7947 */ /* 0x000fea000383ffff */
.L_x_113:
[----:B------:R-:W-:-:S07]  /*c050*/  MOV R0, UR42 ;  /* 0x0000002a00007c02 */ /* 0x000fce0008000f00 */
.L_x_245:
[----:B-1----:R1:W2:Y:S02]  /*c060*/  SYNCS.PHASECHK.TRANS64.TRYWAIT P0, [R0+URZ+0x1c0], R2 ;  /* 0x0001c002000075a7 */ /* 0x0022a400080011ff */
[----:B--2---:R-:W-:Y:S05]  /*c070*/  @!P0 NANOSLEEP.SYNCS 0x989680 ;  /* 0x009896800000895d */ /* 0x004fea0003900000 */
[----:B------:R-:W2:Y:S02]  /*c080*/  @!P0 SYNCS.PHASECHK.TRANS64 P0, [R0+URZ+0x1c0], R2 ;  /* 0x0001c002000085a7 */ /* 0x000ea400080010ff */
[----:B--2---:R-:W-:Y:S05]  /*c090*/  @!P0 BRA `(.L_x_245) ;  /* 0xfffffffc00f08947 */ /* 0x004fea000383ffff */
[----:B------:R-:W-:Y:S05]  /*c0a0*/  BRA `(.L_x_246) ;  /* 0xffffffb000747947 */ /* 0x000fea000383ffff */
.L_x_114:
[----:B-1----:R-:W-:-:S07]  /*c0b0*/  MOV R0, UR42 ;  /* 0x0000002a00007c02 */ /* 0x002fce0008000f00 */
.L_x_247:
[----:B-1----:R1:W2:Y:S02]  /*c0c0*/  SYNCS.PHASECHK.TRANS64.TRYWAIT P0, [R0+URZ+0x1c8], R2 ;  /* 0x0001c802000075a7 */ /* 0x0022a400080011ff */
[----:B--2---:R-:W-:Y:S05]  /*c0d0*/  @!P0 NANOSLEEP.SYNCS 0x989680 ;  /* 0x009896800000895d */ /* 0x004fea0003900000 */
[----:B------:R-:W2:Y:S02]  /*c0e0*/  @!P0 SYNCS.PHASECHK.TRANS64 P0, [R0+URZ+0x1c8], R2 ;  /* 0x0001c802000085a7 */ /* 0x000ea400080010ff */
[----:B--2---:R-:W-:Y:S05]  /*c0f0*/  @!P0 BRA `(.L_x_247) ;  /* 0xfffffffc00f08947 */ /* 0x004fea000383ffff */
[----:B------:R-:W-:Y:S05]  /*c100*/  BRA `(.L_x_248) ;  /* 0xffffffb000647947 */ /* 0x000fea000383ffff */
.L_x_115:
[----:B-1----:R-:W-:-:S07]  /*c110*/  MOV R0, UR42 ;  /* 0x0000002a00007c02 */ /* 0x002fce0008000f00 */
.L_x_249:
[----:B-1----:R1:W2:Y:S02]  /*c120*/  SYNCS.PHASECHK.TRANS64.TRYWAIT P0, [R0+URZ+0x1d0], R2 ;  /* 0x0001d002000075a7 */ /* 0x0022a400080011ff */
[----:B--2---:R-:W-:Y:S05]  /*c130*/  @!P0 NANOSLEEP.SYNCS 0x989680 ;  /* 0x009896800000895d */ /* 0x004fea0003900000 */
[----:B------:R-:W2:Y:S02]  /*c140*/  @!P0 SYNCS.PHASECHK.TRANS64 P0, [R0+URZ+0x1d0], R2 ;  /* 0x0001d002000085a7 */ /* 0x000ea400080010ff */
[----:B--2---:R-:W-:Y:S05]  /*c150*/  @!P0 BRA `(.L_x_249) ;  /* 0xfffffffc00f08947 */ /* 0x004fea000383ffff */
[----:B------:R-:W-:Y:S05]  /*c160*/  BRA `(.L_x_250) ;  /* 0xffffffb000547947 */ /* 0x000fea000383ffff */
.L_x_117:
[----:B------:R-:W-:Y:S07]  /*c170*/  MOV R0, UR50 ;  /* 0x0000003200007c02 */ /* 0x000fee0008000f00 */
.L_x_251:
[----:B-1----:R1:W2:Y:S02]  /*c180*/  SYNCS.PHASECHK.TRANS64.TRYWAIT P0, [R0+URZ+0x1f0], R2 ;  /* 0x0001f002000075a7 */ /* 0x0022a400080011ff */
[----:B--2---:R-:W-:Y:S05]  /*c190*/  @!P0 NANOSLEEP.SYNCS 0x989680 ;  /* 0x009896800000895d */ /* 0x004fea0003900000 */
[----:B------:R-:W2:Y:S02]  /*c1a0*/  @!P0 SYNCS.PHASECHK.TRANS64 P0, [R0+URZ+0x1f0], R2 ;  /* 0x0001f002000085a7 */ /* 0x000ea400080010ff */
[----:B--2---:R-:W-:Y:S05]  /*c1b0*/  @!P0 BRA `(.L_x_251) ;  /* 0xfffffffc00f08947 */ /* 0x004fea000383ffff */
[----:B------:R-:W-:Y:S05]  /*c1c0*/  BRA `(.L_x_252) ;  /* 0xffffffb400247947 */ /* 0x000fea000383ffff */
.L_x_128:
[----:B-1----:R-:W-:Y:S04]  /*c1d0*/  MOV R2, UR50 ;  /* 0x0000003200027c02 */ /* 0x002fe80008000f00 */
[----:B------:R1:W3:Y:S03]  /*c1e0*/  SYNCS.PHASECHK.TRANS64.TRYWAIT P0, [R2+URZ+0x1a0], R3 ;  /* 0x0001a003020075a7 */ /* 0x0002e600080011ff */
[----:B---3--:R-:W-:Y:S05]  /*c1f0*/  @!P0 NANOSLEEP.SYNCS 0x989680 ;  /* 0x009896800000895d */ /* 0x008fea0003900000 */
[----:B------:R-:W3:Y:S02]  /*c200*/  @!P0 SYNCS.PHASECHK.TRANS64 P0, [R2+URZ+0x1a0], R3 ;  /* 0x0001a003020085a7 */ /* 0x000ee400080010ff */
[----:B---3--:R-:W-:Y:S05]  /*c210*/  @!P0 BRA `(.L_x_128) ;  /* 0xfffffffc00ec8947 */ /* 0x008fea000383ffff */
[----:B------:R-:W-:Y:S05]  /*c220*/  BRA `(.L_x_127) ;  /* 0xffffffc800107947 */ /* 0x000fea000383ffff */
.L_x_130:
[----:B-1----:R1:W4:Y:S02]  /*c230*/  SYNCS.PHASECHK.TRANS64.TRYWAIT P1, [R62+URZ+0x200], R0 ;  /* 0x000200003e0075a7 */ /* 0x00232400080211ff */
[----:B----4-:R-:W-:Y:S05]  /*c240*/  @!P1 NANOSLEEP.SYNCS 0x989680 ;  /* 0x009896800000995d */ /* 0x010fea0003900000 */
[----:B------:R-:W4:Y:S02]  /*c250*/  @!P1 SYNCS.PHASECHK.TRANS64 P1, [R62+URZ+0x200], R0 ;  /* 0x000200003e0095a7 */ /* 0x000f2400080210ff */
[----:B----4-:R-:W-:Y:S05]  /*c260*/  @!P1 BRA `(.L_x_130) ;  /* 0xfffffffc00f09947 */ /* 0x010fea000383ffff */
[----:B------:R-:W-:Y:S05]  /*c270*/  BRA `(.L_x_129) ;  /* 0xffffffc800287947 */ /* 0x000fea000383ffff */
.L_x_139:
[----:B--2---:R2:W3:Y:S02]  /*c280*/  SYNCS.PHASECHK.TRANS64.TRYWAIT P1, [R4+URZ+0x1a0], R0 ;  /* 0x0001a000040075a7 */ /* 0x0044e400080211ff */
[----:B---3--:R-:W-:Y:S05]  /*c290*/  @!P1 NANOSLEEP.SYNCS 0x989680 ;  /* 0x009896800000995d */ /* 0x008fea0003900000 */
[----:B------:R-:W3:Y:S02]  /*c2a0*/  @!P1 SYNCS.PHASECHK.TRANS64 P1, [R4+URZ+0x1a0], R0 ;  /* 0x0001a000040095a7 */ /* 0x000ee400080210ff */
[----:B---3--:R-:W-:Y:S05]  /*c2b0*/  @!P1 BRA `(.L_x_139) ;  /* 0xfffffffc00f09947 */ /* 0x008fea000383ffff */
[----:B------:R-:W-:Y:S05]  /*c2c0*/  BRA `(.L_x_138) ;  /* 0xffffffd000407947 */ /* 0x000fea000383ffff */
.L_x_147:
[----:B--2---:R2:W3:Y:S02]  /*c2d0*/  SYNCS.PHASECHK.TRANS64.TRYWAIT P1, [R2+URZ+0x1a0], R4 ;  /* 0x0001a004020075a7 */ /* 0x0044e400080211ff */
[----:B---3--:R-:W-:Y:S05]  /*c2e0*/  @!P1 NANOSLEEP.SYNCS 0x989680 ;  /* 0x009896800000995d */ /* 0x008fea0003900000 */
[----:B------:R-:W3:Y:S02]  /*c2f0*/  @!P1 SYNCS.PHASECHK.TRANS64 P1, [R2+URZ+0x1a0], R4 ;  /* 0x0001a004020095a7 */ /* 0x000ee400080210ff */
[----:B---3--:R-:W-:Y:S05]  /*c300*/  @!P1 BRA `(.L_x_147) ;  /* 0xfffffffc00f09947 */ /* 0x008fea000383ffff */
[----:B------:R-:W-:Y:S05]  /*c310*/  BRA `(.L_x_146) ;  /* 0xffffffd800587947 */ /* 0x000fea000383ffff */
.L_x_155:
[----:B--2---:R2:W3:Y:S02]  /*c320*/  SYNCS.PHASECHK.TRANS64.TRYWAIT P1, [R3+URZ+0x1a0], R0 ;  /* 0x0001a000030075a7 */ /* 0x0044e400080211ff */
[----:B---3--:R-:W-:Y:S05]  /*c330*/  @!P1 NANOSLEEP.SYNCS 0x989680 ;  /* 0x009896800000995d */ /* 0x008fea0003900000 */
[----:B------:R-:W3:Y:S02]  /*c340*/  @!P1 SYNCS.PHASECHK.TRANS64 P1, [R3+URZ+0x1a0], R0 ;  /* 0x0001a000030095a7 */ /* 0x000ee400080210ff */
[----:B---3--:R-:W-:Y:S05]  /*c350*/  @!P1 BRA `(.L_x_155) ;  /* 0xfffffffc00f09947 */ /* 0x008fea000383ffff */
[----:B------:R-:W-:Y:S05]  /*c360*/  BRA `(.L_x_154) ;  /* 0xffffffe0006c7947 */ /* 0x000fea000383ffff */
        .weak           $__internal_0_$__cuda_sm10x_tcgen05_guardrail_trap_col_being_dealloced_not_returned_by_alloc
        .type           $__internal_0_$__cuda_sm10x_tcgen05_guardrail_trap_col_being_dealloced_not_returned_by_alloc,@function
        .size           $__internal_0_$__cuda_sm10x_tcgen05_guardrail_trap_col_being_dealloced_not_returned_by_alloc,($__internal_1_$__cuda_sm10x_tcgen05_guardrail_trap_phase_invalid_during_alloc - $__internal_0_$__cuda_sm10x_tcgen05_guardrail_trap_col_being_dealloced_not_returned_by_alloc)
$__internal_0_$__cuda_sm10x_tcgen05_guardrail_trap_col_being_dealloced_not_returned_by_alloc:
[----:B------:R-:W-:Y:S05]  /*c370*/  BPT.TRAP 0x1 ;  /* 0x000000040000795c */ /* 0x000fea0000300000 */
[----:B------:R-:W-:-:S04]  /*c380*/  HFMA2 R3, -RZ, RZ, 0, 0 ;  /* 0x00000000ff037431 */ /* 0x000fc800000001ff */
[----:B------:R-:W-:Y:S05]  /*c390*/  RET.REL.NODEC R2 `(_ZN7cutlass13device_kernelINS_4conv6kernel13ConvUniversalINS1_16ConvProblemShapeILNS1_8OperatorE2ELi3EEENS1_10collective14CollectiveConvINS1_47MainloopSm100TmaUmmaWarpSpecializedImplicitGemmILS5_2ELi26ELi3ELi1ELi2EN4cute5tupleIJNSA_1CILi2EEENSC_ILi1EEESE_EEEEENSB_IJNSC_ILi128EEENSB_IJSH_EEENSB_IJNSC_ILi32EEEEEEEEENS_10bfloat16_tESM_NSA_8TiledMMAINSA_8MMA_AtomIJNSA_26SM100_MMA_F16BF16_2x1SM_SSISM_SM_fLi128ELi128ELNSA_4UMMA5MajorE1ELSR_1ELNSQ_7ScaleInE0ELSS_0EEEEEENSA_6LayoutINSB_IJSE_SE_SE_EEENSB_IJNSC_ILi0EEESX_SX_EEEEENSB_IJNSA_10UnderscoreES10_S10_EEEEENS7_6detail27Sm100ImplicitGemmTileTraitsINSA_18SM100_TMA_2SM_LOADENSA_14ComposedLayoutINSA_7SwizzleILi3ELi4ELi3EEENSA_18smem_ptr_flag_bitsILi16EEENSV_INSB_IJNSC_ILi64EEENSC_ILi8EEEEEENSB_IJSE_S1B_EEEEEEEvEENS14_INSA_25SM100_TMA_2SM_LOAD_IM2COLES1G_vEEEENS_8epilogue10collective18CollectiveEpilogueINS1L_23Sm100TmaWarpSpecializedILi4ELi2ELi16ELb1ELb0EEEJNSB_IJS1B_SI_SK_EEENSB_IJNSV_IS1B_SE_EENSV_INSB_IJNSC_ILi16EEESD_EEES1E_EEEEESM_NSB_IJlNSB_IJSE_lllEEESX_EEESM_S1X_NS1L_6fusion15FusionCallbacksIS1P_NS1Y_17LinearCombinationISM_fSM_fLNS_15FloatRoundStyleE2EEES1Q_S1V_JEEENSA_5SM1004TMEM4LOAD26SM100_TMEM_LOAD_32dp32b16xENSA_13SM90_TMA_LOADENS16_INS17_ILi1ELi4ELi3EEES1A_NSV_INSB_IJS1C_S1S_EEENSB_IJS1S_SE_EEEEEEENSA_39AutoVectorizingCopyWithAssumedAlignmentILi128EEENSA_14SM90_TMA_STOREES2D_S2F_S2F_EEEvvEEEEvNT_6ParamsE) ;  /* 0xffffff3c02187950 */ /* 0x000fea0003c3ffff */
        .weak           $__internal_1_$__cuda_sm10x_tcgen05_guardrail_trap_phase_invalid_during_alloc
        .type           $__internal_1_$__cuda_sm10x_tcgen05_guardrail_trap_phase_invalid_during_alloc,@function
        .size           $__internal_1_$__cuda_sm10x_tcgen05_guardrail_trap_phase_invalid_during_alloc,($__internal_2_$__cuda_sm10x_tcgen05_guardrail_trap_unallocated_columns_being_dealloced - $__internal_1_$__cuda_sm10x_tcgen05_guardrail_trap_phase_invalid_during_alloc)
$__internal_1_$__cuda_sm10x_tcgen05_guardrail_trap_phase_invalid_during_alloc:
[----:B------:R-:W-:Y:S05]  /*c3a0*/  BPT.TRAP 0x1 ;  /* 0x000000040000795c */ /* 0x000fea0000300000 */
[----:B------:R-:W-:-:S04]  /*c3b0*/  MOV R5, 0x0 ;  /* 0x0000000000057802 */ /* 0x000fc80000000f00 */
[----:B------:R-:W-:Y:S05]  /*c3c0*/  RET.REL.NODEC R4 `(_ZN7cutlass13device_kernelINS_4conv6kernel13ConvUniversalINS1_16ConvProblemShapeILNS1_8OperatorE2ELi3EEENS1_10collective14CollectiveConvINS1_47MainloopSm100TmaUmmaWarpSpecializedImplicitGemmILS5_2ELi26ELi3ELi1ELi2EN4cute5tupleIJNSA_1CILi2EEENSC_ILi1EEESE_EEEEENSB_IJNSC_ILi128EEENSB_IJSH_EEENSB_IJNSC_ILi32EEEEEEEEENS_10bfloat16_tESM_NSA_8TiledMMAINSA_8MMA_AtomIJNSA_26SM100_MMA_F16BF16_2x1SM_SSISM_SM_fLi128ELi128ELNSA_4UMMA5MajorE1ELSR_1ELNSQ_7ScaleInE0ELSS_0EEEEEENSA_6LayoutINSB_IJSE_SE_SE_EEENSB_IJNSC_ILi0EEESX_SX_EEEEENSB_IJNSA_10UnderscoreES10_S10_EEEEENS7_6detail27Sm100ImplicitGemmTileTraitsINSA_18SM100_TMA_2SM_LOADENSA_14ComposedLayoutINSA_7SwizzleILi3ELi4ELi3EEENSA_18smem_ptr_flag_bitsILi16EEENSV_INSB_IJNSC_ILi64EEENSC_ILi8EEEEEENSB_IJSE_S1B_EEEEEEEvEENS14_INSA_25SM100_TMA_2SM_LOAD_IM2COLES1G_vEEEENS_8epilogue10collective18CollectiveEpilogueINS1L_23Sm100TmaWarpSpecializedILi4ELi2ELi16ELb1ELb0EEEJNSB_IJS1B_SI_SK_EEENSB_IJNSV_IS1B_SE_EENSV_INSB_IJNSC_ILi16EEESD_EEES1E_EEEEESM_NSB_IJlNSB_IJSE_lllEEESX_EEESM_S1X_NS1L_6fusion15FusionCallbacksIS1P_NS1Y_17LinearCombinationISM_fSM_fLNS_15FloatRoundStyleE2EEES1Q_S1V_JEEENSA_5SM1004TMEM4LOAD26SM100_TMEM_LOAD_32dp32b16xENSA_13SM90_TMA_LOADENS16_INS17_ILi1ELi4ELi3EEES1A_NSV_INSB_IJS1C_S1S_EEENSB_IJS1S_SE_EEEEEEENSA_39AutoVectorizingCopyWithAssumedAlignmentILi128EEENSA_14SM90_TMA_STOREES2D_S2F_S2F_EEEvvEEEEvNT_6ParamsE) ;  /* 0xffffff3c040c7950 */ /* 0x000fea0003c3ffff */
        .weak           $__internal_2_$__cuda_sm10x_tcgen05_guardrail_trap_unallocated_columns_being_dealloced
        .type           $__internal_2_$__cuda_sm10x_tcgen05_guardrail_trap_unallocated_columns_being_dealloced,@function
        .size           $__internal_2_$__cuda_sm10x_tcgen05_guardrail_trap_unallocated_columns_being_dealloced,(.L_x_254 - $__internal_2_$__cuda_sm10x_tcgen05_guardrail_trap_unallocated_columns_being_dealloced)
$__internal_2_$__cuda_sm10x_tcgen05_guardrail_trap_unallocated_columns_being_dealloced:
[----:B------:R-:W-:Y:S05]  /*c3d0*/  BPT.TRAP 0x1 ;  /* 0x000000040000795c */ /* 0x000fea0000300000 */
[----:B------:R-:W-:-:S04]  /*c3e0*/  HFMA2 R3, -RZ, RZ, 0, 0 ;  /* 0x00000000ff037431 */ /* 0x000fc800000001ff */
[----:B------:R-:W-:Y:S05]  /*c3f0*/  RET.REL.NODEC R2 `(_ZN7cutlass13device_kernelINS_4conv6kernel13ConvUniversalINS1_16ConvProblemShapeILNS1_8OperatorE2ELi3EEENS1_10collective14CollectiveConvINS1_47MainloopSm100TmaUmmaWarpSpecializedImplicitGemmILS5_2ELi26ELi3ELi1ELi2EN4cute5tupleIJNSA_1CILi2EEENSC_ILi1EEESE_EEEEENSB_IJNSC_ILi128EEENSB_IJSH_EEENSB_IJNSC_ILi32EEEEEEEEENS_10bfloat16_tESM_NSA_8TiledMMAINSA_8MMA_AtomIJNSA_26SM100_MMA_F16BF16_2x1SM_SSISM_SM_fLi128ELi128ELNSA_4UMMA5MajorE1ELSR_1ELNSQ_7ScaleInE0ELSS_0EEEEEENSA_6LayoutINSB_IJSE_SE_SE_EEENSB_IJNSC_ILi0EEESX_SX_EEEEENSB_IJNSA_10UnderscoreES10_S10_EEEEENS7_6detail27Sm100ImplicitGemmTileTraitsINSA_18SM100_TMA_2SM_LOADENSA_14ComposedLayoutINSA_7SwizzleILi3ELi4ELi3EEENSA_18smem_ptr_flag_bitsILi16EEENSV_INSB_IJNSC_ILi64EEENSC_ILi8EEEEEENSB_IJSE_S1B_EEEEEEEvEENS14_INSA_25SM100_TMA_2SM_LOAD_IM2COLES1G_vEEEENS_8epilogue10collective18CollectiveEpilogueINS1L_23Sm100TmaWarpSpecializedILi4ELi2ELi16ELb1ELb0EEEJNSB_IJS1B_SI_SK_EEENSB_IJNSV_IS1B_SE_EENSV_INSB_IJNSC_ILi16EEESD_EEES1E_EEEEESM_NSB_IJlNSB_IJSE_lllEEESX_EEESM_S1X_NS1L_6fusion15FusionCallbacksIS1P_NS1Y_17LinearCombinationISM_fSM_fLNS_15FloatRoundStyleE2EEES1Q_S1V_JEEENSA_5SM1004TMEM4LOAD26SM100_TMEM_LOAD_32dp32b16xENSA_13SM90_TMA_LOADENS16_INS17_ILi1ELi4ELi3EEES1A_NSV_INSB_IJS1C_S1S_EEENSB_IJS1S_SE_EEEEEEENSA_39AutoVectorizingCopyWithAssumedAlignmentILi128EEENSA_14SM90_TMA_STOREES2D_S2F_S2F_EEEvvEEEEvNT_6ParamsE) ;  /* 0xffffff3c02007950 */ /* 0x000fea0003c3ffff */
.L_x_253:
[----:B------:R-:W-:-:S00]  /*c400*/  BRA `(.L_x_253) ;  /* 0xfffffffc00fc7947 */ /* 0x000fc0000383ffff */
[----:B------:R-:W-:-:S00]  /*c410*/  NOP ;  /* 0x0000000000007918 */ /* 0x000fc00000000000 */
        /* <DEDUP_REMOVED lines=14> */
.L_x_254:


//--------------------- .nv.global.init           --------------------------
	.section	.nv.global.init,"aw",@progbits
.nv.global.init:
	.type		$str$29,@object
	.size		$str$29,($str$30 - $str$29)
$str$29:
        /*0000*/ 	.byte	0x28, 0x61, 0x64, 0x64, 0x72, 0x65, 0x73, 0x73, 0x20, 0x26, 0x20, 0x6d, 0x61, 0x73, 0x6b, 0x29
        /*0010*/ 	.byte	0x20, 0x3d, 0x3d, 0x20, 0x30, 0x00
	.type		$str$30,@object
	.size		$str$30,($str$28 - $str$30)
$str$30:
        /*0016*/ 	.byte	0x2f, 0x74, 0x6d, 0x70, 0x2f, 0x63, 0x75, 0x74, 0x6c, 0x61, 0x73, 0x73, 0x5f, 0x73, 0x77, 0x65
        /*0026*/ 	.byte	0x65, 0x70, 0x5f, 0x73, 0x72, 0x63, 0x2f, 0x69, 0x6e, 0x63, 0x6c, 0x75, 0x64, 0x65, 0x2f, 0x63
        /*0036*/ 	.byte	0x75, 0x74, 0x65, 0x2f, 0x70, 0x6f, 0x69, 0x6e, 0x74, 0x65, 0x72, 0x5f, 0x66, 0x6c, 0x61, 0x67
        /*0046*/ 	.byte	0x67, 0x65, 0x64, 0x2e, 0x68, 0x70, 0x70, 0x00
	.type		$str$28,@object
	.size		$str$28,($str$27 - $str$28)
$str$28:
        /*004e*/ 	.byte	0x2f, 0x74, 0x6d, 0x70, 0x2f, 0x63, 0x75, 0x74, 0x6c, 0x61, 0x73, 0x73, 0x5f, 0x73, 0x77, 0x65
        /*005e*/ 	.byte	0x65, 0x70, 0x5f, 0x73, 0x72, 0x63, 0x2f, 0x69, 0x6e, 0x63, 0x6c, 0x75, 0x64, 0x65, 0x2f, 0x63
        /*006e*/ 	.byte	0x75, 0x74, 0x65, 0x2f, 0x61, 0x74, 0x6f, 0x6d, 0x2f, 0x63, 0x6f, 0x70, 0x79, 0x5f, 0x74, 0x72
        /*007e*/ 	.byte	0x61, 0x69, 0x74, 0x73, 0x5f, 0x73, 0x6d, 0x31, 0x30, 0x30, 0x2e, 0x68, 0x70, 0x70, 0x00
	.type		$str$27,@object
	.size		$str$27,(__unnamed_1 - $str$27)
$str$27:
        /*008d*/ 	.byte	0x28, 0x28, 0x75, 0x69, 0x6e, 0x74, 0x33, 0x32, 0x5f, 0x74, 0x28, 0x74, 0x68, 0x72, 0x65, 0x61
        /*009d*/ 	.byte	0x64, 0x49, 0x64, 0x78, 0x2e, 0x78, 0x29, 0x20, 0x2f, 0x20, 0x33, 0x32, 0x29, 0x20, 0x25, 0x20
        /*00ad*/ 	.byte	0x34, 0x29, 0x20, 0x3d, 0x3d, 0x20, 0x28, 0x28, 0x28, 0x74, 0x6d, 0x65, 0x6d, 0x5f, 0x61, 0x64
        /*00bd*/ 	.byte	0x64, 0x72, 0x20, 0x3e, 0x3e, 0x20, 0x31, 0x36, 0x29, 0x20, 0x2f, 0x20, 0x33, 0x32, 0x29, 0x20
        /*00cd*/ 	.byte	0x25, 0x20, 0x34, 0x29, 0x00
	.type		__unnamed_1,@object
	.size		__unnamed_1,(__unnamed_2 - __unnamed_1)
__unnamed_1:
        /*00d2*/ 	.byte	0x61, 0x75, 0x74, 0x6f, 0x20, 0x63, 0x75, 0x74, 0x65, 0x3a, 0x3a, 0x61, 0x73, 0x5f, 0x70, 0x6f
        /* <DEDUP_REMOVED lines=24> */
        /*0262*/ 	.byte	0x43, 0x3c, 0x32, 0x30, 0x34, 0x38, 0x3e, 0x3e, 0x3e, 0x3e, 0x5d, 0x00
	.type		__unnamed_2,@object
	.size		__unnamed_2,(.L_2 - __unnamed_2)
__unnamed_2:
        /* <DEDUP_REMOVED lines=40> */
        /*04ee*/ 	.byte	0x3a, 0x3a, 0x43, 0x3c, 0x30, 0x3e, 0x3e, 0x3e, 0x3e, 0x5d, 0x00
.L_2:


//--------------------- .nv.shared._ZN7cutlass13device_kernelINS_4conv6kernel13ConvUniversalINS1_16ConvProblemShapeILNS1_8OperatorE2ELi3EEENS1_10collective14CollectiveConvINS1_47MainloopSm100TmaUmmaWarpSpecializedImplicitGemmILS5_2ELi26ELi3ELi1ELi2EN4cute5tupleIJNSA_1CILi2EEENSC_ILi1EEESE_EEEEENSB_IJNSC_ILi128EEENSB_IJSH_EEENSB_IJNSC_ILi32EEEEEEEEENS_10bfloat16_tESM_NSA_8TiledMMAINSA_8MMA_AtomIJNSA_26SM100_MMA_F16BF16_2x1SM_SSISM_SM_fLi128ELi128ELNSA_4UMMA5MajorE1ELSR_1ELNSQ_7ScaleInE0ELSS_0EEEEEENSA_6LayoutINSB_IJSE_SE_SE_EEENSB_IJNSC_ILi0EEESX_SX_EEEEENSB_IJNSA_10UnderscoreES10_S10_EEEEENS7_6detail27Sm100ImplicitGemmTileTraitsINSA_18SM100_TMA_2SM_LOADENSA_14ComposedLayoutINSA_7SwizzleILi3ELi4ELi3EEENSA_18smem_ptr_flag_bitsILi16EEENSV_INSB_IJNSC_ILi64EEENSC_ILi8EEEEEENSB_IJSE_S1B_EEEEEEEvEENS14_INSA_25SM100_TMA_2SM_LOAD_IM2COLES1G_vEEEENS_8epilogue10collective18CollectiveEpilogueINS1L_23Sm100TmaWarpSpecializedILi4ELi2ELi16ELb1ELb0EEEJNSB_IJS1B_SI_SK_EEENSB_IJNSV_IS1B_SE_EENSV_INSB_IJNSC_ILi16EEESD_EEES1E_EEEEESM_NSB_IJlNSB_IJSE_lllEEESX_EEESM_S1X_NS1L_6fusion15FusionCallbacksIS1P_NS1Y_17LinearCombinationISM_fSM_fLNS_15FloatRoundStyleE2EEES1Q_S1V_JEEENSA_5SM1004TMEM4LOAD26SM100_TMEM_LOAD_32dp32b16xENSA_13SM90_TMA_LOADENS16_INS17_ILi1ELi4ELi3EEES1A_NSV_INSB_IJS1C_S1S_EEENSB_IJS1S_SE_EEEEEEENSA_39AutoVectorizingCopyWithAssumedAlignmentILi128EEENSA_14SM90_TMA_STOREES2D_S2F_S2F_EEEvvEEEEvNT_6ParamsE --------------------------
	.section	.nv.shared._ZN7cutlass13device_kernelINS_4conv6kernel13ConvUniversalINS1_16ConvProblemShapeILNS1_8OperatorE2ELi3EEENS1_10collective14CollectiveConvINS1_47MainloopSm100TmaUmmaWarpSpecializedImplicitGemmILS5_2ELi26ELi3ELi1ELi2EN4cute5tupleIJNSA_1CILi2EEENSC_ILi1EEESE_EEEEENSB_IJNSC_ILi128EEENSB_IJSH_EEENSB_IJNSC_ILi32EEEEEEEEENS_10bfloat16_tESM_NSA_8TiledMMAINSA_8MMA_AtomIJNSA_26SM100_MMA_F16BF16_2x1SM_SSISM_SM_fLi128ELi128ELNSA_4UMMA5MajorE1ELSR_1ELNSQ_7ScaleInE0ELSS_0EEEEEENSA_6LayoutINSB_IJSE_SE_SE_EEENSB_IJNSC_ILi0EEESX_SX_EEEEENSB_IJNSA_10UnderscoreES10_S10_EEEEENS7_6detail27Sm100ImplicitGemmTileTraitsINSA_18SM100_TMA_2SM_LOADENSA_14ComposedLayoutINSA_7SwizzleILi3ELi4ELi3EEENSA_18smem_ptr_flag_bitsILi16EEENSV_INSB_IJNSC_ILi64EEENSC_ILi8EEEEEENSB_IJSE_S1B_EEEEEEEvEENS14_INSA_25SM100_TMA_2SM_LOAD_IM2COLES1G_vEEEENS_8epilogue10collective18CollectiveEpilogueINS1L_23Sm100TmaWarpSpecializedILi4ELi2ELi16ELb1ELb0EEEJNSB_IJS1B_SI_SK_EEENSB_IJNSV_IS1B_SE_EENSV_INSB_IJNSC_ILi16EEESD_EEES1E_EEEEESM_NSB_IJlNSB_IJSE_lllEEESX_EEESM_S1X_NS1L_6fusion15FusionCallbacksIS1P_NS1Y_17LinearCombinationISM_fSM_fLNS_15FloatRoundStyleE2EEES1Q_S1V_JEEENSA_5SM1004TMEM4LOAD26SM100_TMEM_LOAD_32dp32b16xENSA_13SM90_TMA_LOADENS16_INS17_ILi1ELi4ELi3EEES1A_NSV_INSB_IJS1C_S1S_EEENSB_IJS1S_SE_EEEEEEENSA_39AutoVectorizingCopyWithAssumedAlignmentILi128EEENSA_14SM90_TMA_STOREES2D_S2F_S2F_EEEvvEEEEvNT_6ParamsE,"aw",@nobits
	.sectionflags	@""
	.align	16
	.zero		1024


//--------------------- .nv.shared.reserved.0     --------------------------
	.section	.nv.shared.reserved.0,"aw",@nobits
	.weak		__nv_reservedSMEM_offset_0_alias
	.size		__nv_reservedSMEM_offset_0_alias, 0, 64
	.other		__nv_reservedSMEM_offset_0_alias,@"STO_CUDA_RESERVED_SHARED STV_DEFAULT"
__nv_reservedSMEM_offset_0_alias:
	.zero		0
.nv.shared.reserved.0:
	.zero		64
	.weak		__nv_reservedSMEM_tcgen05_partition
	.type		__nv_reservedSMEM_tcgen05_partition,@object
	.size		__nv_reservedSMEM_tcgen05_partition,(.L_0 - __nv_reservedSMEM_tcgen05_partition)
__nv_reservedSMEM_tcgen05_partition:
	.zero		32
.L_0:


//--------------------- .nv.global                --------------------------
	.section	.nv.global,"aw",@nobits
.nv.global:
	.type		_ZN39_INTERNAL_a3450a88_4_k_cu_6093083b_43154cute1_E,@object
	.size		_ZN39_INTERNAL_a3450a88_4_k_cu_6093083b_43154cute1_E,(_ZN39_INTERNAL_a3450a88_4_k_cu_6093083b_43154cuda3std3__45__cpo6cbeginE - _ZN39_INTERNAL_a3450a88_4_k_cu_6093083b_43154cute1_E)
_ZN39_INTERNAL_a3450a88_4_k_cu_6093083b_43154cute1_E:
	.zero		1
	.type		_ZN39_INTERNAL_a3450a88_4_k_cu_6093083b_43154cuda3std3__45__cpo6cbeginE,@object
	.size		_ZN39_INTERNAL_a3450a88_4_k_cu_6093083b_43154cuda3std3__45__cpo6cbeginE,(_ZN39_INTERNAL_a3450a88_4_k_cu_6093083b_43154cuda3std3__48in_placeE - _ZN39_INTERNAL_a3450a88_4_k_cu_6093083b_43154cuda3std3__45__cpo6cbeginE)
_ZN39_INTERNAL_a3450a88_4_k_cu_6093083b_43154cuda3std3__45__cpo6cbeginE:
	.zero		1
	.type		_ZN39_INTERNAL_a3450a88_4_k_cu_6093083b_43154cuda3std3__48in_placeE,@object
	.size		_ZN39_INTERNAL_a3450a88_4_k_cu_6093083b_43154cuda3std3__48in_placeE,(_ZN39_INTERNAL_a3450a88_4_k_cu_6093083b_43154cuda3std6ranges3__45__cpo9iter_moveE - _ZN39_INTERNAL_a3450a88_4_k_cu_6093083b_43154cuda3std3__48in_placeE)
_ZN39_INTERNAL_a3450a88_4_k_cu_6093083b_43154cuda3std3__48in_placeE:
	.zero		1
	.type		_ZN39_INTERNAL_a3450a88_4_k_cu_6093083b_43154cuda3std6ranges3__45__cpo9iter_moveE,@object
	.size		_ZN39_INTERNAL_a3450a88_4_k_cu_6093083b_43154cuda3std6ranges3__45__cpo9iter_moveE,(_ZN39_INTERNAL_a3450a88_4_k_cu_6093083b_43154cuda3std3__45__cpo5beginE - _ZN39_INTERNAL_a3450a88_4_k_cu_6093083b_43154cuda3std6ranges3__45__cpo9iter_moveE)
_ZN39_INTERNAL_a3450a88_4_k_cu_6093083b_43154cuda3std6ranges3__45__cpo9iter_moveE:
	.zero		1
	.type		_ZN39_INTERNAL_a3450a88_4_k_cu_6093083b_43154cuda3std3__45__cpo5beginE,@object
	.size		_ZN39_INTERNAL_a3450a88_4_k_cu_6093083b_43154cuda3std3__45__cpo5beginE,(_ZN39_INTERNAL_a3450a88_4_k_cu_6093083b_43154cuda3std3__441_GLOBAL__N__a3450a88_4_k_cu_6093083b_43156ignoreE - _ZN39_INTERNAL_a3450a88_4_k_cu_6093083b_43154cuda3std3__45__cpo5beginE)
_ZN39_INTERNAL_a3450a88_4_k_cu_6093083b_43154cuda3std3__45__cpo5beginE:
	.zero		1
	.type		_ZN39_INTERNAL_a3450a88_4_k_cu_6093083b_43154cuda3std3__441_GLOBAL__N__a3450a88_4_k_cu_6093083b_43156ignoreE,@object
	.size		_ZN39_INTERNAL_a3450a88_4_k_cu_6093083b_43154cuda3std3__441_GLOBAL__N__a3450a88_4_k_cu_6093083b_43156ignoreE,(_ZN39_INTERNAL_a3450a88_4_k_cu_6093083b_43154cute7productE - _ZN39_INTERNAL_a3450a88_4_k_cu_6093083b_43154cuda3std3__441_GLOBAL__N__a3450a88_4_k_cu_6093083b_43156ignoreE)
_ZN39_INTERNAL_a3450a88_4_k_cu_6093083b_43154cuda3std3__441_GLOBAL__N__a3450a88_4_k_cu_6093083b_43156ignoreE:
	.zero		1
	.type		_ZN39_INTERNAL_a3450a88_4_k_cu_6093083b_43154cute7productE,@object
	.size		_ZN39_INTERNAL_a3450a88_4_k_cu_6093083b_43154cute7productE,(_ZN39_INTERNAL_a3450a88_4_k_cu_6093083b_43154cuda3std3__45__cpo3endE - _ZN39_INTERNAL_a3450a88_4_k_cu_6093083b_43154cute7productE)
_ZN39_INTERNAL_a3450a88_4_k_cu_6093083b_43154cute7productE:
	.zero		1
	.type		_ZN39_INTERNAL_a3450a88_4_k_cu_6093083b_43154cuda3std3__45__cpo3endE,@object
	.size		_ZN39_INTERNAL_a3450a88_4_k_cu_6093083b_43154cuda3std3__45__cpo3endE,(_ZN39_INTERNAL_a3450a88_4_k_cu_6093083b_43154cuda3std3__419piecewise_constructE - _ZN39_INTERNAL_a3450a88_4_k_cu_6093083b_43154cuda3std3__45__cpo3endE)
_ZN39_INTERNAL_a3450a88_4_k_cu_6093083b_43154cuda3std3__45__cpo3endE:
	.zero		1
	.type		_ZN39_INTERNAL_a3450a88_4_k_cu_6093083b_43154cuda3std3__419piecewise_constructE,@object
	.size		_ZN39_INTERNAL_a3450a88_4_k_cu_6093083b_43154cuda3std3__419piecewise_constructE,(_ZN39_INTERNAL_a3450a88_4_k_cu_6093083b_43154cuda3std3__45__cpo4cendE - _ZN39_INTERNAL_a3450a88_4_k_cu_6093083b_43154cuda3std3__419piecewise_constructE)
_ZN39_INTERNAL_a3450a88_4_k_cu_6093083b_43154cuda3std3__419piecewise_constructE:
	.zero		1
	.type		_ZN39_INTERNAL_a3450a88_4_k_cu_6093083b_43154cuda3std3__45__cpo4cendE,@object
	.size		_ZN39_INTERNAL_a3450a88_4_k_cu_6093083b_43154cuda3std3__45__cpo4cendE,(_ZN39_INTERNAL_a3450a88_4_k_cu_6093083b_43154cuda3std6ranges3__45__cpo4swapE - _ZN39_INTERNAL_a3450a88_4_k_cu_6093083b_43154cuda3std3__45__cpo4cendE)
_ZN39_INTERNAL_a3450a88_4_k_cu_6093083b_43154cuda3std3__45__cpo4cendE:
	.zero		1
	.type		_ZN39_INTERNAL_a3450a88_4_k_cu_6093083b_43154cuda3std6ranges3__45__cpo4swapE,@object
	.size		_ZN39_INTERNAL_a3450a88_4_k_cu_6093083b_43154cuda3std6ranges3__45__cpo4swapE,(.L_10 - _ZN39_INTERNAL_a3450a88_4_k_cu_6093083b_43154cuda3std6ranges3__45__cpo4swapE)
_ZN39_INTERNAL_a3450a88_4_k_cu_6093083b_43154cuda3std6ranges3__45__cpo4swapE:
	.zero		1
.L_10:


//--------------------- .nv.constant0._ZN7cutlass13device_kernelINS_4conv6kernel13ConvUniversalINS1_16ConvProblemShapeILNS1_8OperatorE2ELi3EEENS1_10collective14CollectiveConvINS1_47MainloopSm100TmaUmmaWarpSpecializedImplicitGemmILS5_2ELi26ELi3ELi1ELi2EN4cute5tupleIJNSA_1CILi2EEENSC_ILi1EEESE_EEEEENSB_IJNSC_ILi128EEENSB_IJSH_EEENSB_IJNSC_ILi32EEEEEEEEENS_10bfloat16_tESM_NSA_8TiledMMAINSA_8MMA_AtomIJNSA_26SM100_MMA_F16BF16_2x1SM_SSISM_SM_fLi128ELi128ELNSA_4UMMA5MajorE1ELSR_1ELNSQ_7ScaleInE0ELSS_0EEEEEENSA_6LayoutINSB_IJSE_SE_SE_EEENSB_IJNSC_ILi0EEESX_SX_EEEEENSB_IJNSA_10UnderscoreES10_S10_EEEEENS7_6detail27Sm100ImplicitGemmTileTraitsINSA_18SM100_TMA_2SM_LOADENSA_14ComposedLayoutINSA_7SwizzleILi3ELi4ELi3EEENSA_18smem_ptr_flag_bitsILi16EEENSV_INSB_IJNSC_ILi64EEENSC_ILi8EEEEEENSB_IJSE_S1B_EEEEEEEvEENS14_INSA_25SM100_TMA_2SM_LOAD_IM2COLES1G_vEEEENS_8epilogue10collective18CollectiveEpilogueINS1L_23Sm100TmaWarpSpecializedILi4ELi2ELi16ELb1ELb0EEEJNSB_IJS1B_SI_SK_EEENSB_IJNSV_IS1B_SE_EENSV_INSB_IJNSC_ILi16EEESD_EEES1E_EEEEESM_NSB_IJlNSB_IJSE_lllEEESX_EEESM_S1X_NS1L_6fusion15FusionCallbacksIS1P_NS1Y_17LinearCombinationISM_fSM_fLNS_15FloatRoundStyleE2EEES1Q_S1V_JEEENSA_5SM1004TMEM4LOAD26SM100_TMEM_LOAD_32dp32b16xENSA_13SM90_TMA_LOADENS16_INS17_ILi1ELi4ELi3EEES1A_NSV_INSB_IJS1C_S1S_EEENSB_IJS1S_SE_EEEEEEENSA_39AutoVectorizingCopyWithAssumedAlignmentILi128EEENSA_14SM90_TMA_STOREES2D_S2F_S2F_EEEvvEEEEvNT_6ParamsE --------------------------
	.section	.nv.constant0._ZN7cutlass13device_kernelINS_4conv6kernel13ConvUniversalINS1_16ConvProblemShapeILNS1_8OperatorE2ELi3EEENS1_10collective14CollectiveConvINS1_47MainloopSm100TmaUmmaWarpSpecializedImplicitGemmILS5_2ELi26ELi3ELi1ELi2EN4cute5tupleIJNSA_1CILi2EEENSC_ILi1EEESE_EEEEENSB_IJNSC_ILi128EEENSB_IJSH_EEENSB_IJNSC_ILi32EEEEEEEEENS_10bfloat16_tESM_NSA_8TiledMMAINSA_8MMA_AtomIJNSA_26SM100_MMA_F16BF16_2x1SM_SSISM_SM_fLi128ELi128ELNSA_4UMMA5MajorE1ELSR_1ELNSQ_7ScaleInE0ELSS_0EEEEEENSA_6LayoutINSB_IJSE_SE_SE_EEENSB_IJNSC_ILi0EEESX_SX_EEEEENSB_IJNSA_10UnderscoreES10_S10_EEEEENS7_6detail27Sm100ImplicitGemmTileTraitsINSA_18SM100_TMA_2SM_LOADENSA_14ComposedLayoutINSA_7SwizzleILi3ELi4ELi3EEENSA_18smem_ptr_flag_bitsILi16EEENSV_INSB_IJNSC_ILi64EEENSC_ILi8EEEEEENSB_IJSE_S1B_EEEEEEEvEENS14_INSA_25SM100_TMA_2SM_LOAD_IM2COLES1G_vEEEENS_8epilogue10collective18CollectiveEpilogueINS1L_23Sm100TmaWarpSpecializedILi4ELi2ELi16ELb1ELb0EEEJNSB_IJS1B_SI_SK_EEENSB_IJNSV_IS1B_SE_EENSV_INSB_IJNSC_ILi16EEESD_EEES1E_EEEEESM_NSB_IJlNSB_IJSE_lllEEESX_EEESM_S1X_NS1L_6fusion15FusionCallbacksIS1P_NS1Y_17LinearCombinationISM_fSM_fLNS_15FloatRoundStyleE2EEES1Q_S1V_JEEENSA_5SM1004TMEM4LOAD26SM100_TMEM_LOAD_32dp32b16xENSA_13SM90_TMA_LOADENS16_INS17_ILi1ELi4ELi3EEES1A_NSV_INSB_IJS1C_S1S_EEENSB_IJS1S_SE_EEEEEEENSA_39AutoVectorizingCopyWithAssumedAlignmentILi128EEENSA_14SM90_TMA_STOREES2D_S2F_S2F_EEEvvEEEEvNT_6ParamsE,"a",@progbits
	.sectionflags	@""
	.align	4
.nv.constant0._ZN7cutlass13device_kernelINS_4conv6kernel13ConvUniversalINS1_16ConvProblemShapeILNS1_8OperatorE2ELi3EEENS1_10collective14CollectiveConvINS1_47MainloopSm100TmaUmmaWarpSpecializedImplicitGemmILS5_2ELi26ELi3ELi1ELi2EN4cute5tupleIJNSA_1CILi2EEENSC_ILi1EEESE_EEEEENSB_IJNSC_ILi128EEENSB_IJSH_EEENSB_IJNSC_ILi32EEEEEEEEENS_10bfloat16_tESM_NSA_8TiledMMAINSA_8MMA_AtomIJNSA_26SM100_MMA_F16BF16_2x1SM_SSISM_SM_fLi128ELi128ELNSA_4UMMA5MajorE1ELSR_1ELNSQ_7ScaleInE0ELSS_0EEEEEENSA_6LayoutINSB_IJSE_SE_SE_EEENSB_IJNSC_ILi0EEESX_SX_EEEEENSB_IJNSA_10UnderscoreES10_S10_EEEEENS7_6detail27Sm100ImplicitGemmTileTraitsINSA_18SM100_TMA_2SM_LOADENSA_14ComposedLayoutINSA_7SwizzleILi3ELi4ELi3EEENSA_18smem_ptr_flag_bitsILi16EEENSV_INSB_IJNSC_ILi64EEENSC_ILi8EEEEEENSB_IJSE_S1B_EEEEEEEvEENS14_INSA_25SM100_TMA_2SM_LOAD_IM2COLES1G_vEEEENS_8epilogue10collective18CollectiveEpilogueINS1L_23Sm100TmaWarpSpecializedILi4ELi2ELi16ELb1ELb0EEEJNSB_IJS1B_SI_SK_EEENSB_IJNSV_IS1B_SE_EENSV_INSB_IJNSC_ILi16EEESD_EEES1E_EEEEESM_NSB_IJlNSB_IJSE_lllEEESX_EEESM_S1X_NS1L_6fusion15FusionCallbacksIS1P_NS1Y_17LinearCombinationISM_fSM_fLNS_15FloatRoundStyleE2EEES1Q_S1V_JEEENSA_5SM1004TMEM4LOAD26SM100_TMEM_LOAD_32dp32b16xENSA_13SM90_TMA_LOADENS16_INS17_ILi1ELi4ELi3EEES1A_NSV_INSB_IJS1C_S1S_EEENSB_IJS1S_SE_EEEEEEENSA_39AutoVectorizingCopyWithAssumedAlignmentILi128EEENSA_14SM90_TMA_STOREES2D_S2F_S2F_EEEvvEEEEvNT_6ParamsE:
	.zero		3200


//--------------------- SYMBOLS --------------------------

	.type		.nv.reservedSmem.offset0,@object
	.size		.nv.reservedSmem.offset0,0x4
	.type		.nv.reservedSmem.cap,@object
	.size		.nv.reservedSmem.cap,0x4
	.type		__assertfail,@function
